def matmul_kernel(
    a_ptr,
    b_ptr,
    c_ptr,
    M,
    N,
    K,
    stride_am,
    stride_ak,
    stride_bk,
    stride_bn,
    stride_cm,
    stride_cn,
    BLOCK_M: tl.constexpr,
    BLOCK_N: tl.constexpr,
    BLOCK_K: tl.constexpr,
    GROUP_M: tl.constexpr,
):
    pid = tl.program_id(axis=0)
    num_pid_m = tl.cdiv(M, BLOCK_M)
    num_pid_n = tl.cdiv(N, BLOCK_N)
    num_pid_in_group = GROUP_M * num_pid_n
    group_id = pid // num_pid_in_group
    first_pid_m = group_id * GROUP_M
    group_size_m = min(num_pid_m - first_pid_m, GROUP_M)
    pid_m = first_pid_m + ((pid % num_pid_in_group) % group_size_m)
    pid_n = (pid % num_pid_in_group) // group_size_m

    offs_am = (pid_m * BLOCK_M + tl.arange(0, BLOCK_M)) % M
    offs_bn = (pid_n * BLOCK_N + tl.arange(0, BLOCK_N)) % N
    offs_k = tl.arange(0, BLOCK_K)
    a_ptrs = a_ptr + offs_am[:, None] * stride_am + offs_k[None, :] * stride_ak
    b_ptrs = b_ptr + offs_k[:, None] * stride_bk + offs_bn[None, :] * stride_bn

    acc = tl.zeros((BLOCK_M, BLOCK_N), dtype=tl.float32)
    for kk in range(0, tl.cdiv(K, BLOCK_K)):
        a = tl.load(a_ptrs, mask=offs_k[None, :] < K - kk * BLOCK_K, other=0.0)
        b = tl.load(b_ptrs, mask=offs_k[:, None] < K - kk * BLOCK_K, other=0.0)
        acc = tl.dot(a, b, acc)
        a_ptrs += BLOCK_K * stride_ak
        b_ptrs += BLOCK_K * stride_bk

    c = acc.to(c_ptr.dtype.element_ty)
    offs_cm = pid_m * BLOCK_M + tl.arange(0, BLOCK_M)
    offs_cn = pid_n * BLOCK_N + tl.arange(0, BLOCK_N)
    c_ptrs = c_ptr + offs_cm[:, None] * stride_cm + offs_cn[None, :] * stride_cn
    mask = (offs_cm[:, None] < M) & (offs_cn[None, :] < N)
    tl.store(c_ptrs, c, mask=mask)

# config = {"BLOCK_K": 64, "BLOCK_M": 128, "BLOCK_N": 128, "GROUP_M": 1, "arch": "sm_80", "dtype": "fp16", "num_ctas": 1, "num_stages": 3, "num_warps": 4}
# arch = sm_80


// ===== COMPILED SASS (sm_80) =====

	.target	sm_80

	.elftype	@"ET_EXEC"


//--------------------- .note.nv.tkinfo           --------------------------
	.section	.note.nv.tkinfo,"",@"SHT_NOTE"
	.sectionflags	@"SHF_NOTE_NV_TKINFO"
	.tkinfo
        /*0018*/ 	.word	0x00000002
        /*0030*/ 	.string	""
        /*0030*/ 	.string	"ptxas"
        /*0030*/ 	.string	"Cuda compilation tools, release 13.0, V13.0.88"
        /*0030*/ 	.string	"Build cuda_13.0.r13.0/compiler.36424714_0"
        /*0030*/ 	.string	"-v  -suppress-debug-info  -lineinfo  -arch sm_80 "



//--------------------- .note.nv.cuinfo           --------------------------
	.section	.note.nv.cuinfo,"",@"SHT_NOTE"
	.sectionflags	@"SHF_NOTE_NV_CUINFO"
        /*0018*/ 	.short	0x0002
        /*001a*/ 	.short	0x0050
        /*001c*/ 	.short	0x0082
	.zero		2


//--------------------- .nv.info                  --------------------------
	.section	.nv.info,"",@"SHT_CUDA_INFO"
	.align	4


	//----- nvinfo : EIATTR_REGCOUNT
	.align		4
        /*0000*/ 	.byte	0x04, 0x2f
        /*0002*/ 	.short	(.L_1 - .L_0)
	.align		4
.L_0:
        /*0004*/ 	.word	index@(matmul_kernel)
        /*0008*/ 	.word	0x00000020


	//----- nvinfo : EIATTR_FRAME_SIZE
	.align		4
.L_1:
        /*000c*/ 	.byte	0x04, 0x11
        /*000e*/ 	.short	(.L_3 - .L_2)
	.align		4
.L_2:
        /*0010*/ 	.word	index@(matmul_kernel)
        /*0014*/ 	.word	0x000010a8


	//----- nvinfo : EIATTR_MIN_STACK_SIZE
	.align		4
.L_3:
        /*0018*/ 	.byte	0x04, 0x12
        /*001a*/ 	.short	(.L_5 - .L_4)
	.align		4
.L_4:
        /*001c*/ 	.word	index@(matmul_kernel)
        /*0020*/ 	.word	0x000010a8
.L_5:


//--------------------- .nv.info.matmul_kernel    --------------------------
	.section	.nv.info.matmul_kernel,"",@"SHT_CUDA_INFO"
	.sectionflags	@""
	.align	4


	//----- nvinfo : EIATTR_CUDA_API_VERSION
	.align		4
        /*0000*/ 	.byte	0x04, 0x37
        /*0002*/ 	.short	(.L_7 - .L_6)
.L_6:
        /*0004*/ 	.word	0x00000082


	//----- nvinfo : EIATTR_SW2861232_WAR
	.align		4
.L_7:
        /*0008*/ 	.byte	0x01, 0x35
	.zero		2


	//----- nvinfo : EIATTR_PARAM_CBANK
	.align		4
        /*000c*/ 	.byte	0x04, 0x0a
        /*000e*/ 	.short	(.L_9 - .L_8)
	.align		4
.L_8:
        /*0010*/ 	.word	index@(.nv.constant0.matmul_kernel)
        /*0014*/ 	.short	0x0160
        /*0016*/ 	.short	0x0050


	//----- nvinfo : EIATTR_CBANK_PARAM_SIZE
	.align		4
.L_9:
        /*0018*/ 	.byte	0x03, 0x19
        /*001a*/ 	.short	0x0050


	//----- nvinfo : EIATTR_KPARAM_INFO
	.align		4
        /*001c*/ 	.byte	0x04, 0x17
        /*001e*/ 	.short	(.L_11 - .L_10)
.L_10:
        /*0020*/ 	.word	0x00000000
        /*0024*/ 	.short	0x000d
        /*0026*/ 	.short	0x0048
        /*0028*/ 	.byte	0x00, 0xf4, 0x21, 0x00


	//----- nvinfo : EIATTR_KPARAM_INFO
	.align		4
.L_11:
        /*002c*/ 	.byte	0x04, 0x17
        /*002e*/ 	.short	(.L_13 - .L_12)
.L_12:
        /*0030*/ 	.word	0x00000000
        /*0034*/ 	.short	0x000c
        /*0036*/ 	.short	0x0040
        /*0038*/ 	.byte	0x00, 0xf4, 0x21, 0x00


	//----- nvinfo : EIATTR_KPARAM_INFO
	.align		4
.L_13:
        /*003c*/ 	.byte	0x04, 0x17
        /*003e*/ 	.short	(.L_15 - .L_14)
.L_14:
        /*0040*/ 	.word	0x00000000
        /*0044*/ 	.short	0x000b
        /*0046*/ 	.short	0x0038
        /*0048*/ 	.byte	0x00, 0xf0, 0x11, 0x00


	//----- nvinfo : EIATTR_KPARAM_INFO
	.align		4
.L_15:
        /*004c*/ 	.byte	0x04, 0x17
        /*004e*/ 	.short	(.L_17 - .L_16)
.L_16:
        /*0050*/ 	.word	0x00000000
        /*0054*/ 	.short	0x000a
        /*0056*/ 	.short	0x0034
        /*0058*/ 	.byte	0x00, 0xf0, 0x11, 0x00


	//----- nvinfo : EIATTR_KPARAM_INFO
	.align		4
.L_17:
        /*005c*/ 	.byte	0x04, 0x17
        /*005e*/ 	.short	(.L_19 - .L_18)
.L_18:
        /*0060*/ 	.word	0x00000000
        /*0064*/ 	.short	0x0009
        /*0066*/ 	.short	0x0030
        /*0068*/ 	.byte	0x00, 0xf0, 0x11, 0x00


	//----- nvinfo : EIATTR_KPARAM_INFO
	.align		4
.L_19:
        /*006c*/ 	.byte	0x04, 0x17
        /*006e*/ 	.short	(.L_21 - .L_20)
.L_20:
        /*0070*/ 	.word	0x00000000
        /*0074*/ 	.short	0x0008
        /*0076*/ 	.short	0x002c
        /*0078*/ 	.byte	0x00, 0xf0, 0x11, 0x00


	//----- nvinfo : EIATTR_KPARAM_INFO
	.align		4
.L_21:
        /*007c*/ 	.byte	0x04, 0x17
        /*007e*/ 	.short	(.L_23 - .L_22)
.L_22:
        /*0080*/ 	.word	0x00000000
        /*0084*/ 	.short	0x0007
        /*0086*/ 	.short	0x0028
        /*0088*/ 	.byte	0x00, 0xf0, 0x11, 0x00


	//----- nvinfo : EIATTR_KPARAM_INFO
	.align		4
.L_23:
        /*008c*/ 	.byte	0x04, 0x17
        /*008e*/ 	.short	(.L_25 - .L_24)
.L_24:
        /*0090*/ 	.word	0x00000000
        /*0094*/ 	.short	0x0006
        /*0096*/ 	.short	0x0024
        /*0098*/ 	.byte	0x00, 0xf0, 0x11, 0x00


	//----- nvinfo : EIATTR_KPARAM_INFO
	.align		4
.L_25:
        /*009c*/ 	.byte	0x04, 0x17
        /*009e*/ 	.short	(.L_27 - .L_26)
.L_26:
        /*00a0*/ 	.word	0x00000000
        /*00a4*/ 	.short	0x0005
        /*00a6*/ 	.short	0x0020
        /*00a8*/ 	.byte	0x00, 0xf0, 0x11, 0x00


	//----- nvinfo : EIATTR_KPARAM_INFO
	.align		4
.L_27:
        /*00ac*/ 	.byte	0x04, 0x17
        /*00ae*/ 	.short	(.L_29 - .L_28)
.L_28:
        /*00b0*/ 	.word	0x00000000
        /*00b4*/ 	.short	0x0004
        /*00b6*/ 	.short	0x001c
        /*00b8*/ 	.byte	0x00, 0xf0, 0x11, 0x00


	//----- nvinfo : EIATTR_KPARAM_INFO
	.align		4
.L_29:
        /*00bc*/ 	.byte	0x04, 0x17
        /*00be*/ 	.short	(.L_31 - .L_30)
.L_30:
        /*00c0*/ 	.word	0x00000000
        /*00c4*/ 	.short	0x0003
        /*00c6*/ 	.short	0x0018
        /*00c8*/ 	.byte	0x00, 0xf0, 0x11, 0x00


	//----- nvinfo : EIATTR_KPARAM_INFO
	.align		4
.L_31:
        /*00cc*/ 	.byte	0x04, 0x17
        /*00ce*/ 	.short	(.L_33 - .L_32)
.L_32:
        /*00d0*/ 	.word	0x00000000
        /*00d4*/ 	.short	0x0002
        /*00d6*/ 	.short	0x0010
        /*00d8*/ 	.byte	0x00, 0xf4, 0x21, 0x00


	//----- nvinfo : EIATTR_KPARAM_INFO
	.align		4
.L_33:
        /*00dc*/ 	.byte	0x04, 0x17
        /*00de*/ 	.short	(.L_35 - .L_34)
.L_34:
        /*00e0*/ 	.word	0x00000000
        /*00e4*/ 	.short	0x0001
        /*00e6*/ 	.short	0x0008
        /*00e8*/ 	.byte	0x00, 0xf4, 0x21, 0x00


	//----- nvinfo : EIATTR_KPARAM_INFO
	.align		4
.L_35:
        /*00ec*/ 	.byte	0x04, 0x17
        /*00ee*/ 	.short	(.L_37 - .L_36)
.L_36:
        /*00f0*/ 	.word	0x00000000
        /*00f4*/ 	.short	0x0000
        /*00f6*/ 	.short	0x0000
        /*00f8*/ 	.byte	0x00, 0xf4, 0x21, 0x00


	//----- nvinfo : EIATTR_MAXREG_COUNT
	.align		4
.L_37:
        /*00fc*/ 	.byte	0x03, 0x1b
        /*00fe*/ 	.short	0x00ff


	//----- nvinfo : EIATTR_NUM_BARRIERS
	.align		4
        /*0100*/ 	.byte	0x02, 0x4c
        /*0102*/ 	.byte	0x01
	.zero		1


	//----- nvinfo : EIATTR_ANNOTATIONS
	.align		4
        /*0104*/ 	.byte	0x04, 0x55
        /*0106*/ 	.short	(.L_39 - .L_38)


	//   ....[0]....
.L_38:
        /*0108*/ 	.word	0x00000001
        /*010c*/ 	.byte	0xc0, 0x04, 0x00, 0x00, 0x01, 0x00, 0x00, 0x00, 0xf0, 0x04, 0x00, 0x00, 0x01, 0x00, 0x00, 0x00
        /* <DEDUP_REMOVED lines=1624> */
        /*669c*/ 	.byte	0xa0, 0xaf, 0x01, 0x00, 0x01, 0x00, 0x00, 0x00, 0x60, 0xb4, 0x01, 0x00


	//----- nvinfo : EIATTR_MERCURY_ISA_VERSION
	.align		4
.L_39:
        /*66a8*/ 	.byte	0x03, 0x5f
        /*66aa*/ 	.short	0x0000


	//----- nvinfo : EIATTR_EXIT_INSTR_OFFSETS
	.align		4
        /*66ac*/ 	.byte	0x04, 0x1c
        /*66ae*/ 	.short	(.L_41 - .L_40)


	//   ....[0]....
.L_40:
        /*66b0*/ 	.word	0x0001b5a0


	//   ....[1]....
        /*66b4*/ 	.word	0x0001b5d0


	//----- nvinfo : EIATTR_REQNTID
	.align		4
.L_41:
        /*66b8*/ 	.byte	0x04, 0x10
        /*66ba*/ 	.short	(.L_43 - .L_42)
.L_42:
        /*66bc*/ 	.word	0x00000080
        /*66c0*/ 	.word	0x00000001
        /*66c4*/ 	.word	0x00000001
.L_43:


//--------------------- .nv.callgraph             --------------------------
	.section	.nv.callgraph,"",@"SHT_CUDA_CALLGRAPH"
	.align	4
	.sectionentsize	8
	.align		4
        /*0000*/ 	.word	0x00000000
	.align		4
        /*0004*/ 	.word	0xffffffff
	.align		4
        /*0008*/ 	.word	0x00000000
	.align		4
        /*000c*/ 	.word	0xfffffffe
	.align		4
        /*0010*/ 	.word	0x00000000
	.align		4
        /*0014*/ 	.word	0xfffffffd
	.align		4
        /*0018*/ 	.word	0x00000000
	.align		4
        /*001c*/ 	.word	0xfffffffc


//--------------------- .nv.rel.action            --------------------------
	.section	.nv.rel.action,"",@"SHT_CUDA_RELOCINFO"
	.align	8
	.sectionentsize	8
        /*0000*/ 	.byte	0x73, 0x00, 0x00, 0x00, 0x00, 0x00, 0x00, 0x00, 0x00, 0x00, 0x00, 0x11, 0x25, 0x00, 0x05, 0x36


//--------------------- .nv.constant0.matmul_kernel --------------------------
	.section	.nv.constant0.matmul_kernel,"a",@progbits
	.sectionflags	@""
	.align	4
.nv.constant0.matmul_kernel:
	.zero		432


//--------------------- .text.matmul_kernel       --------------------------
	.section	.text.matmul_kernel,"ax",@progbits
	.sectioninfo	@"SHI_REGISTERS=32"
	.align	128
        .global         matmul_kernel
        .type           matmul_kernel,@function
        .size           matmul_kernel,(.L_x_5 - matmul_kernel)
        .other          matmul_kernel,@"STO_CUDA_ENTRY STV_DEFAULT"
matmul_kernel:
.text.matmul_kernel:
[----:B------:R-:W-:-:S03]  /*0000*/  IMAD.MOV.U32 R1, RZ, RZ, c[0x0][0x28] ;  /* 0x00000a00ff017624 */ /* 0x000fc600078e00ff */
[----:B------:R-:W-:Y:S01]  /*0010*/  IMAD.MOV.U32 R6, RZ, RZ, 0x7f ;  /* 0x0000007fff067424 */ /* 0x000fe200078e00ff */
[----:B------:R-:W0:Y:S01]  /*0020*/  S2R R12, SR_TID.X ;  /* 0x00000000000c7919 */ /* 0x000e220000002100 */
[----:B------:R-:W-:Y:S01]  /*0030*/  IADD3 R1, R1, -0x10a8, RZ ;  /* 0xffffef5801017810 */ /* 0x000fe20007ffe0ff */
[----:B------:R-:W-:Y:S02]  /*0040*/  ULDC.64 UR4, c[0x0][0x118] ;  /* 0x0000460000047ab9 */ /* 0x000fe40000000a00 */
[----:B------:R-:W-:-:S04]  /*0050*/  IADD3 R0, R6, c[0x0][0x17c], RZ ;  /* 0x00005f0006007a10 */ /* 0x000fc80007ffe0ff */
[----:B------:R-:W-:-:S04]  /*0060*/  SHF.R.S32.HI R3, RZ, 0x1f, R0 ;  /* 0x0000001fff037819 */ /* 0x000fc80000011400 */
[----:B------:R-:W-:Y:S02]  /*0070*/  LEA.HI R0, R3, R0, RZ, 0x7 ;  /* 0x0000000003007211 */ /* 0x000fe400078f38ff */
[----:B------:R-:W1:Y:S02]  /*0080*/  S2R R3, SR_CTAID.X ;  /* 0x0000000000037919 */ /* 0x000e640000002500 */
[----:B------:R-:W-:-:S04]  /*0090*/  SHF.R.S32.HI R0, RZ, 0x7, R0 ;  /* 0x00000007ff007819 */ /* 0x000fc80000011400 */
[-C--:B------:R-:W-:Y:S02]  /*00a0*/  IABS R7, R0.reuse ;  /* 0x0000000000077213 */ /* 0x080fe40000000000 */
[----:B------:R-:W-:Y:S02]  /*00b0*/  IABS R11, R0 ;  /* 0x00000000000b7213 */ /* 0x000fe40000000000 */
[----:B------:R-:W2:Y:S01]  /*00c0*/  I2F.RP R2, R7 ;  /* 0x0000000700027306 */ /* 0x000ea20000209400 */
[----:B0-----:R-:W-:Y:S02]  /*00d0*/  LOP3.LUT R13, R12, 0x7f, RZ, 0xc0, !PT ;  /* 0x0000007f0c0d7812 */ /* 0x001fe400078ec0ff */
[----:B-1----:R-:W-:-:S05]  /*00e0*/  IABS R10, R3 ;  /* 0x00000003000a7213 */ /* 0x002fca0000000000 */
[----:B--2---:R-:W0:Y:S02]  /*00f0*/  MUFU.RCP R2, R2 ;  /* 0x0000000200027308 */ /* 0x004e240000001000 */
[----:B0-----:R-:W-:-:S06]  /*0100*/  IADD3 R4, R2, 0xffffffe, RZ ;  /* 0x0ffffffe02047810 */ /* 0x001fcc0007ffe0ff */
[----:B------:R0:W1:Y:S02]  /*0110*/  F2I.FTZ.U32.TRUNC.NTZ R5, R4 ;  /* 0x0000000400057305 */ /* 0x000064000021f000 */
[----:B0-----:R-:W-:Y:S02]  /*0120*/  IMAD.MOV.U32 R4, RZ, RZ, RZ ;  /* 0x000000ffff047224 */ /* 0x001fe400078e00ff */
[----:B-1----:R-:W-:-:S04]  /*0130*/  IMAD.MOV R8, RZ, RZ, -R5 ;  /* 0x000000ffff087224 */ /* 0x002fc800078e0a05 */
[----:B------:R-:W-:Y:S02]  /*0140*/  IMAD R9, R8, R7, RZ ;  /* 0x0000000708097224 */ /* 0x000fe400078e02ff */
[----:B------:R-:W-:Y:S02]  /*0150*/  IMAD.MOV.U32 R8, RZ, RZ, R10 ;  /* 0x000000ffff087224 */ /* 0x000fe400078e000a */
[----:B------:R-:W-:-:S04]  /*0160*/  IMAD.HI.U32 R5, R5, R9, R4 ;  /* 0x0000000905057227 */ /* 0x000fc800078e0004 */
[----:B------:R-:W-:Y:S02]  /*0170*/  IMAD.MOV R9, RZ, RZ, -R11 ;  /* 0x000000ffff097224 */ /* 0x000fe400078e0a0b */
[----:B------:R-:W-:-:S04]  /*0180*/  IMAD.HI.U32 R4, R5, R8, RZ ;  /* 0x0000000805047227 */ /* 0x000fc800078e00ff */
[----:B------:R-:W-:-:S05]  /*0190*/  IMAD R2, R4, R9, R8 ;  /* 0x0000000904027224 */ /* 0x000fca00078e0208 */
[----:B------:R-:W-:-:S13]  /*01a0*/  ISETP.GT.U32.AND P1, PT, R7, R2, PT ;  /* 0x000000020700720c */ /* 0x000fda0003f24070 */
[----:B------:R-:W-:Y:S01]  /*01b0*/  @!P1 IMAD.IADD R2, R2, 0x1, -R7 ;  /* 0x0000000102029824 */ /* 0x000fe200078e0a07 */
[----:B------:R-:W-:Y:S02]  /*01c0*/  @!P1 IADD3 R4, R4, 0x1, RZ ;  /* 0x0000000104049810 */ /* 0x000fe40007ffe0ff */
[----:B------:R-:W-:Y:S02]  /*01d0*/  ISETP.NE.AND P1, PT, R0, RZ, PT ;  /* 0x000000ff0000720c */ /* 0x000fe40003f25270 */
[----:B------:R-:W-:Y:S02]  /*01e0*/  ISETP.GE.U32.AND P0, PT, R2, R7, PT ;  /* 0x000000070200720c */ /* 0x000fe40003f06070 */
[----:B------:R-:W-:-:S04]  /*01f0*/  LOP3.LUT R2, R3, R0, RZ, 0x3c, !PT ;  /* 0x0000000003027212 */ /* 0x000fc800078e3cff */
[----:B------:R-:W-:Y:S02]  /*0200*/  ISETP.GE.AND P2, PT, R2, RZ, PT ;  /* 0x000000ff0200720c */ /* 0x000fe40003f46270 */
[----:B------:R-:W-:-:S04]  /*0210*/  IADD3 R2, R6, c[0x0][0x178], RZ ;  /* 0x00005e0006027a10 */ /* 0x000fc80007ffe0ff */
[----:B------:R-:W-:Y:S02]  /*0220*/  SHF.R.S32.HI R5, RZ, 0x1f, R2 ;  /* 0x0000001fff057819 */ /* 0x000fe40000011402 */
[----:B------:R-:W-:Y:S02]  /*0230*/  @P0 IADD3 R4, R4, 0x1, RZ ;  /* 0x0000000104040810 */ /* 0x000fe40007ffe0ff */
[----:B------:R-:W-:-:S03]  /*0240*/  LEA.HI R5, R5, R2, RZ, 0x7 ;  /* 0x0000000205057211 */ /* 0x000fc600078f38ff */
[----:B------:R-:W-:Y:S01]  /*0250*/  @!P2 IMAD.MOV R4, RZ, RZ, -R4 ;  /* 0x000000ffff04a224 */ /* 0x000fe200078e0a04 */
[----:B------:R-:W-:-:S04]  /*0260*/  @!P1 LOP3.LUT R4, RZ, R0, RZ, 0x33, !PT ;  /* 0x00000000ff049212 */ /* 0x000fc800078e33ff */
[----:B------:R-:W-:Y:S01]  /*0270*/  LEA.HI.SX32 R5, R5, -R4, 0x19 ;  /* 0x8000000405057211 */ /* 0x000fe200078fcaff */
[----:B------:R-:W-:-:S03]  /*0280*/  IMAD.MOV R8, RZ, RZ, -R4 ;  /* 0x000000ffff087224 */ /* 0x000fc600078e0a04 */
[----:B------:R-:W-:Y:S01]  /*0290*/  IMNMX R5, R5, 0x1, PT ;  /* 0x0000000105057817 */ /* 0x000fe20003800200 */
[----:B------:R-:W-:-:S03]  /*02a0*/  IMAD R8, R0, R8, R3 ;  /* 0x0000000800087224 */ /* 0x000fc600078e0203 */
[-C--:B------:R-:W-:Y:S02]  /*02b0*/  IABS R9, R5.reuse ;  /* 0x0000000500097213 */ /* 0x080fe40000000000 */
[----:B------:R-:W-:Y:S02]  /*02c0*/  IABS R11, R5 ;  /* 0x00000005000b7213 */ /* 0x000fe40000000000 */
[----:B------:R-:W0:Y:S08]  /*02d0*/  I2F.RP R2, R9 ;  /* 0x0000000900027306 */ /* 0x000e300000209400 */
[----:B0-----:R-:W0:Y:S02]  /*02e0*/  MUFU.RCP R2, R2 ;  /* 0x0000000200027308 */ /* 0x001e240000001000 */
[----:B0-----:R-:W-:Y:S01]  /*02f0*/  IADD3 R6, R2, 0xffffffe, RZ ;  /* 0x0ffffffe02067810 */ /* 0x001fe20007ffe0ff */
[----:B------:R-:W-:-:S05]  /*0300*/  IMAD.MOV R2, RZ, RZ, -R11 ;  /* 0x000000ffff027224 */ /* 0x000fca00078e0a0b */
[----:B------:R0:W1:Y:S02]  /*0310*/  F2I.FTZ.U32.TRUNC.NTZ R7, R6 ;  /* 0x0000000600077305 */ /* 0x000064000021f000 */
[----:B0-----:R-:W-:Y:S02]  /*0320*/  IMAD.MOV.U32 R6, RZ, RZ, RZ ;  /* 0x000000ffff067224 */ /* 0x001fe400078e00ff */
[----:B-1----:R-:W-:-:S04]  /*0330*/  IMAD.MOV R10, RZ, RZ, -R7 ;  /* 0x000000ffff0a7224 */ /* 0x002fc800078e0a07 */
[----:B------:R-:W-:Y:S01]  /*0340*/  IMAD.MOV.U32 R0, RZ, RZ, R10 ;  /* 0x000000ffff007224 */ /* 0x000fe200078e000a */
[----:B------:R-:W-:-:S03]  /*0350*/  IABS R10, R8 ;  /* 0x00000008000a7213 */ /* 0x000fc60000000000 */
[----:B------:R-:W-:Y:S02]  /*0360*/  IMAD R3, R0, R9, RZ ;  /* 0x0000000900037224 */ /* 0x000fe400078e02ff */
[----:B------:R-:W-:Y:S02]  /*0370*/  IMAD.MOV.U32 R0, RZ, RZ, R10 ;  /* 0x000000ffff007224 */ /* 0x000fe400078e000a */
[----:B------:R-:W-:-:S06]  /*0380*/  IMAD.HI.U32 R7, R7, R3, R6 ;  /* 0x0000000307077227 */ /* 0x000fcc00078e0006 */
[----:B------:R-:W-:-:S04]  /*0390*/  IMAD.HI.U32 R7, R7, R0, RZ ;  /* 0x0000000007077227 */ /* 0x000fc800078e00ff */
[----:B------:R-:W-:Y:S02]  /*03a0*/  IMAD R0, R7, R2, R0 ;  /* 0x0000000207007224 */ /* 0x000fe400078e0200 */
[----:B------:R-:W-:-:S03]  /*03b0*/  IMAD.MOV.U32 R2, RZ, RZ, c[0x0][0x180] ;  /* 0x00006000ff027624 */ /* 0x000fc600078e00ff */
[----:B------:R-:W-:Y:S02]  /*03c0*/  ISETP.GT.U32.AND P1, PT, R9, R0, PT ;  /* 0x000000000900720c */ /* 0x000fe40003f24070 */
[----:B------:R-:W-:-:S11]  /*03d0*/  IADD3 R2, R2, 0x3f, RZ ;  /* 0x0000003f02027810 */ /* 0x000fd60007ffe0ff */
[----:B------:R-:W-:Y:S01]  /*03e0*/  @!P1 IMAD.IADD R0, R0, 0x1, -R9 ;  /* 0x0000000100009824 */ /* 0x000fe200078e0a09 */
[----:B------:R-:W-:Y:S02]  /*03f0*/  @!P1 IADD3 R7, R7, 0x1, RZ ;  /* 0x0000000107079810 */ /* 0x000fe40007ffe0ff */
[----:B------:R-:W-:Y:S02]  /*0400*/  ISETP.NE.AND P1, PT, R5, RZ, PT ;  /* 0x000000ff0500720c */ /* 0x000fe40003f25270 */
[----:B------:R-:W-:Y:S02]  /*0410*/  ISETP.GE.U32.AND P0, PT, R0, R9, PT ;  /* 0x000000090000720c */ /* 0x000fe40003f06070 */
[----:B------:R-:W-:-:S04]  /*0420*/  LOP3.LUT R0, R8, R5, RZ, 0x3c, !PT ;  /* 0x0000000508007212 */ /* 0x000fc800078e3cff */
[----:B------:R-:W-:-:S07]  /*0430*/  ISETP.GE.AND P2, PT, R0, RZ, PT ;  /* 0x000000ff0000720c */ /* 0x000fce0003f46270 */
[----:B------:R-:W-:Y:S02]  /*0440*/  @P0 IADD3 R7, R7, 0x1, RZ ;  /* 0x0000000107070810 */ /* 0x000fe40007ffe0ff */
[----:B------:R-:W-:-:S04]  /*0450*/  ISETP.GT.AND P0, PT, R2, 0x3f, PT ;  /* 0x0000003f0200780c */ /* 0x000fc80003f04270 */
[----:B------:R-:W-:Y:S01]  /*0460*/  @!P2 IMAD.MOV R7, RZ, RZ, -R7 ;  /* 0x000000ffff07a224 */ /* 0x000fe200078e0a07 */
[----:B------:R-:W-:-:S05]  /*0470*/  @!P1 LOP3.LUT R7, RZ, R5, RZ, 0x33, !PT ;  /* 0x00000005ff079212 */ /* 0x000fca00078e33ff */
[----:B------:R-:W-:Y:S02]  /*0480*/  IMAD.MOV R0, RZ, RZ, -R7 ;  /* 0x000000ffff007224 */ /* 0x000fe400078e0a07 */
[----:B------:R-:W-:Y:S02]  /*0490*/  IMAD.SHL.U32 R28, R7, 0x80, RZ ;  /* 0x00000080071c7824 */ /* 0x000fe400078e00ff */
[----:B------:R-:W-:Y:S02]  /*04a0*/  IMAD R5, R5, R0, R8 ;  /* 0x0000000005057224 */ /* 0x000fe400078e0208 */
[----:B------:R-:W-:Y:S01]  /*04b0*/  IMAD.MOV.U32 R0, RZ, RZ, c[0x0][0x180] ;  /* 0x00006000ff007624 */ /* 0x000fe200078e00ff */
[----:B------:R0:W-:Y:S01]  /*04c0*/  STL [R1+0x3a4], R28 ;  /* 0x0003a41c01007387 */ /* 0x0001e20000100800 */
[----:B------:R-:W-:-:S04]  /*04d0*/  IMAD.IADD R5, R4, 0x1, R5 ;  /* 0x0000000104057824 */ /* 0x000fc800078e0205 */
[----:B------:R-:W-:-:S05]  /*04e0*/  IMAD R3, R5, 0x80, R13 ;  /* 0x0000008005037824 */ /* 0x000fca00078e020d */
[----:B------:R0:W-:Y:S01]  /*04f0*/  STL [R1+0x5dc], R3 ;  /* 0x0005dc0301007387 */ /* 0x0001e20000100800 */
[----:B------:R-:W-:Y:S05]  /*0500*/  @P0 BRA `(.L_x_0) ;  /* 0x0000037000000947 */ /* 0x000fea0003800000 */
[----:B------:R-:W-:Y:S01]  /*0510*/  IMAD.SHL.U32 R0, R12, 0x20, RZ ;  /* 0x000000200c007824 */ /* 0x000fe200078e00ff */
[----:B------:R-:W-:Y:S01]  /*0520*/  CS2R R24, SRZ ;  /* 0x0000000000187805 */ /* 0x000fe2000001ff00 */
[----:B------:R-:W-:Y:S01]  /*0530*/  CS2R R26, SRZ ;  /* 0x00000000001a7805 */ /* 0x000fe2000001ff00 */
[----:B------:R-:W-:Y:S01]  /*0540*/  CS2R R20, SRZ ;  /* 0x0000000000147805 */ /* 0x000fe2000001ff00 */
[----:B------:R-:W-:Y:S01]  /*0550*/  CS2R R22, SRZ ;  /* 0x0000000000167805 */ /* 0x000fe2000001ff00 */
[----:B------:R1:W-:Y:S01]  /*0560*/  STL [R1+0x5e0], R0 ;  /* 0x0005e00001007387 */ /* 0x0003e20000100800 */
[----:B------:R-:W-:Y:S01]  /*0570*/  CS2R R16, SRZ ;  /* 0x0000000000107805 */ /* 0x000fe2000001ff00 */
[----:B------:R-:W-:Y:S01]  /*0580*/  CS2R R18, SRZ ;  /* 0x0000000000127805 */ /* 0x000fe2000001ff00 */
[----:B------:R-:W-:Y:S01]  /*0590*/  CS2R R12, SRZ ;  /* 0x00000000000c7805 */ /* 0x000fe2000001ff00 */
[----:B------:R1:W-:Y:S01]  /*05a0*/  STL [R1], RZ ;  /* 0x000000ff01007387 */ /* 0x0003e20000100800 */
[----:B------:R-:W-:Y:S01]  /*05b0*/  CS2R R14, SRZ ;  /* 0x00000000000e7805 */ /* 0x000fe2000001ff00 */
[----:B------:R-:W-:Y:S01]  /*05c0*/  CS2R R8, SRZ ;  /* 0x0000000000087805 */ /* 0x000fe2000001ff00 */
[----:B------:R-:W-:Y:S01]  /*05d0*/  CS2R R10, SRZ ;  /* 0x00000000000a7805 */ /* 0x000fe2000001ff00 */
[----:B------:R1:W-:Y:S01]  /*05e0*/  STL [R1+0x4], RZ ;  /* 0x000004ff01007387 */ /* 0x0003e20000100800 */
[----:B------:R-:W-:Y:S01]  /*05f0*/  CS2R R4, SRZ ;  /* 0x0000000000047805 */ /* 0x000fe2000001ff00 */
[----:B------:R-:W-:-:S02]  /*0600*/  CS2R R6, SRZ ;  /* 0x0000000000067805 */ /* 0x000fc4000001ff00 */
[----:B------:R1:W-:Y:S04]  /*0610*/  STL [R1+0x8], RZ ;  /* 0x000008ff01007387 */ /* 0x0003e80000100800 */
        /* <DEDUP_REMOVED lines=36> */
[----:B------:R1:W-:Y:S01]  /*0860*/  STL [R1+0x9c], RZ ;  /* 0x00009cff01007387 */ /* 0x0003e20000100800 */
[----:B------:R-:W-:Y:S05]  /*0870*/  BRA `(.L_x_1) ;  /* 0x00016cb000007947 */ /* 0x000fea0003800000 */
.L_x_0:
[----:B------:R-:W-:Y:S01]  /*0880*/  IABS R21, c[0x0][0x17c] ;  /* 0x00005f0000157a13 */ /* 0x000fe20000000000 */
[----:B------:R1:W-:Y:S03]  /*0890*/  STL [R1+0x5e4], R0 ;  /* 0x0005e40001007387 */ /* 0x0003e60000100800 */
[----:B------:R-:W2:Y:S01]  /*08a0*/  I2F.RP R5, R21 ;  /* 0x0000001500057306 */ /* 0x000ea20000209400 */
[----:B-1----:R-:W1:Y:S07]  /*08b0*/  S2R R0, SR_TID.X ;  /* 0x0000000000007919 */ /* 0x002e6e0000002100 */
[----:B--2---:R-:W2:Y:S01]  /*08c0*/  MUFU.RCP R5, R5 ;  /* 0x0000000500057308 */ /* 0x004ea20000001000 */
[----:B-1----:R-:W-:Y:S01]  /*08d0*/  SHF.R.U32.HI R22, RZ, 0x6, R0 ;  /* 0x00000006ff167819 */ /* 0x002fe20000011600 */
[----:B------:R-:W-:Y:S01]  /*08e0*/  IMAD.SHL.U32 R9, R0, 0x2, RZ ;  /* 0x0000000200097824 */ /* 0x000fe200078e00ff */
[----:B--2---:R-:W-:-:S02]  /*08f0*/  IADD3 R6, R5, 0xffffffe, RZ ;  /* 0x0ffffffe05067810 */ /* 0x004fc40007ffe0ff */
[----:B------:R-:W-:-:S03]  /*0900*/  SGXT.U32 R22, R22, 0x1 ;  /* 0x000000011616781a */ /* 0x000fc60000000000 */
[----:B------:R1:W2:Y:S01]  /*0910*/  F2I.FTZ.U32.TRUNC.NTZ R7, R6 ;  /* 0x0000000600077305 */ /* 0x0002a2000021f000 */
[----:B------:R-:W-:Y:S02]  /*0920*/  SHF.R.S32.HI R5, RZ, 0x1f, R2 ;  /* 0x0000001fff057819 */ /* 0x000fe40000011402 */
[----:B------:R-:W-:Y:S02]  /*0930*/  LOP3.LUT R22, R28, R22, RZ, 0xfc, !PT ;  /* 0x000000161c167212 */ /* 0x000fe400078efcff */
[----:B------:R-:W-:Y:S02]  /*0940*/  LEA.HI R5, R5, R2, RZ, 0x6 ;  /* 0x0000000205057211 */ /* 0x000fe400078f30ff */
[C---:B------:R-:W-:Y:S01]  /*0950*/  LOP3.LUT R4, R22.reuse, 0x7e, RZ, 0xfc, !PT ;  /* 0x0000007e16047812 */ /* 0x040fe200078efcff */
[----:B-1----:R-:W-:Y:S01]  /*0960*/  IMAD.MOV.U32 R6, RZ, RZ, RZ ;  /* 0x000000ffff067224 */ /* 0x002fe200078e00ff */
[----:B0-----:R-:W-:Y:S01]  /*0970*/  LOP3.LUT R3, R22, 0x7c, RZ, 0xfc, !PT ;  /* 0x0000007c16037812 */ /* 0x001fe200078efcff */
[----:B------:R0:W-:Y:S01]  /*0980*/  STL [R1+0xe4], R5 ;  /* 0x0000e40501007387 */ /* 0x0001e20000100800 */
[----:B------:R-:W-:-:S02]  /*0990*/  LOP3.LUT R14, R0, 0x7, RZ, 0xc0, !PT ;  /* 0x00000007000e7812 */ /* 0x000fc400078ec0ff */
[----:B------:R-:W-:Y:S01]  /*09a0*/  IABS R10, R3 ;  /* 0x00000003000a7213 */ /* 0x000fe20000000000 */
[--C-:B--2---:R-:W-:Y:S01]  /*09b0*/  IMAD.MOV R8, RZ, RZ, -R7.reuse ;  /* 0x000000ffff087224 */ /* 0x104fe200078e0a07 */
[----:B------:R-:W-:Y:S01]  /*09c0*/  LOP3.LUT R12, R9, 0x10, RZ, 0xc0, !PT ;  /* 0x00000010090c7812 */ /* 0x000fe200078ec0ff */
[----:B------:R-:W-:Y:S01]  /*09d0*/  IMAD R14, R14, 0x90, RZ ;  /* 0x000000900e0e7824 */ /* 0x000fe200078e02ff */
[----:B------:R-:W-:Y:S01]  /*09e0*/  LOP3.LUT R13, R22, 0x7a, RZ, 0xfc, !PT ;  /* 0x0000007a160d7812 */ /* 0x000fe200078efcff */
[----:B------:R-:W-:Y:S01]  /*09f0*/  IMAD R23, R8, R21, RZ ;  /* 0x0000001508177224 */ /* 0x000fe200078e02ff */
[----:B------:R-:W-:Y:S02]  /*0a00*/  IABS R8, R4 ;  /* 0x0000000400087213 */ /* 0x000fe40000000000 */
[C---:B0-----:R-:W-:Y:S01]  /*0a10*/  LOP3.LUT R5, R0.reuse, 0x40, RZ, 0xc0, !PT ;  /* 0x0000004000057812 */ /* 0x041fe200078ec0ff */
[----:B------:R-:W-:Y:S01]  /*0a20*/  IMAD.HI.U32 R23, R7, R23, R6 ;  /* 0x0000001707177227 */ /* 0x000fe200078e0006 */
[----:B------:R-:W-:-:S02]  /*0a30*/  LOP3.LUT R15, R0, 0x3f, RZ, 0xc0, !PT ;  /* 0x0000003f000f7812 */ /* 0x000fc400078ec0ff */
[----:B------:R-:W-:Y:S02]  /*0a40*/  LEA.HI R16, R5, R12, RZ, 0x1f ;  /* 0x0000000c05107211 */ /* 0x000fe400078ff8ff */
[----:B------:R-:W-:Y:S01]  /*0a50*/  LOP3.LUT R5, R14, 0x30, R9, 0x78, !PT ;  /* 0x000000300e057812 */ /* 0x000fe200078e7809 */
[----:B------:R-:W-:Y:S01]  /*0a60*/  IMAD.HI.U32 R6, R23, R8, RZ ;  /* 0x0000000817067227 */ /* 0x000fe200078e00ff */
[----:B------:R-:W-:Y:S01]  /*0a70*/  LOP3.LUT R11, R22, 0x78, RZ, 0xfc, !PT ;  /* 0x00000078160b7812 */ /* 0x000fe200078efcff */
[----:B------:R-:W-:Y:S01]  /*0a80*/  STL [R1+0xe0], R16 ;  /* 0x0000e01001007387 */ /* 0x000fe20000100800 */
[----:B------:R-:W-:Y:S01]  /*0a90*/  ISETP.GE.AND P2, PT, R4, RZ, PT ;  /* 0x000000ff0400720c */ /* 0x000fe20003f46270 */
[----:B------:R-:W-:Y:S01]  /*0aa0*/  IMAD.MOV R6, RZ, RZ, -R6 ;  /* 0x000000ffff067224 */ /* 0x000fe200078e0a06 */
[----:B------:R-:W-:Y:S01]  /*0ab0*/  ISETP.GE.AND P6, PT, R3, RZ, PT ;  /* 0x000000ff0300720c */ /* 0x000fe20003fc6270 */
[----:B------:R-:W-:Y:S01]  /*0ac0*/  IMAD.HI.U32 R7, R23, R10, RZ ;  /* 0x0000000a17077227 */ /* 0x000fe200078e00ff */
[----:B------:R0:W-:Y:S01]  /*0ad0*/  STL [R1+0xe8], R5 ;  /* 0x0000e80501007387 */ /* 0x0001e20000100800 */
[----:B------:R-:W-:-:S02]  /*0ae0*/  LOP3.LUT R3, R22, 0x76, RZ, 0xfc, !PT ;  /* 0x0000007616037812 */ /* 0x000fc400078efcff */
[----:B------:R-:W-:Y:S01]  /*0af0*/  IMAD R6, R21, R6, R8 ;  /* 0x0000000615067224 */ /* 0x000fe200078e0208 */
[----:B------:R-:W-:Y:S01]  /*0b00*/  LOP3.LUT R9, R22, 0x72, RZ, 0xfc, !PT ;  /* 0x0000007216097812 */ /* 0x000fe200078efcff */
[----:B------:R-:W-:Y:S01]  /*0b10*/  IMAD.MOV R7, RZ, RZ, -R7 ;  /* 0x000000ffff077224 */ /* 0x000fe200078e0a07 */
[----:B------:R-:W-:Y:S01]  /*0b20*/  ISETP.GE.AND P5, PT, R11, RZ, PT ;  /* 0x000000ff0b00720c */ /* 0x000fe20003fa6270 */
[----:B------:R-:W-:Y:S01]  /*0b30*/  IMAD.SHL.U32 R8, R15, 0x2, RZ ;  /* 0x000000020f087824 */ /* 0x000fe200078e00ff */
[C---:B------:R-:W-:Y:S01]  /*0b40*/  ISETP.GT.U32.AND P0, PT, R21.reuse, R6, PT ;  /* 0x000000061500720c */ /* 0x040fe20003f04070 */
[C---:B------:R-:W-:Y:S01]  /*0b50*/  IMAD R2, R21.reuse, R7, R10 ;  /* 0x0000000715027224 */ /* 0x040fe200078e020a */
[----:B------:R-:W-:Y:S02]  /*0b60*/  IABS R10, R13 ;  /* 0x0000000d000a7213 */ /* 0x000fe40000000000 */
[----:B------:R-:W-:Y:S02]  /*0b70*/  IABS R15, R11 ;  /* 0x0000000b000f7213 */ /* 0x000fe40000000000 */
[----:B------:R-:W-:Y:S01]  /*0b80*/  ISETP.GT.U32.AND P1, PT, R21, R2, PT ;  /* 0x000000021500720c */ /* 0x000fe20003f24070 */
[----:B0-----:R-:W-:Y:S01]  /*0b90*/  IMAD.HI.U32 R5, R23, R10, RZ ;  /* 0x0000000a17057227 */ /* 0x001fe200078e00ff */
[----:B------:R-:W-:-:S02]  /*0ba0*/  SHF.R.S32.HI R7, RZ, 0x6, R0 ;  /* 0x00000006ff077819 */ /* 0x000fc40000011400 */
[----:B------:R-:W-:Y:S01]  /*0bb0*/  LOP3.LUT R20, R22, 0x22, RZ, 0xfc, !PT ;  /* 0x0000002216147812 */ /* 0x000fe200078efcff */
[----:B------:R-:W-:Y:S01]  /*0bc0*/  IMAD.MOV R5, RZ, RZ, -R5 ;  /* 0x000000ffff057224 */ /* 0x000fe200078e0a05 */
[----:B------:R-:W-:Y:S01]  /*0bd0*/  SGXT R7, R7, 0x1 ;  /* 0x000000010707781a */ /* 0x000fe20000000200 */
[----:B------:R-:W-:Y:S01]  /*0be0*/  @!P0 IMAD.IADD R6, R6, 0x1, -R21 ;  /* 0x0000000106068824 */ /* 0x000fe200078e0a15 */
[----:B------:R-:W-:Y:S01]  /*0bf0*/  LOP3.LUT R24, R22, 0x1c, RZ, 0xfc, !PT ;  /* 0x0000001c16187812 */ /* 0x000fe200078efcff */
[C---:B------:R-:W-:Y:S01]  /*0c00*/  IMAD R10, R21.reuse, R5, R10 ;  /* 0x00000005150a7224 */ /* 0x040fe200078e020a */
[----:B------:R-:W-:Y:S01]  /*0c10*/  LOP3.LUT R7, R8, 0x90, R7, 0x78, !PT ;  /* 0x0000009008077812 */ /* 0x000fe200078e7807 */
[----:B------:R-:W-:Y:S01]  /*0c20*/  IMAD.MOV.U32 R12, RZ, RZ, R15 ;  /* 0x000000ffff0c7224 */ /* 0x000fe200078e000f */
[C---:B------:R-:W-:Y:S01]  /*0c30*/  ISETP.GT.U32.AND P0, PT, R21.reuse, R6, PT ;  /* 0x000000061500720c */ /* 0x040fe20003f04070 */
[----:B------:R-:W-:Y:S01]  /*0c40*/  @!P1 IMAD.IADD R2, R2, 0x1, -R21 ;  /* 0x0000000102029824 */ /* 0x000fe200078e0a15 */
[----:B------:R-:W-:Y:S01]  /*0c50*/  ISETP.GT.U32.AND P3, PT, R21, R10, PT ;  /* 0x0000000a1500720c */ /* 0x000fe20003f64070 */
[----:B------:R-:W-:Y:S01]  /*0c60*/  IMAD.HI.U32 R4, R23, R12, RZ ;  /* 0x0000000c17047227 */ /* 0x000fe200078e00ff */
[----:B------:R-:W-:Y:S01]  /*0c70*/  IABS R8, R3 ;  /* 0x0000000300087213 */ /* 0x000fe20000000000 */
[----:B------:R0:W-:Y:S01]  /*0c80*/  STL [R1+0x350], R7 ;  /* 0x0003500701007387 */ /* 0x0001e20000100800 */
[----:B------:R-:W-:Y:S01]  /*0c90*/  ISETP.GT.U32.AND P4, PT, R21, R2, PT ;  /* 0x000000021500720c */ /* 0x000fe20003f84070 */
[----:B------:R-:W-:Y:S01]  /*0ca0*/  IMAD.MOV R4, RZ, RZ, -R4 ;  /* 0x000000ffff047224 */ /* 0x000fe200078e0a04 */
[----:B------:R-:W-:-:S02]  /*0cb0*/  ISETP.GE.AND P1, PT, R13, RZ, PT ;  /* 0x000000ff0d00720c */ /* 0x000fc40003f26270 */
[C---:B------:R-:W-:Y:S01]  /*0cc0*/  LOP3.LUT R5, R22.reuse, 0x74, RZ, 0xfc, !PT ;  /* 0x0000007416057812 */ /* 0x040fe200078efcff */
[----:B------:R-:W-:Y:S01]  /*0cd0*/  IMAD R13, R21, R4, R12 ;  /* 0x00000004150d7224 */ /* 0x000fe200078e020c */
[----:B------:R-:W-:Y:S01]  /*0ce0*/  LOP3.LUT R12, R22, 0x6e, RZ, 0xfc, !PT ;  /* 0x0000006e160c7812 */ /* 0x000fe200078efcff */
[--C-:B------:R-:W-:Y:S01]  /*0cf0*/  @!P0 IMAD.IADD R6, R6, 0x1, -R21.reuse ;  /* 0x0000000106068824 */ /* 0x100fe200078e0a15 */
[----:B------:R-:W-:Y:S01]  /*0d00*/  ISETP.GE.AND P0, PT, R3, RZ, PT ;  /* 0x000000ff0300720c */ /* 0x000fe20003f06270 */
[--C-:B------:R-:W-:Y:S01]  /*0d10*/  @!P3 IMAD.IADD R10, R10, 0x1, -R21.reuse ;  /* 0x000000010a0ab824 */ /* 0x100fe200078e0a15 */
[----:B------:R-:W-:Y:S01]  /*0d20*/  IABS R3, R9 ;  /* 0x0000000900037213 */ /* 0x000fe20000000000 */
[----:B------:R-:W-:Y:S01]  /*0d30*/  IMAD.MOV.U32 R14, RZ, RZ, R6 ;  /* 0x000000ffff0e7224 */ /* 0x000fe200078e0006 */
[----:B------:R-:W-:Y:S01]  /*0d40*/  IABS R4, R5 ;  /* 0x0000000500047213 */ /* 0x000fe20000000000 */
[----:B------:R-:W-:Y:S01]  /*0d50*/  @!P4 IMAD.IADD R2, R2, 0x1, -R21 ;  /* 0x000000010202c824 */ /* 0x000fe200078e0a15 */
[C---:B------:R-:W-:Y:S01]  /*0d60*/  ISETP.GT.U32.AND P4, PT, R21.reuse, R13, PT ;  /* 0x0000000d1500720c */ /* 0x040fe20003f84070 */
[----:B------:R-:W-:Y:S01]  /*0d70*/  @!P2 IMAD.MOV R14, RZ, RZ, -R14 ;  /* 0x000000ffff0ea224 */ /* 0x000fe200078e0a0e */
[----:B------:R-:W-:Y:S01]  /*0d80*/  ISETP.GT.U32.AND P2, PT, R21, R10, PT ;  /* 0x0000000a1500720c */ /* 0x000fe20003f44070 */
[----:B------:R-:W-:Y:S01]  /*0d90*/  IMAD.MOV.U32 R6, RZ, RZ, R3 ;  /* 0x000000ffff067224 */ /* 0x000fe200078e0003 */
[----:B------:R-:W-:Y:S01]  /*0da0*/  ISETP.GE.AND P3, PT, R5, RZ, PT ;  /* 0x000000ff0500720c */ /* 0x000fe20003f66270 */
[----:B------:R-:W-:Y:S01]  /*0db0*/  IMAD.HI.U32 R3, R23, R8, RZ ;  /* 0x0000000817037227 */ /* 0x000fe200078e00ff */
[----:B------:R1:W-:Y:S01]  /*0dc0*/  STL [R1+0xdc], R14 ;  /* 0x0000dc0e01007387 */ /* 0x0003e20000100800 */
[----:B------:R-:W-:-:S02]  /*0dd0*/  LOP3.LUT R25, R22, 0x1a, RZ, 0xfc, !PT ;  /* 0x0000001a16197812 */ /* 0x000fc400078efcff */
[----:B------:R-:W-:Y:S01]  /*0de0*/  IMAD.MOV R3, RZ, RZ, -R3 ;  /* 0x000000ffff037224 */ /* 0x000fe200078e0a03 */
[----:B------:R-:W-:Y:S01]  /*0df0*/  LOP3.LUT R26, R22, 0x18, RZ, 0xfc, !PT ;  /* 0x00000018161a7812 */ /* 0x000fe200078efcff */
[----:B0-----:R-:W-:-:S04]  /*0e00*/  IMAD.HI.U32 R7, R23, R6, RZ ;  /* 0x0000000617077227 */ /* 0x001fc800078e00ff */
[----:B------:R-:W-:Y:S01]  /*0e10*/  IMAD R11, R21, R3, R8 ;  /* 0x00000003150b7224 */ /* 0x000fe200078e0208 */
[----:B------:R-:W-:Y:S01]  /*0e20*/  LOP3.LUT R3, R22, 0x6a, RZ, 0xfc, !PT ;  /* 0x0000006a16037812 */ /* 0x000fe200078efcff */
[--C-:B------:R-:W-:Y:S01]  /*0e30*/  @!P2 IMAD.IADD R10, R10, 0x1, -R21.reuse ;  /* 0x000000010a0aa824 */ /* 0x100fe200078e0a15 */
[----:B-1----:R-:W-:Y:S01]  /*0e40*/  IABS R14, R12 ;  /* 0x0000000c000e7213 */ /* 0x002fe20000000000 */
[----:B------:R-:W-:Y:S01]  /*0e50*/  @!P4 IMAD.IADD R13, R13, 0x1, -R21 ;  /* 0x000000010d0dc824 */ /* 0x000fe200078e0a15 */
[----:B------:R-:W-:Y:S01]  /*0e60*/  ISETP.GT.U32.AND P2, PT, R21, R11, PT ;  /* 0x0000000b1500720c */ /* 0x000fe20003f44070 */
[----:B------:R-:W-:Y:S02]  /*0e70*/  IMAD.MOV R7, RZ, RZ, -R7 ;  /* 0x000000ffff077224 */ /* 0x000fe400078e0a07 */
[----:B------:R-:W-:Y:S01]  /*0e80*/  IMAD.HI.U32 R5, R23, R4, RZ ;  /* 0x0000000417057227 */ /* 0x000fe200078e00ff */
[----:B------:R-:W-:-:S03]  /*0e90*/  ISETP.GT.U32.AND P4, PT, R21, R13, PT ;  /* 0x0000000d1500720c */ /* 0x000fc60003f84070 */
[----:B------:R-:W-:Y:S01]  /*0ea0*/  @!P6 IMAD.MOV R2, RZ, RZ, -R2 ;  /* 0x000000ffff02e224 */ /* 0x000fe200078e0a02 */
[----:B------:R-:W-:Y:S01]  /*0eb0*/  ISETP.GE.AND P6, PT, R9, RZ, PT ;  /* 0x000000ff0900720c */ /* 0x000fe20003fc6270 */
[----:B------:R-:W-:Y:S01]  /*0ec0*/  IMAD R9, R21, R7, R6 ;  /* 0x0000000715097224 */ /* 0x000fe200078e0206 */
[C---:B------:R-:W-:Y:S01]  /*0ed0*/  LOP3.LUT R7, R22.reuse, 0x6c, RZ, 0xfc, !PT ;  /* 0x0000006c16077812 */ /* 0x040fe200078efcff */
[----:B------:R-:W-:Y:S01]  /*0ee0*/  IMAD.MOV R5, RZ, RZ, -R5 ;  /* 0x000000ffff057224 */ /* 0x000fe200078e0a05 */
[----:B------:R0:W-:Y:S01]  /*0ef0*/  STL [R1+0xd8], R2 ;  /* 0x0000d80201007387 */ /* 0x0001e20000100800 */
[--C-:B------:R-:W-:Y:S01]  /*0f00*/  @!P2 IMAD.IADD R11, R11, 0x1, -R21.reuse ;  /* 0x000000010b0ba824 */ /* 0x100fe200078e0a15 */
[C---:B------:R-:W-:Y:S01]  /*0f10*/  ISETP.GT.U32.AND P2, PT, R21.reuse, R9, PT ;  /* 0x000000091500720c */ /* 0x040fe20003f44070 */
[----:B------:R-:W-:Y:S01]  /*0f20*/  IMAD R4, R21, R5, R4 ;  /* 0x0000000515047224 */ /* 0x000fe200078e0204 */
[----:B------:R-:W-:Y:S01]  /*0f30*/  IABS R8, R7 ;  /* 0x0000000700087213 */ /* 0x000fe20000000000 */
[----:B------:R-:W-:Y:S01]  /*0f40*/  @!P4 IMAD.IADD R13, R13, 0x1, -R21 ;  /* 0x000000010d0dc824 */ /* 0x000fe200078e0a15 */
[----:B------:R-:W-:Y:S01]  /*0f50*/  IABS R6, R3 ;  /* 0x0000000300067213 */ /* 0x000fe20000000000 */
[----:B------:R-:W-:Y:S01]  /*0f60*/  IMAD.MOV.U32 R15, RZ, RZ, R10 ;  /* 0x000000ffff0f7224 */ /* 0x000fe200078e000a */
[C---:B------:R-:W-:Y:S01]  /*0f70*/  ISETP.GT.U32.AND P4, PT, R21.reuse, R4, PT ;  /* 0x000000041500720c */ /* 0x040fe20003f84070 */
[----:B------:R-:W-:Y:S01]  /*0f80*/  @!P5 IMAD.MOV R13, RZ, RZ, -R13 ;  /* 0x000000ffff0dd224 */ /* 0x000fe200078e0a0d */
[----:B0-----:R-:W-:Y:S01]  /*0f90*/  LOP3.LUT R2, R22, 0x70, RZ, 0xfc, !PT ;  /* 0x0000007016027812 */ /* 0x001fe200078efcff */
[----:B------:R-:W-:Y:S01]  /*0fa0*/  @!P1 IMAD.MOV R15, RZ, RZ, -R15 ;  /* 0x000000ffff0f9224 */ /* 0x000fe200078e0a0f */
[----:B------:R-:W-:-:S02]  /*0fb0*/  ISETP.GT.U32.AND P1, PT, R21, R11, PT ;  /* 0x0000000b1500720c */ /* 0x000fc40003f24070 */
[----:B------:R-:W-:Y:S01]  /*0fc0*/  IABS R5, R2 ;  /* 0x0000000200057213 */ /* 0x000fe20000000000 */
[--C-:B------:R-:W-:Y:S01]  /*0fd0*/  @!P2 IMAD.IADD R9, R9, 0x1, -R21.reuse ;  /* 0x000000010909a824 */ /* 0x100fe200078e0a15 */
[----:B------:R-:W-:Y:S01]  /*0fe0*/  ISETP.GE.AND P5, PT, R2, RZ, PT ;  /* 0x000000ff0200720c */ /* 0x000fe20003fa6270 */
[----:B------:R-:W-:Y:S02]  /*0ff0*/  STL [R1+0xd4], R15 ;  /* 0x0000d40f01007387 */ /* 0x000fe40000100800 */
[----:B------:R-:W-:Y:S01]  /*1000*/  IMAD.HI.U32 R10, R23, R5, RZ ;  /* 0x00000005170a7227 */ /* 0x000fe200078e00ff */
[----:B------:R-:W-:Y:S01]  /*1010*/  ISETP.GT.U32.AND P2, PT, R21, R9, PT ;  /* 0x000000091500720c */ /* 0x000fe20003f44070 */
[----:B------:R0:W-:Y:S02]  /*1020*/  STL [R1+0xcc], R13 ;  /* 0x0000cc0d01007387 */ /* 0x0001e40000100800 */
[----:B------:R-:W-:Y:S02]  /*1030*/  @!P4 IMAD.IADD R4, R4, 0x1, -R21 ;  /* 0x000000010404c824 */ /* 0x000fe400078e0a15 */
[----:B------:R-:W-:-:S02]  /*1040*/  IMAD.MOV R10, RZ, RZ, -R10 ;  /* 0x000000ffff0a7224 */ /* 0x000fc400078e0a0a */
[----:B------:R-:W-:Y:S01]  /*1050*/  @!P1 IMAD.IADD R11, R11, 0x1, -R21 ;  /* 0x000000010b0b9824 */ /* 0x000fe200078e0a15 */
[C---:B------:R-:W-:Y:S01]  /*1060*/  ISETP.GT.U32.AND P4, PT, R21.reuse, R4, PT ;  /* 0x000000041500720c */ /* 0x040fe20003f84070 */
[----:B------:R-:W-:Y:S02]  /*1070*/  IMAD R2, R21, R10, R5 ;  /* 0x0000000a15027224 */ /* 0x000fe400078e0205 */
[----:B------:R-:W-:-:S03]  /*1080*/  IMAD.HI.U32 R5, R23, R8, RZ ;  /* 0x0000000817057227 */ /* 0x000fc600078e00ff */
[----:B------:R-:W-:Y:S01]  /*1090*/  ISETP.GT.U32.AND P1, PT, R21, R2, PT ;  /* 0x000000021500720c */ /* 0x000fe20003f24070 */
[----:B0-----:R-:W-:-:S04]  /*10a0*/  IMAD.HI.U32 R13, R23, R14, RZ ;  /* 0x0000000e170d7227 */ /* 0x001fc800078e00ff */
[----:B------:R-:W-:-:S04]  /*10b0*/  IMAD.HI.U32 R10, R23, R6, RZ ;  /* 0x00000006170a7227 */ /* 0x000fc800078e00ff */
[----:B------:R-:W-:Y:S02]  /*10c0*/  IMAD.MOV R5, RZ, RZ, -R5 ;  /* 0x000000ffff057224 */ /* 0x000fe400078e0a05 */
[----:B------:R-:W-:Y:S02]  /*10d0*/  IMAD.MOV R13, RZ, RZ, -R13 ;  /* 0x000000ffff0d7224 */ /* 0x000fe400078e0a0d */
[----:B------:R-:W-:Y:S02]  /*10e0*/  IMAD.MOV R10, RZ, RZ, -R10 ;  /* 0x000000ffff0a7224 */ /* 0x000fe400078e0a0a */
[----:B------:R-:W-:Y:S01]  /*10f0*/  IMAD R8, R21, R5, R8 ;  /* 0x0000000515087224 */ /* 0x000fe200078e0208 */
[----:B------:R-:W-:Y:S01]  /*1100*/  LOP3.LUT R5, R22, 0x68, RZ, 0xfc, !PT ;  /* 0x0000006816057812 */ /* 0x000fe200078efcff */
[----:B------:R-:W-:Y:S02]  /*1110*/  @!P2 IMAD.IADD R9, R9, 0x1, -R21 ;  /* 0x000000010909a824 */ /* 0x000fe400078e0a15 */
[----:B------:R-:W-:Y:S01]  /*1120*/  IMAD.MOV.U32 R15, RZ, RZ, R11 ;  /* 0x000000ffff0f7224 */ /* 0x000fe200078e000b */
[C---:B------:R-:W-:Y:S01]  /*1130*/  ISETP.GT.U32.AND P2, PT, R21.reuse, R8, PT ;  /* 0x000000081500720c */ /* 0x040fe20003f44070 */
[----:B------:R-:W-:-:S02]  /*1140*/  IMAD R14, R21, R13, R14 ;  /* 0x0000000d150e7224 */ /* 0x000fc400078e020e */
[C---:B------:R-:W-:Y:S01]  /*1150*/  IMAD R6, R21.reuse, R10, R6 ;  /* 0x0000000a15067224 */ /* 0x040fe200078e0206 */
[----:B------:R-:W-:Y:S01]  /*1160*/  IABS R10, R5 ;  /* 0x00000005000a7213 */ /* 0x000fe20000000000 */
[----:B------:R-:W-:Y:S02]  /*1170*/  IMAD.MOV.U32 R11, RZ, RZ, R9 ;  /* 0x000000ffff0b7224 */ /* 0x000fe400078e0009 */
[----:B------:R-:W-:Y:S01]  /*1180*/  @!P4 IMAD.IADD R4, R4, 0x1, -R21 ;  /* 0x000000010404c824 */ /* 0x000fe200078e0a15 */
[----:B------:R-:W-:Y:S01]  /*1190*/  ISETP.GE.AND P4, PT, R12, RZ, PT ;  /* 0x000000ff0c00720c */ /* 0x000fe20003f86270 */
[----:B------:R-:W-:Y:S01]  /*11a0*/  @!P0 IMAD.MOV R15, RZ, RZ, -R15 ;  /* 0x000000ffff0f8224 */ /* 0x000fe200078e0a0f */
[C---:B------:R-:W-:Y:S01]  /*11b0*/  ISETP.GT.U32.AND P0, PT, R21.reuse, R14, PT ;  /* 0x0000000e1500720c */ /* 0x040fe20003f04070 */
[----:B------:R-:W-:Y:S01]  /*11c0*/  @!P6 IMAD.MOV R11, RZ, RZ, -R11 ;  /* 0x000000ffff0be224 */ /* 0x000fe200078e0a0b */
[----:B------:R-:W-:Y:S01]  /*11d0*/  ISETP.GT.U32.AND P6, PT, R21, R6, PT ;  /* 0x000000061500720c */ /* 0x000fe20003fc4070 */
[----:B------:R-:W-:Y:S01]  /*11e0*/  IMAD.MOV.U32 R12, RZ, RZ, R4 ;  /* 0x000000ffff0c7224 */ /* 0x000fe200078e0004 */
[----:B------:R-:W-:Y:S01]  /*11f0*/  STL [R1+0xc4], R15 ;  /* 0x0000c40f01007387 */ /* 0x000fe20000100800 */
[----:B------:R-:W-:-:S02]  /*1200*/  @!P1 IMAD.IADD R2, R2, 0x1, -R21 ;  /* 0x0000000102029824 */ /* 0x000fc400078e0a15 */
[----:B------:R-:W-:Y:S02]  /*1210*/  IMAD.MOV.U32 R4, RZ, RZ, R10 ;  /* 0x000000ffff047224 */ /* 0x000fe400078e000a */
[----:B------:R-:W-:Y:S01]  /*1220*/  @!P3 IMAD.MOV R12, RZ, RZ, -R12 ;  /* 0x000000ffff0cb224 */ /* 0x000fe200078e0a0c */
[----:B------:R-:W-:Y:S01]  /*1230*/  ISETP.GE.AND P3, PT, R7, RZ, PT ;  /* 0x000000ff0700720c */ /* 0x000fe20003f66270 */
[----:B------:R-:W-:Y:S01]  /*1240*/  IMAD.HI.U32 R9, R23, R4, RZ ;  /* 0x0000000417097227 */ /* 0x000fe200078e00ff */
[----:B------:R-:W-:Y:S02]  /*1250*/  ISETP.GT.U32.AND P1, PT, R21, R2, PT ;  /* 0x000000021500720c */ /* 0x000fe40003f24070 */
[----:B------:R-:W-:Y:S01]  /*1260*/  LOP3.LUT R7, R22, 0x66, RZ, 0xfc, !PT ;  /* 0x0000006616077812 */ /* 0x000fe200078efcff */
[----:B------:R-:W-:Y:S01]  /*1270*/  @!P2 IMAD.IADD R8, R8, 0x1, -R21 ;  /* 0x000000010808a824 */ /* 0x000fe200078e0a15 */
[----:B------:R0:W-:Y:S01]  /*1280*/  STL [R1+0xc0], R12 ;  /* 0x0000c00c01007387 */ /* 0x0001e20000100800 */
[----:B------:R-:W-:Y:S01]  /*1290*/  IMAD.MOV R9, RZ, RZ, -R9 ;  /* 0x000000ffff097224 */ /* 0x000fe200078e0a09 */
[----:B------:R-:W-:Y:S01]  /*12a0*/  IABS R13, R7 ;  /* 0x00000007000d7213 */ /* 0x000fe20000000000 */
[--C-:B------:R-:W-:Y:S01]  /*12b0*/  @!P0 IMAD.IADD R14, R14, 0x1, -R21.reuse ;  /* 0x000000010e0e8824 */ /* 0x100fe200078e0a15 */
[----:B------:R-:W-:Y:S01]  /*12c0*/  ISETP.GE.AND P0, PT, R5, RZ, PT ;  /* 0x000000ff0500720c */ /* 0x000fe20003f06270 */
[--C-:B------:R-:W-:Y:S01]  /*12d0*/  @!P6 IMAD.IADD R6, R6, 0x1, -R21.reuse ;  /* 0x000000010606e824 */ /* 0x100fe200078e0a15 */
[C---:B------:R-:W-:Y:S01]  /*12e0*/  ISETP.GT.U32.AND P6, PT, R21.reuse, R8, PT ;  /* 0x000000081500720c */ /* 0x040fe20003fc4070 */
[C---:B------:R-:W-:Y:S01]  /*12f0*/  IMAD R4, R21.reuse, R9, R4 ;  /* 0x0000000915047224 */ /* 0x040fe200078e0204 */
[----:B------:R-:W-:Y:S01]  /*1300*/  ISETP.GT.U32.AND P2, PT, R21, R14, PT ;  /* 0x0000000e1500720c */ /* 0x000fe20003f44070 */
[----:B------:R-:W-:Y:S01]  /*1310*/  IMAD.HI.U32 R9, R23, R13, RZ ;  /* 0x0000000d17097227 */ /* 0x000fe200078e00ff */
[----:B------:R-:W-:Y:S01]  /*1320*/  LOP3.LUT R5, R22, 0x64, RZ, 0xfc, !PT ;  /* 0x0000006416057812 */ /* 0x000fe200078efcff */
[----:B------:R1:W-:Y:S02]  /*1330*/  STL [R1+0xbc], R11 ;  /* 0x0000bc0b01007387 */ /* 0x0003e40000100800 */
[----:B------:R-:W-:Y:S01]  /*1340*/  @!P1 IMAD.IADD R2, R2, 0x1, -R21 ;  /* 0x0000000102029824 */ /* 0x000fe200078e0a15 */
[----:B------:R-:W-:Y:S01]  /*1350*/  ISETP.GE.AND P1, PT, R3, RZ, PT ;  /* 0x000000ff0300720c */ /* 0x000fe20003f26270 */
[----:B------:R-:W-:Y:S01]  /*1360*/  IMAD.MOV R9, RZ, RZ, -R9 ;  /* 0x000000ffff097224 */ /* 0x000fe200078e0a09 */
[C---:B------:R-:W-:Y:S01]  /*1370*/  LOP3.LUT R3, R22.reuse, 0x62, RZ, 0xfc, !PT ;  /* 0x0000006216037812 */ /* 0x040fe200078efcff */
[----:B------:R-:W-:Y:S01]  /*1380*/  IMAD.MOV.U32 R10, RZ, RZ, R2 ;  /* 0x000000ffff0a7224 */ /* 0x000fe200078e0002 */
[----:B0-----:R-:W-:Y:S01]  /*1390*/  IABS R12, R5 ;  /* 0x00000005000c7213 */ /* 0x001fe20000000000 */
[C---:B------:R-:W-:Y:S01]  /*13a0*/  IMAD R13, R21.reuse, R9, R13 ;  /* 0x00000009150d7224 */ /* 0x040fe200078e020d */
[----:B------:R-:W-:Y:S01]  /*13b0*/  LOP3.LUT R2, R22, 0x60, RZ, 0xfc, !PT ;  /* 0x0000006016027812 */ /* 0x000fe200078efcff */
[----:B------:R-:W-:Y:S01]  /*13c0*/  @!P5 IMAD.MOV R10, RZ, RZ, -R10 ;  /* 0x000000ffff0ad224 */ /* 0x000fe200078e0a0a */
[C---:B------:R-:W-:Y:S01]  /*13d0*/  ISETP.GT.U32.AND P5, PT, R21.reuse, R6, PT ;  /* 0x000000061500720c */ /* 0x040fe20003fa4070 */
[--C-:B------:R-:W-:Y:S01]  /*13e0*/  @!P6 IMAD.IADD R8, R8, 0x1, -R21.reuse ;  /* 0x000000010808e824 */ /* 0x100fe200078e0a15 */
[C---:B------:R-:W-:Y:S01]  /*13f0*/  ISETP.GT.U32.AND P6, PT, R21.reuse, R13, PT ;  /* 0x0000000d1500720c */ /* 0x040fe20003fc4070 */
[----:B------:R-:W-:Y:S01]  /*1400*/  @!P2 IMAD.IADD R14, R14, 0x1, -R21 ;  /* 0x000000010e0ea824 */ /* 0x000fe200078e0a15 */
[----:B------:R-:W-:Y:S01]  /*1410*/  ISETP.GT.U32.AND P2, PT, R21, R4, PT ;  /* 0x000000041500720c */ /* 0x000fe20003f44070 */
[----:B------:R-:W-:Y:S01]  /*1420*/  IMAD.HI.U32 R9, R23, R12, RZ ;  /* 0x0000000c17097227 */ /* 0x000fe200078e00ff */
[----:B-1----:R-:W-:Y:S01]  /*1430*/  IABS R11, R3 ;  /* 0x00000003000b7213 */ /* 0x002fe20000000000 */
[----:B------:R0:W-:Y:S02]  /*1440*/  STL [R1+0xb8], R10 ;  /* 0x0000b80a01007387 */ /* 0x0001e40000100800 */
[----:B------:R-:W-:-:S02]  /*1450*/  IMAD.MOV R9, RZ, RZ, -R9 ;  /* 0x000000ffff097224 */ /* 0x000fc400078e0a09 */
[----:B------:R-:W-:Y:S02]  /*1460*/  @!P3 IMAD.MOV R8, RZ, RZ, -R8 ;  /* 0x000000ffff08b224 */ /* 0x000fe400078e0a08 */
[--C-:B------:R-:W-:Y:S01]  /*1470*/  @!P5 IMAD.IADD R6, R6, 0x1, -R21.reuse ;  /* 0x000000010606d824 */ /* 0x100fe200078e0a15 */
[----:B------:R-:W-:Y:S01]  /*1480*/  ISETP.GE.AND P5, PT, R7, RZ, PT ;  /* 0x000000ff0700720c */ /* 0x000fe20003fa6270 */
[----:B------:R-:W-:Y:S01]  /*1490*/  @!P6 IMAD.IADD R13, R13, 0x1, -R21 ;  /* 0x000000010d0de824 */ /* 0x000fe200078e0a15 */
[----:B0-----:R-:W-:Y:S01]  /*14a0*/  IABS R10, R2 ;  /* 0x00000002000a7213 */ /* 0x001fe20000000000 */
[----:B------:R-:W-:-:S03]  /*14b0*/  IMAD.HI.U32 R7, R23, R11, RZ ;  /* 0x0000000b17077227 */ /* 0x000fc600078e00ff */
[----:B------:R-:W-:Y:S01]  /*14c0*/  ISETP.GT.U32.AND P6, PT, R21, R13, PT ;  /* 0x0000000d1500720c */ /* 0x000fe20003fc4070 */
[----:B------:R-:W-:Y:S01]  /*14d0*/  @!P2 IMAD.IADD R4, R4, 0x1, -R21 ;  /* 0x000000010404a824 */ /* 0x000fe200078e0a15 */
[----:B------:R-:W-:Y:S01]  /*14e0*/  ISETP.GE.AND P2, PT, R5, RZ, PT ;  /* 0x000000ff0500720c */ /* 0x000fe20003f46270 */
[----:B------:R-:W-:-:S04]  /*14f0*/  IMAD.HI.U32 R5, R23, R10, RZ ;  /* 0x0000000a17057227 */ /* 0x000fc800078e00ff */
[----:B------:R-:W-:Y:S02]  /*1500*/  IMAD.MOV R7, RZ, RZ, -R7 ;  /* 0x000000ffff077224 */ /* 0x000fe400078e0a07 */
[C---:B------:R-:W-:Y:S01]  /*1510*/  IMAD R12, R21.reuse, R9, R12 ;  /* 0x00000009150c7224 */ /* 0x040fe200078e020c */
[----:B------:R-:W-:Y:S01]  /*1520*/  LOP3.LUT R9, R22, 0x5e, RZ, 0xfc, !PT ;  /* 0x0000005e16097812 */ /* 0x000fe200078efcff */
[----:B------:R-:W-:Y:S02]  /*1530*/  IMAD.MOV R5, RZ, RZ, -R5 ;  /* 0x000000ffff057224 */ /* 0x000fe400078e0a05 */
[C---:B------:R-:W-:Y:S01]  /*1540*/  IMAD R11, R21.reuse, R7, R11 ;  /* 0x00000007150b7224 */ /* 0x040fe200078e020b */
[C---:B------:R-:W-:Y:S01]  /*1550*/  ISETP.GT.U32.AND P3, PT, R21.reuse, R12, PT ;  /* 0x0000000c1500720c */ /* 0x040fe20003f64070 */
[----:B------:R-:W-:Y:S02]  /*1560*/  IMAD.MOV.U32 R15, RZ, RZ, R14 ;  /* 0x000000ffff0f7224 */ /* 0x000fe400078e000e */
[C---:B------:R-:W-:Y:S01]  /*1570*/  IMAD R10, R21.reuse, R5, R10 ;  /* 0x00000005150a7224 */ /* 0x040fe200078e020a */
[----:B------:R-:W-:Y:S01]  /*1580*/  IABS R5, R9 ;  /* 0x0000000900057213 */ /* 0x000fe20000000000 */
[----:B------:R-:W-:Y:S01]  /*1590*/  @!P1 IMAD.MOV R6, RZ, RZ, -R6 ;  /* 0x000000ffff069224 */ /* 0x000fe200078e0a06 */
[C---:B------:R-:W-:Y:S01]  /*15a0*/  ISETP.GT.U32.AND P1, PT, R21.reuse, R11, PT ;  /* 0x0000000b1500720c */ /* 0x040fe20003f24070 */
[----:B------:R-:W-:Y:S01]  /*15b0*/  @!P4 IMAD.MOV R15, RZ, RZ, -R15 ;  /* 0x000000ffff0fc224 */ /* 0x000fe200078e0a0f */
[----:B------:R-:W-:Y:S01]  /*15c0*/  ISETP.GT.U32.AND P4, PT, R21, R4, PT ;  /* 0x000000041500720c */ /* 0x000fe20003f84070 */
[----:B------:R-:W-:Y:S01]  /*15d0*/  @!P6 IMAD.IADD R13, R13, 0x1, -R21 ;  /* 0x000000010d0de824 */ /* 0x000fe200078e0a15 */
[----:B------:R-:W-:-:S02]  /*15e0*/  ISETP.GT.U32.AND P6, PT, R21, R10, PT ;  /* 0x0000000a1500720c */ /* 0x000fc40003fc4070 */
[----:B------:R-:W-:Y:S01]  /*15f0*/  STL [R1+0xb4], R15 ;  /* 0x0000b40f01007387 */ /* 0x000fe20000100800 */
[--C-:B------:R-:W-:Y:S01]  /*1600*/  @!P3 IMAD.IADD R12, R12, 0x1, -R21.reuse ;  /* 0x000000010c0cb824 */ /* 0x100fe200078e0a15 */
[----:B------:R-:W-:Y:S01]  /*1610*/  ISETP.GE.AND P3, PT, R2, RZ, PT ;  /* 0x000000ff0200720c */ /* 0x000fe20003f66270 */
[----:B------:R-:W-:Y:S01]  /*1620*/  IMAD.HI.U32 R2, R23, R5, RZ ;  /* 0x0000000517027227 */ /* 0x000fe200078e00ff */
[----:B------:R-:W-:Y:S03]  /*1630*/  STL [R1+0xb0], R8 ;  /* 0x0000b00801007387 */ /* 0x000fe60000100800 */
[--C-:B------:R-:W-:Y:S01]  /*1640*/  @!P1 IMAD.IADD R11, R11, 0x1, -R21.reuse ;  /* 0x000000010b0b9824 */ /* 0x100fe200078e0a15 */
[----:B------:R0:W-:Y:S01]  /*1650*/  STL [R1+0xac], R6 ;  /* 0x0000ac0601007387 */ /* 0x0001e20000100800 */
[--C-:B------:R-:W-:Y:S01]  /*1660*/  @!P4 IMAD.IADD R4, R4, 0x1, -R21.reuse ;  /* 0x000000010404c824 */ /* 0x100fe200078e0a15 */
[C---:B------:R-:W-:Y:S01]  /*1670*/  ISETP.GT.U32.AND P1, PT, R21.reuse, R12, PT ;  /* 0x0000000c1500720c */ /* 0x040fe20003f24070 */
[----:B------:R-:W-:Y:S01]  /*1680*/  @!P6 IMAD.IADD R10, R10, 0x1, -R21 ;  /* 0x000000010a0ae824 */ /* 0x000fe200078e0a15 */
[----:B------:R-:W-:Y:S01]  /*1690*/  ISETP.GT.U32.AND P6, PT, R21, R11, PT ;  /* 0x0000000b1500720c */ /* 0x000fe20003fc4070 */
[----:B------:R-:W-:Y:S01]  /*16a0*/  IMAD.MOV.U32 R7, RZ, RZ, R4 ;  /* 0x000000ffff077224 */ /* 0x000fe200078e0004 */
[----:B------:R-:W-:Y:S01]  /*16b0*/  ISETP.GE.AND P4, PT, R3, RZ, PT ;  /* 0x000000ff0300720c */ /* 0x000fe20003f86270 */
[----:B------:R-:W-:Y:S01]  /*16c0*/  IMAD.MOV R2, RZ, RZ, -R2 ;  /* 0x000000ffff027224 */ /* 0x000fe200078e0a02 */
[C---:B------:R-:W-:Y:S01]  /*16d0*/  LOP3.LUT R3, R22.reuse, 0x5a, RZ, 0xfc, !PT ;  /* 0x0000005a16037812 */ /* 0x040fe200078efcff */
[----:B------:R-:W-:Y:S01]  /*16e0*/  @!P0 IMAD.MOV R7, RZ, RZ, -R7 ;  /* 0x000000ffff078224 */ /* 0x000fe200078e0a07 */
[----:B0-----:R-:W-:Y:S01]  /*16f0*/  LOP3.LUT R6, R22, 0x5c, RZ, 0xfc, !PT ;  /* 0x0000005c16067812 */ /* 0x001fe200078efcff */
[C---:B------:R-:W-:Y:S01]  /*1700*/  IMAD R5, R21.reuse, R2, R5 ;  /* 0x0000000215057224 */ /* 0x040fe200078e0205 */
[C---:B------:R-:W-:Y:S01]  /*1710*/  ISETP.GT.U32.AND P0, PT, R21.reuse, R10, PT ;  /* 0x0000000a1500720c */ /* 0x040fe20003f04070 */
[----:B------:R-:W-:Y:S01]  /*1720*/  @!P5 IMAD.MOV R13, RZ, RZ, -R13 ;  /* 0x000000ffff0dd224 */ /* 0x000fe200078e0a0d */
[----:B------:R-:W-:Y:S01]  /*1730*/  IABS R8, R6 ;  /* 0x0000000600087213 */ /* 0x000fe20000000000 */
[--C-:B------:R-:W-:Y:S01]  /*1740*/  @!P1 IMAD.IADD R12, R12, 0x1, -R21.reuse ;  /* 0x000000010c0c9824 */ /* 0x100fe200078e0a15 */
[----:B------:R-:W-:Y:S01]  /*1750*/  ISETP.GT.U32.AND P1, PT, R21, R5, PT ;  /* 0x000000051500720c */ /* 0x000fe20003f24070 */
[----:B------:R-:W-:Y:S01]  /*1760*/  @!P6 IMAD.IADD R11, R11, 0x1, -R21 ;  /* 0x000000010b0be824 */ /* 0x000fe200078e0a15 */
[----:B------:R-:W-:Y:S01]  /*1770*/  IABS R14, R3 ;  /* 0x00000003000e7213 */ /* 0x000fe20000000000 */
[----:B------:R-:W-:Y:S01]  /*1780*/  IMAD.HI.U32 R4, R23, R8, RZ ;  /* 0x0000000817047227 */ /* 0x000fe200078e00ff */
[----:B------:R-:W-:Y:S01]  /*1790*/  LOP3.LUT R2, R22, 0x58, RZ, 0xfc, !PT ;  /* 0x0000005816027812 */ /* 0x000fe200078efcff */
[----:B------:R0:W-:Y:S02]  /*17a0*/  STL [R1+0xa8], R7 ;  /* 0x0000a80701007387 */ /* 0x0001e40000100800 */
[----:B------:R-:W-:-:S02]  /*17b0*/  IMAD.MOV R4, RZ, RZ, -R4 ;  /* 0x000000ffff047224 */ /* 0x000fc400078e0a04 */
[----:B------:R-:W-:Y:S01]  /*17c0*/  IMAD.HI.U32 R15, R23, R14, RZ ;  /* 0x0000000e170f7227 */ /* 0x000fe200078e00ff */
[----:B------:R-:W-:Y:S03]  /*17d0*/  STL [R1+0x9c], R13 ;  /* 0x00009c0d01007387 */ /* 0x000fe60000100800 */
[----:B------:R-:W-:Y:S01]  /*17e0*/  IMAD R8, R21, R4, R8 ;  /* 0x0000000415087224 */ /* 0x000fe200078e0208 */
[----:B------:R-:W-:Y:S01]  /*17f0*/  LOP3.LUT R4, R22, 0x56, RZ, 0xfc, !PT ;  /* 0x0000005616047812 */ /* 0x000fe200078efcff */
[--C-:B------:R-:W-:Y:S01]  /*1800*/  @!P1 IMAD.IADD R5, R5, 0x1, -R21.reuse ;  /* 0x0000000105059824 */ /* 0x100fe200078e0a15 */
[----:B0-----:R-:W-:Y:S01]  /*1810*/  IABS R7, R2 ;  /* 0x0000000200077213 */ /* 0x001fe20000000000 */
[----:B------:R-:W-:Y:S01]  /*1820*/  @!P0 IMAD.IADD R10, R10, 0x1, -R21 ;  /* 0x000000010a0a8824 */ /* 0x000fe200078e0a15 */
[----:B------:R-:W-:Y:S01]  /*1830*/  ISETP.GT.U32.AND P6, PT, R21, R8, PT ;  /* 0x000000081500720c */ /* 0x000fe20003fc4070 */
[----:B------:R-:W-:Y:S01]  /*1840*/  IMAD.MOV R15, RZ, RZ, -R15 ;  /* 0x000000ffff0f7224 */ /* 0x000fe200078e0a0f */
[----:B------:R-:W-:Y:S01]  /*1850*/  ISETP.GE.AND P0, PT, R9, RZ, PT ;  /* 0x000000ff0900720c */ /* 0x000fe20003f06270 */
[----:B------:R-:W-:Y:S01]  /*1860*/  IMAD.HI.U32 R9, R23, R7, RZ ;  /* 0x0000000717097227 */ /* 0x000fe200078e00ff */
[----:B------:R-:W-:-:S02]  /*1870*/  ISETP.GE.AND P1, PT, R6, RZ, PT ;  /* 0x000000ff0600720c */ /* 0x000fc40003f26270 */
[----:B------:R-:W-:Y:S01]  /*1880*/  IABS R16, R4 ;  /* 0x0000000400107213 */ /* 0x000fe20000000000 */
[----:B------:R-:W-:Y:S02]  /*1890*/  IMAD.MOV.U32 R17, RZ, RZ, R12 ;  /* 0x000000ffff117224 */ /* 0x000fe400078e000c */
[----:B------:R-:W-:Y:S02]  /*18a0*/  IMAD.MOV.U32 R12, RZ, RZ, R11 ;  /* 0x000000ffff0c7224 */ /* 0x000fe400078e000b */
[C---:B------:R-:W-:Y:S02]  /*18b0*/  IMAD R6, R21.reuse, R15, R14 ;  /* 0x0000000f15067224 */ /* 0x040fe400078e020e */
[----:B------:R-:W-:Y:S01]  /*18c0*/  @!P6 IMAD.IADD R8, R8, 0x1, -R21 ;  /* 0x000000010808e824 */ /* 0x000fe200078e0a15 */
[C---:B------:R-:W-:Y:S01]  /*18d0*/  ISETP.GT.U32.AND P6, PT, R21.reuse, R5, PT ;  /* 0x000000051500720c */ /* 0x040fe20003fc4070 */
[----:B------:R-:W-:Y:S01]  /*18e0*/  IMAD.MOV R9, RZ, RZ, -R9 ;  /* 0x000000ffff097224 */ /* 0x000fe200078e0a09 */
[----:B------:R-:W-:Y:S01]  /*18f0*/  ISETP.GT.U32.AND P5, PT, R21, R6, PT ;  /* 0x000000061500720c */ /* 0x000fe20003fa4070 */
[----:B------:R-:W-:Y:S01]  /*1900*/  @!P4 IMAD.MOV R12, RZ, RZ, -R12 ;  /* 0x000000ffff0cc224 */ /* 0x000fe200078e0a0c */
[----:B------:R-:W-:Y:S01]  /*1910*/  ISETP.GE.AND P4, PT, R3, RZ, PT ;  /* 0x000000ff0300720c */ /* 0x000fe20003f86270 */
[----:B------:R-:W-:Y:S01]  /*1920*/  IMAD R3, R21, R9, R7 ;  /* 0x0000000915037224 */ /* 0x000fe200078e0207 */
[----:B------:R-:W-:Y:S01]  /*1930*/  LOP3.LUT R7, R22, 0x50, RZ, 0xfc, !PT ;  /* 0x0000005016077812 */ /* 0x000fe200078efcff */
[----:B------:R-:W-:-:S02]  /*1940*/  IMAD.MOV.U32 R11, RZ, RZ, R10 ;  /* 0x000000ffff0b7224 */ /* 0x000fc400078e000a */
[----:B------:R-:W-:Y:S01]  /*1950*/  @!P2 IMAD.MOV R17, RZ, RZ, -R17 ;  /* 0x000000ffff11a224 */ /* 0x000fe200078e0a11 */
[----:B------:R-:W-:Y:S01]  /*1960*/  ISETP.GT.U32.AND P2, PT, R21, R8, PT ;  /* 0x000000081500720c */ /* 0x000fe20003f44070 */
[----:B------:R-:W-:Y:S01]  /*1970*/  @!P3 IMAD.MOV R11, RZ, RZ, -R11 ;  /* 0x000000ffff0bb224 */ /* 0x000fe200078e0a0b */
[----:B------:R-:W-:Y:S01]  /*1980*/  ISETP.GE.AND P3, PT, R2, RZ, PT ;  /* 0x000000ff0200720c */ /* 0x000fe20003f66270 */
[--C-:B------:R-:W-:Y:S01]  /*1990*/  @!P6 IMAD.IADD R5, R5, 0x1, -R21.reuse ;  /* 0x000000010505e824 */ /* 0x100fe200078e0a15 */
[----:B------:R-:W-:Y:S01]  /*19a0*/  ISETP.GT.U32.AND P6, PT, R21, R3, PT ;  /* 0x000000031500720c */ /* 0x000fe20003fc4070 */
[----:B------:R-:W-:Y:S01]  /*19b0*/  @!P5 IMAD.IADD R6, R6, 0x1, -R21 ;  /* 0x000000010606d824 */ /* 0x000fe200078e0a15 */
[----:B------:R-:W-:Y:S01]  /*19c0*/  LOP3.LUT R2, R22, 0x54, RZ, 0xfc, !PT ;  /* 0x0000005416027812 */ /* 0x000fe200078efcff */
[C---:B------:R-:W-:Y:S01]  /*19d0*/  IMAD.HI.U32 R10, R23.reuse, R16, RZ ;  /* 0x00000010170a7227 */ /* 0x040fe200078e00ff */
[----:B------:R-:W-:Y:S02]  /*19e0*/  STL [R1+0x8c], R17 ;  /* 0x00008c1101007387 */ /* 0x000fe40000100800 */
[----:B------:R-:W-:Y:S01]  /*19f0*/  IABS R15, R2 ;  /* 0x00000002000f7213 */ /* 0x000fe20000000000 */
[----:B------:R-:W-:Y:S01]  /*1a00*/  IMAD.MOV.U32 R9, RZ, RZ, R5 ;  /* 0x000000ffff097224 */ /* 0x000fe200078e0005 */
[----:B------:R-:W-:Y:S01]  /*1a10*/  STL [R1+0x88], R12 ;  /* 0x0000880c01007387 */ /* 0x000fe20000100800 */
[----:B------:R-:W-:Y:S01]  /*1a20*/  IMAD.MOV R10, RZ, RZ, -R10 ;  /* 0x000000ffff0a7224 */ /* 0x000fe200078e0a0a */
[----:B------:R-:W-:Y:S01]  /*1a30*/  ISETP.GE.AND P5, PT, R2, RZ, PT ;  /* 0x000000ff0200720c */ /* 0x000fe20003fa6270 */
[----:B------:R-:W-:Y:S01]  /*1a40*/  IMAD.HI.U32 R5, R23, R15, RZ ;  /* 0x0000000f17057227 */ /* 0x000fe200078e00ff */
[----:B------:R0:W-:Y:S01]  /*1a50*/  STL [R1+0x84], R11 ;  /* 0x0000840b01007387 */ /* 0x0001e20000100800 */
[----:B------:R-:W-:-:S02]  /*1a60*/  LOP3.LUT R2, R22, 0x4e, RZ, 0xfc, !PT ;  /* 0x0000004e16027812 */ /* 0x000fc400078efcff */
[--C-:B------:R-:W-:Y:S01]  /*1a70*/  @!P6 IMAD.IADD R3, R3, 0x1, -R21.reuse ;  /* 0x000000010303e824 */ /* 0x100fe200078e0a15 */
[C---:B------:R-:W-:Y:S01]  /*1a80*/  ISETP.GT.U32.AND P6, PT, R21.reuse, R6, PT ;  /* 0x000000061500720c */ /* 0x040fe20003fc4070 */
[----:B------:R-:W-:Y:S01]  /*1a90*/  @!P2 IMAD.IADD R8, R8, 0x1, -R21 ;  /* 0x000000010808a824 */ /* 0x000fe200078e0a15 */
[----:B------:R-:W-:Y:S01]  /*1aa0*/  ISETP.GE.AND P2, PT, R4, RZ, PT ;  /* 0x000000ff0400720c */ /* 0x000fe20003f46270 */
[C---:B------:R-:W-:Y:S01]  /*1ab0*/  IMAD R16, R21.reuse, R10, R16 ;  /* 0x0000000a15107224 */ /* 0x040fe200078e0210 */
[----:B------:R-:W-:Y:S01]  /*1ac0*/  LOP3.LUT R4, R22, 0x52, RZ, 0xfc, !PT ;  /* 0x0000005216047812 */ /* 0x000fe200078efcff */
[----:B------:R-:W-:Y:S01]  /*1ad0*/  IMAD.MOV R5, RZ, RZ, -R5 ;  /* 0x000000ffff057224 */ /* 0x000fe200078e0a05 */
[----:B0-----:R-:W-:Y:S01]  /*1ae0*/  IABS R11, R7 ;  /* 0x00000007000b7213 */ /* 0x001fe20000000000 */
[----:B------:R-:W-:Y:S01]  /*1af0*/  @!P1 IMAD.MOV R8, RZ, RZ, -R8 ;  /* 0x000000ffff089224 */ /* 0x000fe200078e0a08 */
[C---:B------:R-:W-:Y:S01]  /*1b00*/  ISETP.GT.U32.AND P1, PT, R21.reuse, R16, PT ;  /* 0x000000101500720c */ /* 0x040fe20003f24070 */
[C---:B------:R-:W-:Y:S01]  /*1b10*/  IMAD R15, R21.reuse, R5, R15 ;  /* 0x00000005150f7224 */ /* 0x040fe200078e020f */
[----:B------:R-:W-:Y:S01]  /*1b20*/  IABS R14, R4 ;  /* 0x00000004000e7213 */ /* 0x000fe20000000000 */
[----:B------:R-:W-:Y:S01]  /*1b30*/  @!P0 IMAD.MOV R9, RZ, RZ, -R9 ;  /* 0x000000ffff098224 */ /* 0x000fe200078e0a09 */
[C---:B------:R-:W-:Y:S01]  /*1b40*/  ISETP.GT.U32.AND P0, PT, R21.reuse, R3, PT ;  /* 0x000000031500720c */ /* 0x040fe20003f04070 */
[----:B------:R-:W-:Y:S01]  /*1b50*/  @!P6 IMAD.IADD R6, R6, 0x1, -R21 ;  /* 0x000000010606e824 */ /* 0x000fe200078e0a15 */
[----:B------:R-:W-:Y:S01]  /*1b60*/  ISETP.GT.U32.AND P6, PT, R21, R15, PT ;  /* 0x0000000f1500720c */ /* 0x000fe20003fc4070 */
[----:B------:R-:W-:Y:S01]  /*1b70*/  IMAD.HI.U32 R5, R23, R11, RZ ;  /* 0x0000000b17057227 */ /* 0x000fe200078e00ff */
[----:B------:R0:W-:Y:S01]  /*1b80*/  STL [R1+0x80], R9 ;  /* 0x0000800901007387 */ /* 0x0001e20000100800 */
[----:B------:R-:W-:-:S02]  /*1b90*/  IABS R13, R2 ;  /* 0x00000002000d7213 */ /* 0x000fc40000000000 */
[----:B------:R-:W-:Y:S01]  /*1ba0*/  IMAD.MOV R5, RZ, RZ, -R5 ;  /* 0x000000ffff057224 */ /* 0x000fe200078e0a05 */
[----:B------:R1:W-:Y:S01]  /*1bb0*/  STL [R1+0x7c], R8 ;  /* 0x00007c0801007387 */ /* 0x0003e20000100800 */
[----:B------:R-:W-:Y:S01]  /*1bc0*/  @!P1 IMAD.IADD R16, R16, 0x1, -R21 ;  /* 0x0000000110109824 */ /* 0x000fe200078e0a15 */
[C---:B------:R-:W-:Y:S01]  /*1bd0*/  LOP3.LUT R12, R22.reuse, 0x48, RZ, 0xfc, !PT ;  /* 0x00000048160c7812 */ /* 0x040fe200078efcff */
[----:B------:R-:W-:Y:S01]  /*1be0*/  IMAD R11, R21, R5, R11 ;  /* 0x00000005150b7224 */ /* 0x000fe200078e020b */
[----:B------:R-:W-:Y:S01]  /*1bf0*/  LOP3.LUT R5, R22, 0x4c, RZ, 0xfc, !PT ;  /* 0x0000004c16057812 */ /* 0x000fe200078efcff */
[--C-:B------:R-:W-:Y:S01]  /*1c00*/  @!P0 IMAD.IADD R3, R3, 0x1, -R21.reuse ;  /* 0x0000000103038824 */ /* 0x100fe200078e0a15 */
[----:B------:R-:W-:Y:S01]  /*1c10*/  ISETP.GE.AND P0, PT, R4, RZ, PT ;  /* 0x000000ff0400720c */ /* 0x000fe20003f06270 */
[----:B------:R-:W-:Y:S01]  /*1c20*/  @!P6 IMAD.IADD R15, R15, 0x1, -R21 ;  /* 0x000000010f0fe824 */ /* 0x000fe200078e0a15 */
[----:B------:R-:W-:Y:S01]  /*1c30*/  ISETP.GT.U32.AND P6, PT, R21, R16, PT ;  /* 0x000000101500720c */ /* 0x000fe20003fc4070 */
[----:B0-----:R-:W-:Y:S01]  /*1c40*/  IMAD.MOV.U32 R9, RZ, RZ, R6 ;  /* 0x000000ffff097224 */ /* 0x001fe200078e0006 */
[----:B------:R-:W-:Y:S01]  /*1c50*/  ISETP.GE.AND P1, PT, R7, RZ, PT ;  /* 0x000000ff0700720c */ /* 0x000fe20003f26270 */
[----:B-1----:R-:W-:-:S04]  /*1c60*/  IMAD.HI.U32 R8, R23, R14, RZ ;  /* 0x0000000e17087227 */ /* 0x002fc800078e00ff */
[----:B------:R-:W-:Y:S02]  /*1c70*/  IMAD.MOV R8, RZ, RZ, -R8 ;  /* 0x000000ffff087224 */ /* 0x000fe400078e0a08 */
[----:B------:R-:W-:Y:S01]  /*1c80*/  IMAD.MOV.U32 R6, RZ, RZ, R3 ;  /* 0x000000ffff067224 */ /* 0x000fe200078e0003 */
[----:B------:R-:W-:Y:S01]  /*1c90*/  LOP3.LUT R3, R22, 0x4a, RZ, 0xfc, !PT ;  /* 0x0000004a16037812 */ /* 0x000fe200078efcff */
[C---:B------:R-:W-:Y:S01]  /*1ca0*/  IMAD R14, R21.reuse, R8, R14 ;  /* 0x00000008150e7224 */ /* 0x040fe200078e020e */
[----:B------:R-:W-:Y:S01]  /*1cb0*/  IABS R8, R5 ;  /* 0x0000000500087213 */ /* 0x000fe20000000000 */
[----:B------:R-:W-:Y:S02]  /*1cc0*/  @!P3 IMAD.MOV R6, RZ, RZ, -R6 ;  /* 0x000000ffff06b224 */ /* 0x000fe400078e0a06 */
[----:B------:R-:W-:Y:S01]  /*1cd0*/  @!P4 IMAD.MOV R9, RZ, RZ, -R9 ;  /* 0x000000ffff09c224 */ /* 0x000fe200078e0a09 */
[----:B------:R-:W-:Y:S01]  /*1ce0*/  ISETP.GT.U32.AND P3, PT, R21, R14, PT ;  /* 0x0000000e1500720c */ /* 0x000fe20003f64070 */
[----:B------:R-:W-:Y:S01]  /*1cf0*/  IMAD.HI.U32 R4, R23, R13, RZ ;  /* 0x0000000d17047227 */ /* 0x000fe200078e00ff */
[----:B------:R-:W-:-:S02]  /*1d00*/  ISETP.GT.U32.AND P4, PT, R21, R15, PT ;  /* 0x0000000f1500720c */ /* 0x000fc40003f84070 */
[----:B------:R0:W-:Y:S01]  /*1d10*/  STL [R1+0x78], R9 ;  /* 0x0000780901007387 */ /* 0x0001e20000100800 */
[----:B------:R-:W-:Y:S01]  /*1d20*/  @!P6 IMAD.IADD R16, R16, 0x1, -R21 ;  /* 0x000000011010e824 */ /* 0x000fe200078e0a15 */
[----:B------:R-:W-:Y:S01]  /*1d30*/  ISETP.GT.U32.AND P6, PT, R21, R11, PT ;  /* 0x0000000b1500720c */ /* 0x000fe20003fc4070 */
[----:B------:R-:W-:Y:S01]  /*1d40*/  IMAD.MOV R4, RZ, RZ, -R4 ;  /* 0x000000ffff047224 */ /* 0x000fe200078e0a04 */
[----:B------:R1:W-:Y:S01]  /*1d50*/  STL [R1+0x74], R6 ;  /* 0x0000740601007387 */ /* 0x0003e20000100800 */
[----:B------:R-:W-:-:S04]  /*1d60*/  IMAD.HI.U32 R10, R23, R8, RZ ;  /* 0x00000008170a7227 */ /* 0x000fc800078e00ff */
[----:B------:R-:W-:Y:S01]  /*1d70*/  IMAD R13, R21, R4, R13 ;  /* 0x00000004150d7224 */ /* 0x000fe200078e020d */
[----:B0-----:R-:W-:Y:S01]  /*1d80*/  IABS R9, R12 ;  /* 0x0000000c00097213 */ /* 0x001fe20000000000 */
[--C-:B------:R-:W-:Y:S01]  /*1d90*/  @!P3 IMAD.IADD R14, R14, 0x1, -R21.reuse ;  /* 0x000000010e0eb824 */ /* 0x100fe200078e0a15 */
[----:B------:R-:W-:Y:S01]  /*1da0*/  IABS R4, R3 ;  /* 0x0000000300047213 */ /* 0x000fe20000000000 */
[--C-:B------:R-:W-:Y:S01]  /*1db0*/  @!P4 IMAD.IADD R15, R15, 0x1, -R21.reuse ;  /* 0x000000010f0fc824 */ /* 0x100fe200078e0a15 */
[----:B------:R-:W-:Y:S01]  /*1dc0*/  ISETP.GT.U32.AND P4, PT, R21, R13, PT ;  /* 0x0000000d1500720c */ /* 0x000fe20003f84070 */
[----:B------:R-:W-:Y:S01]  /*1dd0*/  @!P6 IMAD.IADD R11, R11, 0x1, -R21 ;  /* 0x000000010b0be824 */ /* 0x000fe200078e0a15 */
[----:B------:R-:W-:Y:S01]  /*1de0*/  ISETP.GT.U32.AND P6, PT, R21, R14, PT ;  /* 0x0000000e1500720c */ /* 0x000fe20003fc4070 */
[----:B------:R-:W-:Y:S01]  /*1df0*/  IMAD.MOV.U32 R17, RZ, RZ, R15 ;  /* 0x000000ffff117224 */ /* 0x000fe200078e000f */
[----:B------:R-:W-:Y:S01]  /*1e00*/  ISETP.GE.AND P3, PT, R2, RZ, PT ;  /* 0x000000ff0200720c */ /* 0x000fe20003f66270 */
[----:B------:R-:W-:Y:S01]  /*1e10*/  IMAD.MOV R10, RZ, RZ, -R10 ;  /* 0x000000ffff0a7224 */ /* 0x000fe200078e0a0a */
[----:B-1----:R-:W-:Y:S01]  /*1e20*/  LOP3.LUT R6, R22, 0x46, RZ, 0xfc, !PT ;  /* 0x0000004616067812 */ /* 0x002fe200078efcff */
[----:B------:R-:W-:Y:S01]  /*1e30*/  @!P5 IMAD.MOV R17, RZ, RZ, -R17 ;  /* 0x000000ffff11d224 */ /* 0x000fe200078e0a11 */
[----:B------:R-:W-:Y:S01]  /*1e40*/  ISETP.GE.AND P5, PT, R5, RZ, PT ;  /* 0x000000ff0500720c */ /* 0x000fe20003fa6270 */
[----:B------:R-:W-:Y:S01]  /*1e50*/  IMAD R5, R21, R10, R8 ;  /* 0x0000000a15057224 */ /* 0x000fe200078e0208 */
[----:B------:R-:W-:Y:S01]  /*1e60*/  IABS R7, R6 ;  /* 0x0000000600077213 */ /* 0x000fe20000000000 */
[----:B------:R-:W-:-:S02]  /*1e70*/  IMAD.MOV.U32 R2, RZ, RZ, R9 ;  /* 0x000000ffff027224 */ /* 0x000fc400078e0009 */
[----:B------:R-:W-:Y:S01]  /*1e80*/  @!P4 IMAD.IADD R13, R13, 0x1, -R21 ;  /* 0x000000010d0dc824 */ /* 0x000fe200078e0a15 */
[----:B------:R-:W-:Y:S01]  /*1e90*/  ISETP.GT.U32.AND P4, PT, R21, R11, PT ;  /* 0x0000000b1500720c */ /* 0x000fe20003f84070 */
[----:B------:R-:W-:-:S04]  /*1ea0*/  IMAD.HI.U32 R9, R23, R4, RZ ;  /* 0x0000000417097227 */ /* 0x000fc800078e00ff */
[----:B------:R-:W-:Y:S01]  /*1eb0*/  @!P6 IMAD.IADD R14, R14, 0x1, -R21 ;  /* 0x000000010e0ee824 */ /* 0x000fe200078e0a15 */
[----:B------:R-:W-:Y:S01]  /*1ec0*/  ISETP.GT.U32.AND P6, PT, R21, R5, PT ;  /* 0x000000051500720c */ /* 0x000fe20003fc4070 */
[----:B------:R-:W-:-:S04]  /*1ed0*/  IMAD.HI.U32 R10, R23, R2, RZ ;  /* 0x00000002170a7227 */ /* 0x000fc800078e00ff */
[----:B------:R-:W-:Y:S02]  /*1ee0*/  IMAD.MOV R9, RZ, RZ, -R9 ;  /* 0x000000ffff097224 */ /* 0x000fe400078e0a09 */
[----:B------:R-:W-:Y:S02]  /*1ef0*/  IMAD.MOV R10, RZ, RZ, -R10 ;  /* 0x000000ffff0a7224 */ /* 0x000fe400078e0a0a */
[C---:B------:R-:W-:Y:S01]  /*1f00*/  IMAD R4, R21.reuse, R9, R4 ;  /* 0x0000000915047224 */ /* 0x040fe200078e0204 */
[----:B------:R-:W-:Y:S01]  /*1f10*/  LOP3.LUT R9, R22, 0x44, RZ, 0xfc, !PT ;  /* 0x0000004416097812 */ /* 0x000fe200078efcff */
[----:B------:R-:W-:Y:S02]  /*1f20*/  IMAD.MOV.U32 R18, RZ, RZ, R16 ;  /* 0x000000ffff127224 */ /* 0x000fe400078e0010 */
[----:B------:R-:W-:Y:S01]  /*1f30*/  IMAD R2, R21, R10, R2 ;  /* 0x0000000a15027224 */ /* 0x000fe200078e0202 */
[----:B------:R-:W-:Y:S01]  /*1f40*/  IABS R10, R9 ;  /* 0x00000009000a7213 */ /* 0x000fe20000000000 */
[--C-:B------:R-:W-:Y:S01]  /*1f50*/  @!P4 IMAD.IADD R11, R11, 0x1, -R21.reuse ;  /* 0x000000010b0bc824 */ /* 0x100fe200078e0a15 */
[C---:B------:R-:W-:Y:S01]  /*1f60*/  ISETP.GT.U32.AND P4, PT, R21.reuse, R4, PT ;  /* 0x000000041500720c */ /* 0x040fe20003f84070 */
[----:B------:R-:W-:Y:S01]  /*1f70*/  @!P2 IMAD.MOV R18, RZ, RZ, -R18 ;  /* 0x000000ffff12a224 */ /* 0x000fe200078e0a12 */
[----:B------:R-:W-:Y:S01]  /*1f80*/  ISETP.GT.U32.AND P2, PT, R21, R13, PT ;  /* 0x0000000d1500720c */ /* 0x000fe20003f44070 */
[----:B------:R-:W-:Y:S01]  /*1f90*/  @!P6 IMAD.IADD R5, R5, 0x1, -R21 ;  /* 0x000000010505e824 */ /* 0x000fe200078e0a15 */
[----:B------:R-:W-:Y:S01]  /*1fa0*/  ISETP.GT.U32.AND P6, PT, R21, R2, PT ;  /* 0x000000021500720c */ /* 0x000fe20003fc4070 */
[----:B------:R-:W-:Y:S01]  /*1fb0*/  IMAD.HI.U32 R8, R23, R7, RZ ;  /* 0x0000000717087227 */ /* 0x000fe200078e00ff */
[----:B------:R-:W-:Y:S03]  /*1fc0*/  STL [R1+0x70], R18 ;  /* 0x0000701201007387 */ /* 0x000fe60000100800 */
[----:B------:R-:W-:Y:S01]  /*1fd0*/  IMAD.MOV R8, RZ, RZ, -R8 ;  /* 0x000000ffff087224 */ /* 0x000fe200078e0a08 */
[----:B------:R-:W-:Y:S01]  /*1fe0*/  STL [R1+0x6c], R17 ;  /* 0x00006c1101007387 */ /* 0x000fe20000100800 */
[----:B------:R-:W-:-:S02]  /*1ff0*/  IMAD.MOV.U32 R15, RZ, RZ, R14 ;  /* 0x000000ffff0f7224 */ /* 0x000fc400078e000e */
[--C-:B------:R-:W-:Y:S01]  /*2000*/  @!P4 IMAD.IADD R4, R4, 0x1, -R21.reuse ;  /* 0x000000010404c824 */ /* 0x100fe200078e0a15 */
[----:B------:R-:W-:Y:S01]  /*2010*/  ISETP.GT.U32.AND P4, PT, R21, R5, PT ;  /* 0x000000051500720c */ /* 0x000fe20003f84070 */
[----:B------:R-:W-:Y:S01]  /*2020*/  @!P2 IMAD.IADD R13, R13, 0x1, -R21 ;  /* 0x000000010d0da824 */ /* 0x000fe200078e0a15 */
[----:B------:R-:W-:Y:S01]  /*2030*/  ISETP.GE.AND P2, PT, R3, RZ, PT ;  /* 0x000000ff0300720c */ /* 0x000fe20003f46270 */
[C---:B------:R-:W-:Y:S01]  /*2040*/  IMAD R7, R21.reuse, R8, R7 ;  /* 0x0000000815077224 */ /* 0x040fe200078e0207 */
[----:B------:R-:W-:Y:S01]  /*2050*/  LOP3.LUT R3, R22, 0x42, RZ, 0xfc, !PT ;  /* 0x0000004216037812 */ /* 0x000fe200078efcff */
[----:B------:R-:W-:Y:S02]  /*2060*/  IMAD.MOV.U32 R14, RZ, RZ, R11 ;  /* 0x000000ffff0e7224 */ /* 0x000fe400078e000b */
[----:B------:R-:W-:Y:S01]  /*2070*/  @!P6 IMAD.IADD R2, R2, 0x1, -R21 ;  /* 0x000000010202e824 */ /* 0x000fe200078e0a15 */
[----:B------:R-:W-:Y:S01]  /*2080*/  IABS R8, R3 ;  /* 0x0000000300087213 */ /* 0x000fe20000000000 */
[----:B------:R-:W-:Y:S01]  /*2090*/  @!P0 IMAD.MOV R15, RZ, RZ, -R15 ;  /* 0x000000ffff0f8224 */ /* 0x000fe200078e0a0f */
[C---:B------:R-:W-:Y:S01]  /*20a0*/  ISETP.GT.U32.AND P0, PT, R21.reuse, R4, PT ;  /* 0x000000041500720c */ /* 0x040fe20003f04070 */
[----:B------:R-:W-:Y:S01]  /*20b0*/  @!P1 IMAD.MOV R14, RZ, RZ, -R14 ;  /* 0x000000ffff0e9224 */ /* 0x000fe200078e0a0e */
[----:B------:R-:W-:Y:S01]  /*20c0*/  ISETP.GT.U32.AND P1, PT, R21, R7, PT ;  /* 0x000000071500720c */ /* 0x000fe20003f24070 */
[----:B------:R-:W-:Y:S01]  /*20d0*/  IMAD.HI.U32 R11, R23, R10, RZ ;  /* 0x0000000a170b7227 */ /* 0x000fe200078e00ff */
[----:B------:R-:W-:Y:S01]  /*20e0*/  ISETP.GT.U32.AND P6, PT, R21, R2, PT ;  /* 0x000000021500720c */ /* 0x000fe20003fc4070 */
[----:B------:R0:W-:Y:S02]  /*20f0*/  STL [R1+0x68], R15 ;  /* 0x0000680f01007387 */ /* 0x0001e40000100800 */
[----:B------:R-:W-:Y:S01]  /*2100*/  @!P3 IMAD.MOV R13, RZ, RZ, -R13 ;  /* 0x000000ffff0db224 */ /* 0x000fe200078e0a0d */
[----:B------:R-:W-:Y:S01]  /*2110*/  ISETP.GE.AND P3, PT, R12, RZ, PT ;  /* 0x000000ff0c00720c */ /* 0x000fe20003f66270 */
[----:B------:R-:W-:Y:S01]  /*2120*/  IMAD.MOV R11, RZ, RZ, -R11 ;  /* 0x000000ffff0b7224 */ /* 0x000fe200078e0a0b */
[----:B------:R1:W-:Y:S01]  /*2130*/  STL [R1+0x60], R14 ;  /* 0x0000600e01007387 */ /* 0x0003e20000100800 */
[----:B------:R-:W-:-:S03]  /*2140*/  IMAD.HI.U32 R12, R23, R8, RZ ;  /* 0x00000008170c7227 */ /* 0x000fc600078e00ff */
[----:B------:R2:W-:Y:S01]  /*2150*/  STL [R1+0x5c], R13 ;  /* 0x00005c0d01007387 */ /* 0x0005e20000100800 */
[--C-:B------:R-:W-:Y:S01]  /*2160*/  @!P4 IMAD.IADD R5, R5, 0x1, -R21.reuse ;  /* 0x000000010505c824 */ /* 0x100fe200078e0a15 */
[----:B------:R-:W-:Y:S01]  /*2170*/  ISETP.GE.AND P4, PT, R6, RZ, PT ;  /* 0x000000ff0600720c */ /* 0x000fe20003f86270 */
[----:B------:R-:W-:Y:S01]  /*2180*/  IMAD R6, R21, R11, R10 ;  /* 0x0000000b15067224 */ /* 0x000fe200078e020a */
[C---:B0-----:R-:W-:Y:S01]  /*2190*/  LOP3.LUT R15, R22.reuse, 0x32, RZ, 0xfc, !PT ;  /* 0x00000032160f7812 */ /* 0x041fe200078efcff */
[----:B------:R-:W-:Y:S01]  /*21a0*/  IMAD.MOV R12, RZ, RZ, -R12 ;  /* 0x000000ffff0c7224 */ /* 0x000fe200078e0a0c */
[----:B-1----:R-:W-:Y:S01]  /*21b0*/  LOP3.LUT R14, R22, 0x30, RZ, 0xfc, !PT ;  /* 0x00000030160e7812 */ /* 0x002fe200078efcff */
[--C-:B------:R-:W-:Y:S01]  /*21c0*/  @!P0 IMAD.IADD R4, R4, 0x1, -R21.reuse ;  /* 0x0000000104048824 */ /* 0x100fe200078e0a15 */
[----:B------:R-:W-:Y:S01]  /*21d0*/  ISETP.GE.AND P0, PT, R9, RZ, PT ;  /* 0x000000ff0900720c */ /* 0x000fe20003f06270 */
[--C-:B------:R-:W-:Y:S01]  /*21e0*/  @!P1 IMAD.IADD R7, R7, 0x1, -R21.reuse ;  /* 0x0000000107079824 */ /* 0x100fe200078e0a15 */
[----:B------:R-:W-:Y:S01]  /*21f0*/  IABS R28, R14 ;  /* 0x0000000e001c7213 */ /* 0x000fe20000000000 */
[----:B------:R-:W-:Y:S01]  /*2200*/  @!P6 IMAD.IADD R2, R2, 0x1, -R21 ;  /* 0x000000010202e824 */ /* 0x000fe200078e0a15 */
[C---:B------:R-:W-:Y:S01]  /*2210*/  ISETP.GT.U32.AND P6, PT, R21.reuse, R6, PT ;  /* 0x000000061500720c */ /* 0x040fe20003fc4070 */
[C---:B------:R-:W-:Y:S01]  /*2220*/  IMAD R8, R21.reuse, R12, R8 ;  /* 0x0000000c15087224 */ /* 0x040fe200078e0208 */
[----:B------:R-:W-:Y:S01]  /*2230*/  ISETP.GT.U32.AND P1, PT, R21, R7, PT ;  /* 0x000000071500720c */ /* 0x000fe20003f24070 */
[----:B------:R-:W-:-:S02]  /*2240*/  IMAD.MOV.U32 R9, RZ, RZ, R4 ;  /* 0x000000ffff097224 */ /* 0x000fc400078e0004 */
[----:B--2---:R-:W-:Y:S01]  /*2250*/  IMAD.MOV.U32 R13, RZ, RZ, R5 ;  /* 0x000000ffff0d7224 */ /* 0x004fe200078e0005 */
[----:B------:R-:W-:Y:S01]  /*2260*/  LOP3.LUT R5, R22, 0x40, RZ, 0xfc, !PT ;  /* 0x0000004016057812 */ /* 0x000fe200078efcff */
[----:B------:R-:W-:Y:S01]  /*2270*/  @!P2 IMAD.MOV R9, RZ, RZ, -R9 ;  /* 0x000000ffff09a224 */ /* 0x000fe200078e0a09 */
[----:B------:R-:W-:Y:S01]  /*2280*/  ISETP.GT.U32.AND P2, PT, R21, R8, PT ;  /* 0x000000081500720c */ /* 0x000fe20003f44070 */
[----:B------:R-:W-:Y:S01]  /*2290*/  @!P5 IMAD.MOV R13, RZ, RZ, -R13 ;  /* 0x000000ffff0dd224 */ /* 0x000fe200078e0a0d */
[----:B------:R-:W-:Y:S01]  /*22a0*/  IABS R4, R5 ;  /* 0x0000000500047213 */ /* 0x000fe20000000000 */
[----:B------:R-:W-:Y:S01]  /*22b0*/  @!P3 IMAD.MOV R2, RZ, RZ, -R2 ;  /* 0x000000ffff02b224 */ /* 0x000fe200078e0a02 */
[----:B------:R-:W-:Y:S01]  /*22c0*/  ISETP.GE.AND P3, PT, R5, RZ, PT ;  /* 0x000000ff0500720c */ /* 0x000fe20003f66270 */
[--C-:B------:R-:W-:Y:S01]  /*22d0*/  @!P6 IMAD.IADD R6, R6, 0x1, -R21.reuse ;  /* 0x000000010606e824 */ /* 0x100fe200078e0a15 */
[----:B------:R-:W-:Y:S01]  /*22e0*/  STL [R1+0x58], R13 ;  /* 0x0000580d01007387 */ /* 0x000fe20000100800 */
[--C-:B------:R-:W-:Y:S01]  /*22f0*/  @!P1 IMAD.IADD R7, R7, 0x1, -R21.reuse ;  /* 0x0000000107079824 */ /* 0x100fe200078e0a15 */
[----:B------:R-:W-:Y:S01]  /*2300*/  ISETP.GE.AND P5, PT, R3, RZ, PT ;  /* 0x000000ff0300720c */ /* 0x000fe20003fa6270 */
[----:B------:R-:W-:Y:S01]  /*2310*/  IMAD.HI.U32 R5, R23, R4, RZ ;  /* 0x0000000417057227 */ /* 0x000fe200078e00ff */
[----:B------:R-:W-:Y:S01]  /*2320*/  ISETP.GT.U32.AND P6, PT, R21, R6, PT ;  /* 0x000000061500720c */ /* 0x000fe20003fc4070 */
[----:B------:R0:W-:Y:S02]  /*2330*/  STL [R1+0x54], R9 ;  /* 0x0000540901007387 */ /* 0x0001e40000100800 */
[----:B------:R-:W-:-:S02]  /*2340*/  @!P2 IMAD.IADD R8, R8, 0x1, -R21 ;  /* 0x000000010808a824 */ /* 0x000fc400078e0a15 */
[----:B------:R1:W-:Y:S01]  /*2350*/  STL [R1+0x44], R2 ;  /* 0x0000440201007387 */ /* 0x0003e20000100800 */
[----:B------:R-:W-:Y:S01]  /*2360*/  IMAD.MOV.U32 R10, RZ, RZ, R7 ;  /* 0x000000ffff0a7224 */ /* 0x000fe200078e0007 */
[C---:B------:R-:W-:Y:S01]  /*2370*/  LOP3.LUT R7, R22.reuse, 0x3a, RZ, 0xfc, !PT ;  /* 0x0000003a16077812 */ /* 0x040fe200078efcff */
[----:B------:R-:W-:Y:S01]  /*2380*/  IMAD.MOV R5, RZ, RZ, -R5 ;  /* 0x000000ffff057224 */ /* 0x000fe200078e0a05 */
[----:B------:R-:W-:Y:S01]  /*2390*/  ISETP.GT.U32.AND P2, PT, R21, R8, PT ;  /* 0x000000081500720c */ /* 0x000fe20003f44070 */
[----:B------:R-:W-:Y:S01]  /*23a0*/  @!P4 IMAD.MOV R10, RZ, RZ, -R10 ;  /* 0x000000ffff0ac224 */ /* 0x000fe200078e0a0a */
[----:B0-----:R-:W-:Y:S02]  /*23b0*/  LOP3.LUT R9, R22, 0x3e, RZ, 0xfc, !PT ;  /* 0x0000003e16097812 */ /* 0x001fe400078efcff */
[----:B------:R-:W-:Y:S01]  /*23c0*/  @!P6 IMAD.IADD R6, R6, 0x1, -R21 ;  /* 0x000000010606e824 */ /* 0x000fe200078e0a15 */
[C---:B------:R-:W-:Y:S01]  /*23d0*/  LOP3.LUT R13, R22.reuse, 0x38, RZ, 0xfc, !PT ;  /* 0x00000038160d7812 */ /* 0x040fe200078efcff */
[----:B------:R0:W-:Y:S01]  /*23e0*/  STL [R1+0x40], R10 ;  /* 0x0000400a01007387 */ /* 0x0001e20000100800 */
[----:B-1----:R-:W-:Y:S01]  /*23f0*/  LOP3.LUT R2, R22, 0x3c, RZ, 0xfc, !PT ;  /* 0x0000003c16027812 */ /* 0x002fe200078efcff */
[----:B------:R-:W-:Y:S01]  /*2400*/  IMAD.MOV.U32 R12, RZ, RZ, R6 ;  /* 0x000000ffff0c7224 */ /* 0x000fe200078e0006 */
[----:B------:R-:W-:-:S02]  /*2410*/  ISETP.GE.AND P1, PT, R9, RZ, PT ;  /* 0x000000ff0900720c */ /* 0x000fc40003f26270 */
[----:B------:R-:W-:Y:S01]  /*2420*/  IABS R3, R2 ;  /* 0x0000000200037213 */ /* 0x000fe20000000000 */
[----:B------:R-:W-:Y:S01]  /*2430*/  @!P0 IMAD.MOV R12, RZ, RZ, -R12 ;  /* 0x000000ffff0c8224 */ /* 0x000fe200078e0a0c */
[----:B------:R-:W-:Y:S01]  /*2440*/  ISETP.GE.AND P4, PT, R2, RZ, PT ;  /* 0x000000ff0200720c */ /* 0x000fe20003f86270 */
[----:B------:R-:W-:Y:S01]  /*2450*/  IMAD R2, R21, R5, R4 ;  /* 0x0000000515027224 */ /* 0x000fe200078e0204 */
[----:B------:R-:W-:Y:S01]  /*2460*/  IABS R9, R9 ;  /* 0x0000000900097213 */ /* 0x000fe20000000000 */
[----:B------:R-:W-:Y:S01]  /*2470*/  @!P2 IMAD.IADD R8, R8, 0x1, -R21 ;  /* 0x000000010808a824 */ /* 0x000fe200078e0a15 */
[----:B------:R-:W-:Y:S01]  /*2480*/  IABS R5, R7 ;  /* 0x0000000700057213 */ /* 0x000fe20000000000 */
[----:B------:R-:W-:Y:S01]  /*2490*/  IMAD.HI.U32 R4, R23, R3, RZ ;  /* 0x0000000317047227 */ /* 0x000fe200078e00ff */
[----:B------:R-:W-:Y:S01]  /*24a0*/  ISETP.GT.U32.AND P6, PT, R21, R2, PT ;  /* 0x000000021500720c */ /* 0x000fe20003fc4070 */
[----:B------:R1:W-:Y:S01]  /*24b0*/  STL [R1+0x3c], R12 ;  /* 0x00003c0c01007387 */ /* 0x0003e20000100800 */
[----:B------:R-:W-:Y:S01]  /*24c0*/  ISETP.GE.AND P2, PT, R7, RZ, PT ;  /* 0x000000ff0700720c */ /* 0x000fe20003f46270 */
[----:B0-----:R-:W-:Y:S01]  /*24d0*/  IMAD.HI.U32 R10, R23, R9, RZ ;  /* 0x00000009170a7227 */ /* 0x001fe200078e00ff */
[----:B------:R-:W-:-:S02]  /*24e0*/  ISETP.GE.AND P0, PT, R13, RZ, PT ;  /* 0x000000ff0d00720c */ /* 0x000fc40003f06270 */
[----:B------:R-:W-:Y:S01]  /*24f0*/  IABS R13, R13 ;  /* 0x0000000d000d7213 */ /* 0x000fe20000000000 */
[----:B------:R-:W-:Y:S02]  /*2500*/  IMAD.MOV R10, RZ, RZ, -R10 ;  /* 0x000000ffff0a7224 */ /* 0x000fe400078e0a0a */
[----:B------:R-:W-:Y:S01]  /*2510*/  IMAD.MOV.U32 R11, RZ, RZ, R8 ;  /* 0x000000ffff0b7224 */ /* 0x000fe200078e0008 */
[----:B------:R-:W-:Y:S01]  /*2520*/  LOP3.LUT R8, R22, 0x34, RZ, 0xfc, !PT ;  /* 0x0000003416087812 */ /* 0x000fe200078efcff */
[C---:B------:R-:W-:Y:S01]  /*2530*/  IMAD R7, R21.reuse, R10, R9 ;  /* 0x0000000a15077224 */ /* 0x040fe200078e0209 */
[----:B------:R-:W-:Y:S01]  /*2540*/  IABS R9, R15 ;  /* 0x0000000f00097213 */ /* 0x000fe20000000000 */
[----:B------:R-:W-:Y:S02]  /*2550*/  @!P5 IMAD.MOV R11, RZ, RZ, -R11 ;  /* 0x000000ffff0bd224 */ /* 0x000fe400078e0a0b */
[----:B------:R-:W-:Y:S01]  /*2560*/  @!P6 IMAD.IADD R2, R2, 0x1, -R21 ;  /* 0x000000010202e824 */ /* 0x000fe200078e0a15 */
[----:B------:R-:W-:Y:S01]  /*2570*/  ISETP.GT.U32.AND P5, PT, R21, R7, PT ;  /* 0x000000071500720c */ /* 0x000fe20003fa4070 */
[----:B------:R-:W-:Y:S01]  /*2580*/  IMAD.MOV R4, RZ, RZ, -R4 ;  /* 0x000000ffff047224 */ /* 0x000fe200078e0a04 */
[----:B------:R0:W-:Y:S01]  /*2590*/  STL [R1+0x38], R11 ;  /* 0x0000380b01007387 */ /* 0x0001e20000100800 */
[----:B------:R-:W-:Y:S01]  /*25a0*/  IMAD.HI.U32 R6, R23, R5, RZ ;  /* 0x0000000517067227 */ /* 0x000fe200078e00ff */
[----:B------:R-:W-:-:S03]  /*25b0*/  ISETP.GT.U32.AND P6, PT, R21, R2, PT ;  /* 0x000000021500720c */ /* 0x000fc60003fc4070 */
[----:B------:R-:W-:Y:S01]  /*25c0*/  IMAD R3, R21, R4, R3 ;  /* 0x0000000415037224 */ /* 0x000fe200078e0203 */
[----:B------:R-:W-:Y:S01]  /*25d0*/  LOP3.LUT R4, R22, 0x36, RZ, 0xfc, !PT ;  /* 0x0000003616047812 */ /* 0x000fe200078efcff */
[----:B------:R-:W-:-:S03]  /*25e0*/  IMAD.MOV R6, RZ, RZ, -R6 ;  /* 0x000000ffff067224 */ /* 0x000fc600078e0a06 */
[----:B-1----:R-:W-:Y:S01]  /*25f0*/  IABS R12, R4 ;  /* 0x00000004000c7213 */ /* 0x002fe20000000000 */
[----:B------:R-:W-:Y:S01]  /*2600*/  @!P5 IMAD.IADD R7, R7, 0x1, -R21 ;  /* 0x000000010707d824 */ /* 0x000fe200078e0a15 */
[----:B0-----:R-:W-:Y:S01]  /*2610*/  IABS R11, R8 ;  /* 0x00000008000b7213 */ /* 0x001fe20000000000 */
[C---:B------:R-:W-:Y:S02]  /*2620*/  IMAD R5, R21.reuse, R6, R5 ;  /* 0x0000000615057224 */ /* 0x040fe400078e0205 */
[----:B------:R-:W-:Y:S01]  /*2630*/  @!P6 IMAD.IADD R2, R2, 0x1, -R21 ;  /* 0x000000010202e824 */ /* 0x000fe200078e0a15 */
[----:B------:R-:W-:Y:S01]  /*2640*/  ISETP.GT.U32.AND P5, PT, R21, R7, PT ;  /* 0x000000071500720c */ /* 0x000fe20003fa4070 */
[----:B------:R-:W-:Y:S01]  /*2650*/  IMAD.HI.U32 R6, R23, R13, RZ ;  /* 0x0000000d17067227 */ /* 0x000fe200078e00ff */
[----:B------:R-:W-:-:S03]  /*2660*/  ISETP.GT.U32.AND P6, PT, R21, R3, PT ;  /* 0x000000031500720c */ /* 0x000fc60003fc4070 */
[----:B------:R-:W-:Y:S02]  /*2670*/  IMAD.MOV R6, RZ, RZ, -R6 ;  /* 0x000000ffff067224 */ /* 0x000fe400078e0a06 */
[----:B------:R-:W-:-:S04]  /*2680*/  IMAD.HI.U32 R10, R23, R12, RZ ;  /* 0x0000000c170a7227 */ /* 0x000fc800078e00ff */
[----:B------:R-:W-:Y:S02]  /*2690*/  IMAD R13, R21, R6, R13 ;  /* 0x00000006150d7224 */ /* 0x000fe400078e020d */
[--C-:B------:R-:W-:Y:S01]  /*26a0*/  @!P5 IMAD.IADD R7, R7, 0x1, -R21.reuse ;  /* 0x000000010707d824 */ /* 0x100fe200078e0a15 */
[----:B------:R-:W-:Y:S01]  /*26b0*/  ISETP.GT.U32.AND P5, PT, R21, R5, PT ;  /* 0x000000051500720c */ /* 0x000fe20003fa4070 */
[----:B------:R-:W-:Y:S02]  /*26c0*/  IMAD.MOV.U32 R17, RZ, RZ, R2 ;  /* 0x000000ffff117224 */ /* 0x000fe400078e0002 */
[----:B------:R-:W-:Y:S02]  /*26d0*/  @!P6 IMAD.IADD R3, R3, 0x1, -R21 ;  /* 0x000000010303e824 */ /* 0x000fe400078e0a15 */
[----:B------:R-:W-:Y:S02]  /*26e0*/  IMAD.MOV R10, RZ, RZ, -R10 ;  /* 0x000000ffff0a7224 */ /* 0x000fe400078e0a0a */
[----:B------:R-:W-:Y:S01]  /*26f0*/  IMAD.HI.U32 R6, R23, R11, RZ ;  /* 0x0000000b17067227 */ /* 0x000fe200078e00ff */
[----:B------:R-:W-:-:S03]  /*2700*/  ISETP.GT.U32.AND P6, PT, R21, R3, PT ;  /* 0x000000031500720c */ /* 0x000fc60003fc4070 */
[----:B------:R-:W-:Y:S01]  /*2710*/  @!P3 IMAD.MOV R17, RZ, RZ, -R17 ;  /* 0x000000ffff11b224 */ /* 0x000fe200078e0a11 */
[C---:B------:R-:W-:Y:S01]  /*2720*/  ISETP.GT.U32.AND P3, PT, R21.reuse, R13, PT ;  /* 0x0000000d1500720c */ /* 0x040fe20003f64070 */
[C---:B------:R-:W-:Y:S02]  /*2730*/  IMAD R12, R21.reuse, R10, R12 ;  /* 0x0000000a150c7224 */ /* 0x040fe400078e020c */
[----:B------:R-:W-:Y:S01]  /*2740*/  IMAD.MOV.U32 R16, RZ, RZ, R7 ;  /* 0x000000ffff107224 */ /* 0x000fe200078e0007 */
[----:B------:R-:W-:Y:S01]  /*2750*/  STL [R1+0x34], R17 ;  /* 0x0000341101007387 */ /* 0x000fe20000100800 */
[----:B------:R-:W-:Y:S01]  /*2760*/  IMAD.MOV R10, RZ, RZ, -R6 ;  /* 0x000000ffff0a7224 */ /* 0x000fe200078e0a06 */
[C---:B------:R-:W-:Y:S01]  /*2770*/  LOP3.LUT R7, R22.reuse, 0x2c, RZ, 0xfc, !PT ;  /* 0x0000002c16077812 */ /* 0x040fe200078efcff */
[----:B------:R-:W-:Y:S01]  /*2780*/  @!P1 IMAD.MOV R16, RZ, RZ, -R16 ;  /* 0x000000ffff109224 */ /* 0x000fe200078e0a10 */
[C---:B------:R-:W-:Y:S01]  /*2790*/  ISETP.GT.U32.AND P1, PT, R21.reuse, R12, PT ;  /* 0x0000000c1500720c */ /* 0x040fe20003f24070 */
[----:B------:R-:W-:Y:S01]  /*27a0*/  IMAD R11, R21, R10, R11 ;  /* 0x0000000a150b7224 */ /* 0x000fe200078e020b */
[----:B------:R-:W-:Y:S01]  /*27b0*/  LOP3.LUT R10, R22, 0x2a, RZ, 0xfc, !PT ;  /* 0x0000002a160a7812 */ /* 0x000fe200078efcff */
[----:B------:R-:W-:Y:S01]  /*27c0*/  @!P5 IMAD.IADD R5, R5, 0x1, -R21 ;  /* 0x000000010505d824 */ /* 0x000fe200078e0a15 */
[----:B------:R0:W-:Y:S01]  /*27d0*/  STL [R1+0x30], R16 ;  /* 0x0000301001007387 */ /* 0x0001e20000100800 */
[----:B------:R-:W-:Y:S01]  /*27e0*/  IMAD.HI.U32 R6, R23, R9, RZ ;  /* 0x0000000917067227 */ /* 0x000fe200078e00ff */
[----:B------:R-:W-:-:S03]  /*27f0*/  ISETP.GT.U32.AND P5, PT, R21, R11, PT ;  /* 0x0000000b1500720c */ /* 0x000fc60003fa4070 */
[----:B------:R-:W-:Y:S01]  /*2800*/  @!P3 IMAD.IADD R13, R13, 0x1, -R21 ;  /* 0x000000010d0db824 */ /* 0x000fe200078e0a15 */
[----:B------:R-:W-:Y:S01]  /*2810*/  ISETP.GT.U32.AND P3, PT, R21, R5, PT ;  /* 0x000000051500720c */ /* 0x000fe20003f64070 */
[----:B------:R-:W-:-:S04]  /*2820*/  IMAD.HI.U32 R2, R23, R28, RZ ;  /* 0x0000001c17027227 */ /* 0x000fc800078e00ff */
[----:B------:R-:W-:Y:S02]  /*2830*/  IMAD.MOV R6, RZ, RZ, -R6 ;  /* 0x000000ffff067224 */ /* 0x000fe400078e0a06 */
[----:B------:R-:W-:Y:S01]  /*2840*/  @!P6 IMAD.IADD R3, R3, 0x1, -R21 ;  /* 0x000000010303e824 */ /* 0x000fe200078e0a15 */
[----:B------:R-:W-:Y:S01]  /*2850*/  ISETP.GE.AND P6, PT, R4, RZ, PT ;  /* 0x000000ff0400720c */ /* 0x000fe20003fc6270 */
[----:B------:R-:W-:Y:S01]  /*2860*/  IMAD.MOV R2, RZ, RZ, -R2 ;  /* 0x000000ffff027224 */ /* 0x000fe200078e0a02 */
[----:B------:R-:W-:Y:S01]  /*2870*/  IABS R4, R10 ;  /* 0x0000000a00047213 */ /* 0x000fe20000000000 */
[C---:B------:R-:W-:Y:S01]  /*2880*/  IMAD R9, R21.reuse, R6, R9 ;  /* 0x0000000615097224 */ /* 0x040fe200078e0209 */
[----:B------:R-:W-:Y:S01]  /*2890*/  LOP3.LUT R6, R22, 0x2e, RZ, 0xfc, !PT ;  /* 0x0000002e16067812 */ /* 0x000fe200078efcff */
[----:B0-----:R-:W-:Y:S01]  /*28a0*/  IMAD.MOV.U32 R16, RZ, RZ, R3 ;  /* 0x000000ffff107224 */ /* 0x001fe200078e0003 */
[----:B------:R-:W-:Y:S01]  /*28b0*/  IABS R3, R7 ;  /* 0x0000000700037213 */ /* 0x000fe20000000000 */
[----:B------:R-:W-:Y:S01]  /*28c0*/  @!P1 IMAD.IADD R12, R12, 0x1, -R21 ;  /* 0x000000010c0c9824 */ /* 0x000fe200078e0a15 */
[C---:B------:R-:W-:Y:S01]  /*28d0*/  ISETP.GT.U32.AND P1, PT, R21.reuse, R13, PT ;  /* 0x0000000d1500720c */ /* 0x040fe20003f24070 */
[----:B------:R-:W-:Y:S01]  /*28e0*/  IMAD R28, R21, R2, R28 ;  /* 0x00000002151c7224 */ /* 0x000fe200078e021c */
[----:B------:R-:W-:Y:S01]  /*28f0*/  IABS R2, R6 ;  /* 0x0000000600027213 */ /* 0x000fe20000000000 */
[----:B------:R-:W-:-:S02]  /*2900*/  @!P4 IMAD.MOV R16, RZ, RZ, -R16 ;  /* 0x000000ffff10c224 */ /* 0x000fc400078e0a10 */
[--C-:B------:R-:W-:Y:S01]  /*2910*/  @!P5 IMAD.IADD R11, R11, 0x1, -R21.reuse ;  /* 0x000000010b0bd824 */ /* 0x100fe200078e0a15 */
[----:B------:R-:W-:Y:S01]  /*2920*/  ISETP.GT.U32.AND P5, PT, R21, R12, PT ;  /* 0x0000000c1500720c */ /* 0x000fe20003fa4070 */
[----:B------:R-:W-:Y:S01]  /*2930*/  @!P3 IMAD.IADD R5, R5, 0x1, -R21 ;  /* 0x000000010505b824 */ /* 0x000fe200078e0a15 */
[----:B------:R0:W-:Y:S01]  /*2940*/  STL [R1+0x28], R16 ;  /* 0x0000281001007387 */ /* 0x0001e20000100800 */
[C---:B------:R-:W-:Y:S02]  /*2950*/  ISETP.GT.U32.AND P3, PT, R21.reuse, R9, PT ;  /* 0x000000091500720c */ /* 0x040fe40003f64070 */
[----:B------:R-:W-:Y:S01]  /*2960*/  ISETP.GT.U32.AND P4, PT, R21, R11, PT ;  /* 0x0000000b1500720c */ /* 0x000fe20003f84070 */
[----:B------:R-:W-:Y:S02]  /*2970*/  IMAD.MOV.U32 R18, RZ, RZ, R5 ;  /* 0x000000ffff127224 */ /* 0x000fe400078e0005 */
[----:B------:R-:W-:Y:S01]  /*2980*/  @!P1 IMAD.IADD R13, R13, 0x1, -R21 ;  /* 0x000000010d0d9824 */ /* 0x000fe200078e0a15 */
[----:B------:R-:W-:Y:S01]  /*2990*/  ISETP.GT.U32.AND P1, PT, R21, R28, PT ;  /* 0x0000001c1500720c */ /* 0x000fe20003f24070 */
[----:B------:R-:W-:-:S02]  /*29a0*/  @!P2 IMAD.MOV R18, RZ, RZ, -R18 ;  /* 0x000000ffff12a224 */ /* 0x000fc400078e0a12 */
[----:B0-----:R-:W-:-:S03]  /*29b0*/  IMAD.HI.U32 R16, R23, R2, RZ ;  /* 0x0000000217107227 */ /* 0x001fc600078e00ff */
[----:B------:R-:W-:Y:S01]  /*29c0*/  STL [R1+0x24], R18 ;  /* 0x0000241201007387 */ /* 0x000fe20000100800 */
[----:B------:R-:W-:Y:S02]  /*29d0*/  IMAD.MOV R16, RZ, RZ, -R16 ;  /* 0x000000ffff107224 */ /* 0x000fe400078e0a10 */
[----:B------:R-:W-:Y:S01]  /*29e0*/  @!P5 IMAD.IADD R12, R12, 0x1, -R21 ;  /* 0x000000010c0cd824 */ /* 0x000fe200078e0a15 */
[----:B------:R-:W-:Y:S01]  /*29f0*/  ISETP.GE.AND P5, PT, R8, RZ, PT ;  /* 0x000000ff0800720c */ /* 0x000fe20003fa6270 */
[----:B------:R-:W-:Y:S02]  /*2a00*/  IMAD R2, R21, R16, R2 ;  /* 0x0000001015027224 */ /* 0x000fe400078e0202 */
[----:B------:R-:W-:-:S04]  /*2a10*/  IMAD.HI.U32 R16, R23, R3, RZ ;  /* 0x0000000317107227 */ /* 0x000fc800078e00ff */
[--C-:B------:R-:W-:Y:S01]  /*2a20*/  @!P3 IMAD.IADD R9, R9, 0x1, -R21.reuse ;  /* 0x000000010909b824 */ /* 0x100fe200078e0a15 */
[----:B------:R-:W-:Y:S01]  /*2a30*/  ISETP.GE.AND P3, PT, R15, RZ, PT ;  /* 0x000000ff0f00720c */ /* 0x000fe20003f66270 */
[----:B------:R-:W-:Y:S02]  /*2a40*/  IMAD.MOV R16, RZ, RZ, -R16 ;  /* 0x000000ffff107224 */ /* 0x000fe400078e0a10 */
[----:B------:R-:W-:Y:S01]  /*2a50*/  @!P4 IMAD.IADD R11, R11, 0x1, -R21 ;  /* 0x000000010b0bc824 */ /* 0x000fe200078e0a15 */
[----:B------:R-:W-:Y:S01]  /*2a60*/  ISETP.GT.U32.AND P4, PT, R21, R2, PT ;  /* 0x000000021500720c */ /* 0x000fe20003f84070 */
[----:B------:R-:W-:Y:S01]  /*2a70*/  IMAD.HI.U32 R8, R23, R4, RZ ;  /* 0x0000000417087227 */ /* 0x000fe200078e00ff */
[----:B------:R-:W-:-:S03]  /*2a80*/  ISETP.GT.U32.AND P2, PT, R21, R9, PT ;  /* 0x000000091500720c */ /* 0x000fc60003f44070 */
[C---:B------:R-:W-:Y:S01]  /*2a90*/  IMAD R3, R21.reuse, R16, R3 ;  /* 0x0000001015037224 */ /* 0x040fe200078e0203 */
[----:B------:R-:W-:Y:S01]  /*2aa0*/  IABS R16, R25 ;  /* 0x0000001900107213 */ /* 0x000fe20000000000 */
[----:B------:R-:W-:Y:S01]  /*2ab0*/  IMAD.MOV.U32 R17, RZ, RZ, R13 ;  /* 0x000000ffff117224 */ /* 0x000fe200078e000d */
[----:B------:R-:W-:Y:S01]  /*2ac0*/  IABS R13, R26 ;  /* 0x0000001a000d7213 */ /* 0x000fe20000000000 */
[----:B------:R-:W-:Y:S01]  /*2ad0*/  @!P1 IMAD.IADD R28, R28, 0x1, -R21 ;  /* 0x000000011c1c9824 */ /* 0x000fe200078e0a15 */
[----:B------:R-:W-:Y:S01]  /*2ae0*/  ISETP.GE.AND P1, PT, R14, RZ, PT ;  /* 0x000000ff0e00720c */ /* 0x000fe20003f26270 */
[----:B------:R-:W-:Y:S01]  /*2af0*/  IMAD.MOV R15, RZ, RZ, -R8 ;  /* 0x000000ffff0f7224 */ /* 0x000fe200078e0a08 */
[----:B------:R-:W-:Y:S01]  /*2b00*/  LOP3.LUT R8, R22, 0x28, RZ, 0xfc, !PT ;  /* 0x0000002816087812 */ /* 0x000fe200078efcff */
[----:B------:R-:W-:Y:S01]  /*2b10*/  @!P6 IMAD.MOV R12, RZ, RZ, -R12 ;  /* 0x000000ffff0ce224 */ /* 0x000fe200078e0a0c */
[C---:B------:R-:W-:Y:S01]  /*2b20*/  ISETP.GT.U32.AND P6, PT, R21.reuse, R3, PT ;  /* 0x000000031500720c */ /* 0x040fe20003fc4070 */
[----:B------:R-:W-:Y:S01]  /*2b30*/  @!P0 IMAD.MOV R17, RZ, RZ, -R17 ;  /* 0x000000ffff118224 */ /* 0x000fe200078e0a11 */
[----:B------:R-:W-:Y:S01]  /*2b40*/  ISETP.GT.U32.AND P0, PT, R21, R28, PT ;  /* 0x0000001c1500720c */ /* 0x000fe20003f04070 */
[----:B------:R-:W-:Y:S01]  /*2b50*/  @!P5 IMAD.MOV R11, RZ, RZ, -R11 ;  /* 0x000000ffff0bd224 */ /* 0x000fe200078e0a0b */
[----:B------:R-:W-:Y:S01]  /*2b60*/  IABS R5, R8 ;  /* 0x0000000800057213 */ /* 0x000fe20000000000 */
[--C-:B------:R-:W-:Y:S01]  /*2b70*/  @!P4 IMAD.IADD R2, R2, 0x1, -R21.reuse ;  /* 0x000000010202c824 */ /* 0x100fe200078e0a15 */
[----:B------:R-:W-:Y:S01]  /*2b80*/  STL [R1+0x20], R17 ;  /* 0x0000201101007387 */ /* 0x000fe20000100800 */
[----:B------:R-:W-:Y:S01]  /*2b90*/  @!P2 IMAD.IADD R9, R9, 0x1, -R21 ;  /* 0x000000010909a824 */ /* 0x000fe200078e0a15 */
[----:B------:R-:W-:Y:S01]  /*2ba0*/  ISETP.GE.AND P5, PT, R6, RZ, PT ;  /* 0x000000ff0600720c */ /* 0x000fe20003fa6270 */
[C---:B------:R-:W-:Y:S01]  /*2bb0*/  IMAD R4, R21.reuse, R15, R4 ;  /* 0x0000000f15047224 */ /* 0x040fe200078e0204 */
[----:B------:R0:W-:Y:S01]  /*2bc0*/  STL [R1+0x14], R12 ;  /* 0x0000140c01007387 */ /* 0x0001e20000100800 */
[----:B------:R-:W-:-:S02]  /*2bd0*/  ISETP.GT.U32.AND P4, PT, R21, R2, PT ;  /* 0x000000021500720c */ /* 0x000fc40003f84070 */
[--C-:B------:R-:W-:Y:S01]  /*2be0*/  @!P6 IMAD.IADD R3, R3, 0x1, -R21.reuse ;  /* 0x000000010303e824 */ /* 0x100fe200078e0a15 */
[----:B------:R1:W-:Y:S01]  /*2bf0*/  STL [R1+0x4], R11 ;  /* 0x0000040b01007387 */ /* 0x0003e20000100800 */
[----:B------:R-:W-:Y:S01]  /*2c00*/  LOP3.LUT R6, R22, 0x26, RZ, 0xfc, !PT ;  /* 0x0000002616067812 */ /* 0x000fe200078efcff */
[----:B------:R-:W-:Y:S01]  /*2c10*/  @!P0 IMAD.IADD R28, R28, 0x1, -R21 ;  /* 0x000000011c1c8824 */ /* 0x000fe200078e0a15 */
[----:B------:R-:W-:Y:S02]  /*2c20*/  ISETP.GT.U32.AND P2, PT, R21, R4, PT ;  /* 0x000000041500720c */ /* 0x000fe40003f44070 */
[----:B------:R-:W-:Y:S01]  /*2c30*/  ISETP.GE.AND P0, PT, R7, RZ, PT ;  /* 0x000000ff0700720c */ /* 0x000fe20003f06270 */
[----:B0-----:R-:W-:Y:S01]  /*2c40*/  IMAD.MOV.U32 R12, RZ, RZ, R9 ;  /* 0x000000ffff0c7224 */ /* 0x001fe200078e0009 */
[----:B------:R-:W-:Y:S01]  /*2c50*/  IABS R7, R6 ;  /* 0x0000000600077213 */ /* 0x000fe20000000000 */
[----:B------:R-:W-:Y:S01]  /*2c60*/  @!P1 IMAD.MOV R28, RZ, RZ, -R28 ;  /* 0x000000ffff1c9224 */ /* 0x000fe200078e0a1c */
[----:B------:R-:W-:Y:S01]  /*2c70*/  ISETP.GE.AND P6, PT, R8, RZ, PT ;  /* 0x000000ff0800720c */ /* 0x000fe20003fc6270 */
[----:B-1----:R-:W-:Y:S01]  /*2c80*/  IMAD.HI.U32 R11, R23, R5, RZ ;  /* 0x00000005170b7227 */ /* 0x002fe200078e00ff */
[----:B------:R-:W-:-:S02]  /*2c90*/  IABS R17, R24 ;  /* 0x0000001800117213 */ /* 0x000fc40000000000 */
[C---:B------:R-:W-:Y:S01]  /*2ca0*/  LOP3.LUT R14, R22.reuse, 0x14, RZ, 0xfc, !PT ;  /* 0x00000014160e7812 */ /* 0x040fe200078efcff */
[----:B------:R-:W-:Y:S02]  /*2cb0*/  IMAD.MOV R11, RZ, RZ, -R11 ;  /* 0x000000ffff0b7224 */ /* 0x000fe400078e0a0b */
[----:B------:R-:W-:Y:S01]  /*2cc0*/  @!P3 IMAD.MOV R12, RZ, RZ, -R12 ;  /* 0x000000ffff0cb224 */ /* 0x000fe200078e0a0c */
[C---:B------:R-:W-:Y:S01]  /*2cd0*/  ISETP.GT.U32.AND P3, PT, R21.reuse, R3, PT ;  /* 0x000000031500720c */ /* 0x040fe20003f64070 */
[----:B------:R-:W-:Y:S01]  /*2ce0*/  IMAD R5, R21, R11, R5 ;  /* 0x0000000b15057224 */ /* 0x000fe200078e0205 */
[----:B------:R-:W-:Y:S01]  /*2cf0*/  LOP3.LUT R11, R22, 0x20, RZ, 0xfc, !PT ;  /* 0x00000020160b7812 */ /* 0x000fe200078efcff */
[----:B------:R-:W-:Y:S01]  /*2d00*/  IMAD.HI.U32 R8, R23, R7, RZ ;  /* 0x0000000717087227 */ /* 0x000fe200078e00ff */
[----:B------:R0:W-:Y:S02]  /*2d10*/  STL [R1], R12 ;  /* 0x0000000c01007387 */ /* 0x0001e40000100800 */
[C---:B------:R-:W-:Y:S01]  /*2d20*/  ISETP.GT.U32.AND P1, PT, R21.reuse, R5, PT ;  /* 0x000000051500720c */ /* 0x040fe20003f24070 */
[--C-:B------:R-:W-:Y:S01]  /*2d30*/  @!P4 IMAD.IADD R2, R2, 0x1, -R21.reuse ;  /* 0x000000010202c824 */ /* 0x100fe200078e0a15 */
[----:B------:R-:W-:Y:S01]  /*2d40*/  ISETP.GE.AND P4, PT, R10, RZ, PT ;  /* 0x000000ff0a00720c */ /* 0x000fe20003f86270 */
[----:B------:R-:W-:Y:S01]  /*2d50*/  IMAD.MOV R8, RZ, RZ, -R8 ;  /* 0x000000ffff087224 */ /* 0x000fe200078e0a08 */
[----:B------:R-:W-:Y:S01]  /*2d60*/  IABS R19, R11 ;  /* 0x0000000b00137213 */ /* 0x000fe20000000000 */
[----:B------:R-:W-:Y:S01]  /*2d70*/  @!P5 IMAD.MOV R2, RZ, RZ, -R2 ;  /* 0x000000ffff02d224 */ /* 0x000fe200078e0a02 */
[----:B------:R-:W-:Y:S01]  /*2d80*/  ISETP.GE.AND P5, PT, R6, RZ, PT ;  /* 0x000000ff0600720c */ /* 0x000fe20003fa6270 */
[----:B------:R-:W-:Y:S01]  /*2d90*/  @!P2 IMAD.IADD R4, R4, 0x1, -R21 ;  /* 0x000000010404a824 */ /* 0x000fe200078e0a15 */
[----:B------:R-:W-:Y:S01]  /*2da0*/  STL [R1+0x6b8], R28 ;  /* 0x0006b81c01007387 */ /* 0x000fe20000100800 */
[----:B------:R-:W-:Y:S01]  /*2db0*/  IMAD R6, R21, R8, R7 ;  /* 0x0000000815067224 */ /* 0x000fe200078e0207 */
[----:B------:R-:W-:Y:S01]  /*2dc0*/  LOP3.LUT R7, R22, 0x24, RZ, 0xfc, !PT ;  /* 0x0000002416077812 */ /* 0x000fe200078efcff */
[--C-:B------:R-:W-:Y:S01]  /*2dd0*/  @!P3 IMAD.IADD R3, R3, 0x1, -R21.reuse ;  /* 0x000000010303b824 */ /* 0x100fe200078e0a15 */
[----:B------:R-:W-:Y:S01]  /*2de0*/  ISETP.GT.U32.AND P2, PT, R21, R4, PT ;  /* 0x000000041500720c */ /* 0x000fe20003f44070 */
[----:B------:R-:W-:Y:S01]  /*2df0*/  @!P1 IMAD.IADD R5, R5, 0x1, -R21 ;  /* 0x0000000105059824 */ /* 0x000fe200078e0a15 */
[----:B------:R-:W-:Y:S01]  /*2e00*/  ISETP.GE.AND P3, PT, R7, RZ, PT ;  /* 0x000000ff0700720c */ /* 0x000fe20003f66270 */
[----:B------:R-:W-:Y:S01]  /*2e10*/  @!P0 IMAD.MOV R3, RZ, RZ, -R3 ;  /* 0x000000ffff038224 */ /* 0x000fe200078e0a03 */
[----:B------:R-:W-:Y:S01]  /*2e20*/  ISETP.GT.U32.AND P0, PT, R21, R6, PT ;  /* 0x000000061500720c */ /* 0x000fe20003f04070 */
[----:B------:R1:W-:Y:S01]  /*2e30*/  STL [R1+0x6bc], R2 ;  /* 0x0006bc0201007387 */ /* 0x0003e20000100800 */
[----:B------:R-:W-:-:S02]  /*2e40*/  IABS R7, R7 ;  /* 0x0000000700077213 */ /* 0x000fc40000000000 */
[----:B------:R-:W-:Y:S01]  /*2e50*/  ISETP.GT.U32.AND P1, PT, R21, R5, PT ;  /* 0x000000051500720c */ /* 0x000fe20003f24070 */
[----:B------:R-:W-:Y:S01]  /*2e60*/  STL [R1+0x6c0], R3 ;  /* 0x0006c00301007387 */ /* 0x000fe20000100800 */
[C---:B------:R-:W-:Y:S01]  /*2e70*/  LOP3.LUT R8, R22.reuse, 0x1e, RZ, 0xfc, !PT ;  /* 0x0000001e16087812 */ /* 0x040fe200078efcff */
[----:B------:R-:W-:Y:S01]  /*2e80*/  IMAD.HI.U32 R10, R23, R7, RZ ;  /* 0x00000007170a7227 */ /* 0x000fe200078e00ff */
[----:B0-----:R-:W-:Y:S02]  /*2e90*/  LOP3.LUT R12, R22, 0x16, RZ, 0xfc, !PT ;  /* 0x00000016160c7812 */ /* 0x001fe400078efcff */
[----:B------:R-:W-:Y:S01]  /*2ea0*/  IABS R18, R8 ;  /* 0x0000000800127213 */ /* 0x000fe20000000000 */
[--C-:B------:R-:W-:Y:S01]  /*2eb0*/  @!P2 IMAD.IADD R4, R4, 0x1, -R21.reuse ;  /* 0x000000010404a824 */ /* 0x100fe200078e0a15 */
[----:B------:R-:W-:Y:S01]  /*2ec0*/  ISETP.GE.AND P2, PT, R20, RZ, PT ;  /* 0x000000ff1400720c */ /* 0x000fe20003f46270 */
[----:B------:R-:W-:Y:S01]  /*2ed0*/  IMAD.MOV R10, RZ, RZ, -R10 ;  /* 0x000000ffff0a7224 */ /* 0x000fe200078e0a0a */
[----:B------:R-:W-:Y:S01]  /*2ee0*/  IABS R20, R20 ;  /* 0x0000001400147213 */ /* 0x000fe20000000000 */
[--C-:B------:R-:W-:Y:S01]  /*2ef0*/  @!P0 IMAD.IADD R6, R6, 0x1, -R21.reuse ;  /* 0x0000000106068824 */ /* 0x100fe200078e0a15 */
[----:B------:R-:W-:Y:S01]  /*2f00*/  IABS R12, R12 ;  /* 0x0000000c000c7213 */ /* 0x000fe20000000000 */
[----:B------:R-:W-:Y:S01]  /*2f10*/  @!P1 IMAD.IADD R5, R5, 0x1, -R21 ;  /* 0x0000000105059824 */ /* 0x000fe200078e0a15 */
[----:B------:R-:W-:Y:S01]  /*2f20*/  ISETP.GE.AND P1, PT, R8, RZ, PT ;  /* 0x000000ff0800720c */ /* 0x000fe20003f26270 */
[C---:B------:R-:W-:Y:S01]  /*2f30*/  IMAD R7, R21.reuse, R10, R7 ;  /* 0x0000000a15077224 */ /* 0x040fe200078e0207 */
[----:B------:R-:W-:Y:S01]  /*2f40*/  ISETP.GT.U32.AND P0, PT, R21, R6, PT ;  /* 0x000000061500720c */ /* 0x000fe20003f04070 */
[----:B------:R-:W-:Y:S01]  /*2f50*/  IMAD.HI.U32 R9, R23, R20, RZ ;  /* 0x0000001417097227 */ /* 0x000fe200078e00ff */
[----:B------:R-:W-:-:S02]  /*2f60*/  IABS R10, c[0x0][0x178] ;  /* 0x00005e00000a7a13 */ /* 0x000fc40000000000 */
[C---:B-1----:R-:W-:Y:S01]  /*2f70*/  LOP3.LUT R2, R22.reuse, 0x12, RZ, 0xfc, !PT ;  /* 0x0000001216027812 */ /* 0x042fe200078efcff */
[----:B------:R-:W-:Y:S01]  /*2f80*/  @!P6 IMAD.MOV R5, RZ, RZ, -R5 ;  /* 0x000000ffff05e224 */ /* 0x000fe200078e0a05 */
[----:B------:R-:W-:Y:S01]  /*2f90*/  ISETP.GT.U32.AND P6, PT, R21, R7, PT ;  /* 0x000000071500720c */ /* 0x000fe20003fc4070 */
[----:B------:R-:W-:Y:S01]  /*2fa0*/  IMAD.MOV R9, RZ, RZ, -R9 ;  /* 0x000000ffff097224 */ /* 0x000fe200078e0a09 */
[----:B------:R-:W-:Y:S01]  /*2fb0*/  LOP3.LUT R28, R22, 0x8, RZ, 0xfc, !PT ;  /* 0x00000008161c7812 */ /* 0x000fe200078efcff */
[----:B------:R-:W-:-:S04]  /*2fc0*/  IMAD.HI.U32 R8, R23, R19, RZ ;  /* 0x0000001317087227 */ /* 0x000fc800078e00ff */
[C---:B------:R-:W-:Y:S02]  /*2fd0*/  IMAD R20, R21.reuse, R9, R20 ;  /* 0x0000000915147224 */ /* 0x040fe400078e0214 */
[----:B------:R-:W-:Y:S02]  /*2fe0*/  IMAD.MOV R8, RZ, RZ, -R8 ;  /* 0x000000ffff087224 */ /* 0x000fe400078e0a08 */
[----:B------:R-:W-:Y:S01]  /*2ff0*/  @!P0 IMAD.IADD R6, R6, 0x1, -R21 ;  /* 0x0000000106068824 */ /* 0x000fe200078e0a15 */
[C---:B------:R-:W-:Y:S01]  /*3000*/  ISETP.GT.U32.AND P0, PT, R21.reuse, R20, PT ;  /* 0x000000141500720c */ /* 0x040fe20003f04070 */
[----:B------:R-:W-:Y:S02]  /*3010*/  IMAD R19, R21, R8, R19 ;  /* 0x0000000815137224 */ /* 0x000fe400078e0213 */
[----:B------:R-:W-:Y:S02]  /*3020*/  @!P6 IMAD.IADD R7, R7, 0x1, -R21 ;  /* 0x000000010707e824 */ /* 0x000fe400078e0a15 */
[----:B------:R-:W-:Y:S01]  /*3030*/  IMAD.HI.U32 R9, R23, R18, RZ ;  /* 0x0000001217097227 */ /* 0x000fe200078e00ff */
[----:B------:R-:W-:-:S03]  /*3040*/  ISETP.GT.U32.AND P6, PT, R21, R19, PT ;  /* 0x000000131500720c */ /* 0x000fc60003fc4070 */
[----:B------:R-:W-:Y:S02]  /*3050*/  IMAD.MOV.U32 R29, RZ, RZ, R10 ;  /* 0x000000ffff1d7224 */ /* 0x000fe400078e000a */
[----:B------:R-:W-:Y:S02]  /*3060*/  IMAD.HI.U32 R10, R23, R17, RZ ;  /* 0x00000011170a7227 */ /* 0x000fe400078e00ff */
[----:B------:R-:W0:Y:S02]  /*3070*/  I2F.RP R15, R29 ;  /* 0x0000001d000f7306 */ /* 0x000e240000209400 */
[----:B------:R-:W-:Y:S01]  /*3080*/  @!P0 IMAD.IADD R20, R20, 0x1, -R21 ;  /* 0x0000000114148824 */ /* 0x000fe200078e0a15 */
[----:B------:R-:W-:Y:S01]  /*3090*/  ISETP.GT.U32.AND P0, PT, R21, R7, PT ;  /* 0x000000071500720c */ /* 0x000fe20003f04070 */
[----:B------:R-:W-:Y:S02]  /*30a0*/  IMAD.MOV R9, RZ, RZ, -R9 ;  /* 0x000000ffff097224 */ /* 0x000fe400078e0a09 */
[----:B------:R-:W-:Y:S01]  /*30b0*/  @!P6 IMAD.IADD R19, R19, 0x1, -R21 ;  /* 0x000000011313e824 */ /* 0x000fe200078e0a15 */
[----:B------:R-:W-:Y:S01]  /*30c0*/  ISETP.GT.U32.AND P6, PT, R21, R20, PT ;  /* 0x000000141500720c */ /* 0x000fe20003fc4070 */
[----:B------:R-:W-:-:S02]  /*30d0*/  IMAD.MOV R10, RZ, RZ, -R10 ;  /* 0x000000ffff0a7224 */ /* 0x000fc400078e0a0a */
[C---:B------:R-:W-:Y:S02]  /*30e0*/  IMAD R18, R21.reuse, R9, R18 ;  /* 0x0000000915127224 */ /* 0x040fe400078e0212 */
[C---:B------:R-:W-:Y:S01]  /*30f0*/  IMAD R17, R21.reuse, R10, R17 ;  /* 0x0000000a15117224 */ /* 0x040fe200078e0211 */
[----:B------:R-:W-:Y:S01]  /*3100*/  IABS R10, R2 ;  /* 0x00000002000a7213 */ /* 0x000fe20000000000 */
[----:B------:R-:W-:Y:S01]  /*3110*/  @!P5 IMAD.MOV R6, RZ, RZ, -R6 ;  /* 0x000000ffff06d224 */ /* 0x000fe200078e0a06 */
[----:B------:R-:W-:Y:S01]  /*3120*/  ISETP.GT.U32.AND P5, PT, R21, R19, PT ;  /* 0x000000131500720c */ /* 0x000fe20003fa4070 */
[--C-:B------:R-:W-:Y:S01]  /*3130*/  @!P0 IMAD.IADD R7, R7, 0x1, -R21.reuse ;  /* 0x0000000107078824 */ /* 0x100fe200078e0a15 */
[C---:B------:R-:W-:Y:S01]  /*3140*/  ISETP.GT.U32.AND P0, PT, R21.reuse, R18, PT ;  /* 0x000000121500720c */ /* 0x040fe20003f04070 */
[----:B------:R-:W-:Y:S01]  /*3150*/  @!P4 IMAD.MOV R4, RZ, RZ, -R4 ;  /* 0x000000ffff04c224 */ /* 0x000fe200078e0a04 */
[----:B0-----:R-:W0:Y:S01]  /*3160*/  MUFU.RCP R15, R15 ;  /* 0x0000000f000f7308 */ /* 0x001e220000001000 */
[----:B------:R-:W-:Y:S01]  /*3170*/  @!P6 IMAD.IADD R20, R20, 0x1, -R21 ;  /* 0x000000011414e824 */ /* 0x000fe200078e0a15 */
[----:B------:R-:W-:Y:S01]  /*3180*/  ISETP.GT.U32.AND P6, PT, R21, R17, PT ;  /* 0x000000111500720c */ /* 0x000fe20003fc4070 */
[----:B------:R-:W-:Y:S01]  /*3190*/  @!P3 IMAD.MOV R7, RZ, RZ, -R7 ;  /* 0x000000ffff07b224 */ /* 0x000fe200078e0a07 */
[----:B------:R-:W-:Y:S01]  /*31a0*/  STL [R1+0x6c4], R4 ;  /* 0x0006c40401007387 */ /* 0x000fe20000100800 */
[----:B------:R-:W-:Y:S01]  /*31b0*/  IMAD.HI.U32 R9, R23, R16, RZ ;  /* 0x0000001017097227 */ /* 0x000fe200078e00ff */
[----:B------:R-:W-:-:S02]  /*31c0*/  ISETP.GE.AND P4, PT, R11, RZ, PT ;  /* 0x000000ff0b00720c */ /* 0x000fc40003f86270 */
[----:B------:R-:W-:Y:S01]  /*31d0*/  STL [R1+0x6c8], R5 ;  /* 0x0006c80501007387 */ /* 0x000fe20000100800 */
[--C-:B------:R-:W-:Y:S01]  /*31e0*/  @!P5 IMAD.IADD R19, R19, 0x1, -R21.reuse ;  /* 0x000000011313d824 */ /* 0x100fe200078e0a15 */
[----:B------:R-:W-:Y:S01]  /*31f0*/  IABS R11, R14 ;  /* 0x0000000e000b7213 */ /* 0x000fe20000000000 */
[----:B------:R-:W-:Y:S01]  /*3200*/  @!P0 IMAD.IADD R18, R18, 0x1, -R21 ;  /* 0x0000000112128824 */ /* 0x000fe200078e0a15 */
[----:B------:R1:W-:Y:S01]  /*3210*/  STL [R1+0x6cc], R6 ;  /* 0x0006cc0601007387 */ /* 0x0003e20000100800 */
[----:B------:R-:W-:Y:S01]  /*3220*/  IMAD.MOV R9, RZ, RZ, -R9 ;  /* 0x000000ffff097224 */ /* 0x000fe200078e0a09 */
[C---:B------:R-:W-:Y:S01]  /*3230*/  LOP3.LUT R2, R22.reuse, 0xc, RZ, 0xfc, !PT ;  /* 0x0000000c16027812 */ /* 0x040fe200078efcff */
[----:B------:R-:W-:Y:S01]  /*3240*/  @!P6 IMAD.IADD R17, R17, 0x1, -R21 ;  /* 0x000000011111e824 */ /* 0x000fe200078e0a15 */
[C---:B------:R-:W-:Y:S01]  /*3250*/  ISETP.GT.U32.AND P6, PT, R21.reuse, R18, PT ;  /* 0x000000121500720c */ /* 0x040fe20003fc4070 */
[----:B------:R-:W-:Y:S01]  /*3260*/  STL [R1+0x734], R20 ;  /* 0x0007341401007387 */ /* 0x000fe20000100800 */
[----:B------:R-:W-:Y:S01]  /*3270*/  IMAD R16, R21, R9, R16 ;  /* 0x0000000915107224 */ /* 0x000fe200078e0210 */
[----:B0-----:R-:W-:Y:S01]  /*3280*/  IADD3 R15, R15, 0xffffffe, RZ ;  /* 0x0ffffffe0f0f7810 */ /* 0x001fe20007ffe0ff */
[----:B------:R-:W-:Y:S01]  /*3290*/  IMAD.HI.U32 R8, R23, R13, RZ ;  /* 0x0000000d17087227 */ /* 0x000fe200078e00ff */
[C---:B------:R-:W-:Y:S01]  /*32a0*/  ISETP.GT.U32.AND P3, PT, R21.reuse, R17, PT ;  /* 0x000000111500720c */ /* 0x040fe20003f64070 */
[----:B------:R-:W-:Y:S01]  /*32b0*/  STL [R1+0x738], R19 ;  /* 0x0007381301007387 */ /* 0x000fe20000100800 */
[----:B------:R-:W-:Y:S01]  /*32c0*/  ISETP.GT.U32.AND P5, PT, R21, R16, PT ;  /* 0x000000101500720c */ /* 0x000fe20003fa4070 */
[----:B------:R-:W-:Y:S01]  /*32d0*/  IMAD.MOV R9, RZ, RZ, -R8 ;  /* 0x000000ffff097224 */ /* 0x000fe200078e0a08 */
[----:B------:R-:W0:Y:S01]  /*32e0*/  F2I.FTZ.U32.TRUNC.NTZ R15, R15 ;  /* 0x0000000f000f7305 */ /* 0x000e22000021f000 */
[----:B------:R2:W-:Y:S01]  /*32f0*/  STL [R1+0x6d0], R7 ;  /* 0x0006d00701007387 */ /* 0x0005e20000100800 */
[----:B------:R-:W-:Y:S01]  /*3300*/  IMAD.HI.U32 R8, R23, R12, RZ ;  /* 0x0000000c17087227 */ /* 0x000fe200078e00ff */
[----:B-1----:R-:W-:-:S02]  /*3310*/  LOP3.LUT R6, R22, 0xe, RZ, 0xfc, !PT ;  /* 0x0000000e16067812 */ /* 0x002fc400078efcff */
[----:B------:R-:W-:Y:S01]  /*3320*/  LOP3.LUT R5, R22, 0xa, RZ, 0xfc, !PT ;  /* 0x0000000a16057812 */ /* 0x000fe200078efcff */
[--C-:B------:R-:W-:Y:S01]  /*3330*/  @!P6 IMAD.IADD R18, R18, 0x1, -R21.reuse ;  /* 0x000000011212e824 */ /* 0x100fe200078e0a15 */
[----:B------:R-:W-:Y:S01]  /*3340*/  IABS R27, R2 ;  /* 0x00000002001b7213 */ /* 0x000fe20000000000 */
[----:B------:R-:W-:Y:S02]  /*3350*/  IMAD.MOV R8, RZ, RZ, -R8 ;  /* 0x000000ffff087224 */ /* 0x000fe400078e0a08 */
[--C-:B------:R-:W-:Y:S01]  /*3360*/  @!P3 IMAD.IADD R17, R17, 0x1, -R21.reuse ;  /* 0x000000011111b824 */ /* 0x100fe200078e0a15 */
[----:B--2---:R-:W-:Y:S01]  /*3370*/  LOP3.LUT R7, R22, 0x10, RZ, 0xfc, !PT ;  /* 0x0000001016077812 */ /* 0x004fe200078efcff */
[----:B------:R-:W-:Y:S02]  /*3380*/  IMAD R12, R21, R8, R12 ;  /* 0x00000008150c7224 */ /* 0x000fe400078e020c */
[----:B------:R-:W-:Y:S02]  /*3390*/  IMAD.HI.U32 R8, R23, R11, RZ ;  /* 0x0000000b17087227 */ /* 0x000fe400078e00ff */
[----:B------:R1:W-:Y:S01]  /*33a0*/  STL [R1+0x72c], R7 ;  /* 0x00072c0701007387 */ /* 0x0003e20000100800 */
[----:B------:R-:W-:Y:S01]  /*33b0*/  ISETP.GT.U32.AND P6, PT, R21, R12, PT ;  /* 0x0000000c1500720c */ /* 0x000fe20003fc4070 */
[----:B------:R-:W-:-:S02]  /*33c0*/  @!P5 IMAD.IADD R16, R16, 0x1, -R21 ;  /* 0x000000011010d824 */ /* 0x000fc400078e0a15 */
[----:B------:R-:W-:Y:S01]  /*33d0*/  STL [R1+0x73c], R18 ;  /* 0x00073c1201007387 */ /* 0x000fe20000100800 */
[----:B------:R-:W-:Y:S02]  /*33e0*/  IMAD.MOV R8, RZ, RZ, -R8 ;  /* 0x000000ffff087224 */ /* 0x000fe400078e0a08 */
[C---:B------:R-:W-:Y:S01]  /*33f0*/  ISETP.GT.U32.AND P5, PT, R21.reuse, R16, PT ;  /* 0x000000101500720c */ /* 0x040fe20003fa4070 */
[----:B------:R2:W-:Y:S01]  /*3400*/  STL [R1+0x730], R17 ;  /* 0x0007301101007387 */ /* 0x0005e20000100800 */
[----:B------:R-:W-:Y:S02]  /*3410*/  IMAD R11, R21, R8, R11 ;  /* 0x00000008150b7224 */ /* 0x000fe400078e020b */
[----:B------:R-:W-:Y:S01]  /*3420*/  IMAD.HI.U32 R8, R23, R10, RZ ;  /* 0x0000000a17087227 */ /* 0x000fe200078e00ff */
[----:B------:R-:W3:Y:S02]  /*3430*/  LDL R20, [R1+0x5dc] ;  /* 0x0005dc0001147983 */ /* 0x000ee40000100800 */
[C---:B------:R-:W-:Y:S01]  /*3440*/  ISETP.GT.U32.AND P3, PT, R21.reuse, R11, PT ;  /* 0x0000000b1500720c */ /* 0x040fe20003f64070 */
[----:B------:R-:W-:Y:S01]  /*3450*/  IMAD R13, R21, R9, R13 ;  /* 0x00000009150d7224 */ /* 0x000fe200078e020d */
[----:B------:R-:W-:Y:S01]  /*3460*/  IABS R9, R7 ;  /* 0x0000000700097213 */ /* 0x000fe20000000000 */
[----:B------:R-:W-:-:S02]  /*3470*/  IMAD.MOV R8, RZ, RZ, -R8 ;  /* 0x000000ffff087224 */ /* 0x000fc400078e0a08 */
[--C-:B------:R-:W-:Y:S01]  /*3480*/  @!P6 IMAD.IADD R12, R12, 0x1, -R21.reuse ;  /* 0x000000010c0ce824 */ /* 0x100fe200078e0a15 */
[----:B------:R-:W-:Y:S01]  /*3490*/  ISETP.GE.AND P6, PT, R25, RZ, PT ;  /* 0x000000ff1900720c */ /* 0x000fe20003fc6270 */
[----:B------:R-:W-:Y:S01]  /*34a0*/  IMAD R10, R21, R8, R10 ;  /* 0x00000008150a7224 */ /* 0x000fe200078e020a */
[----:B------:R-:W-:Y:S01]  /*34b0*/  IABS R8, R6 ;  /* 0x0000000600087213 */ /* 0x000fe20000000000 */
[----:B------:R-:W-:Y:S01]  /*34c0*/  IMAD.HI.U32 R14, R23, R9, RZ ;  /* 0x00000009170e7227 */ /* 0x000fe200078e00ff */
[----:B------:R-:W-:Y:S02]  /*34d0*/  LOP3.LUT R4, R22, 0x6, RZ, 0xfc, !PT ;  /* 0x0000000616047812 */ /* 0x000fe400078efcff */
[----:B------:R-:W-:Y:S01]  /*34e0*/  ISETP.GT.U32.AND P0, PT, R21, R13, PT ;  /* 0x0000000d1500720c */ /* 0x000fe20003f04070 */
[----:B------:R-:W-:Y:S01]  /*34f0*/  @!P5 IMAD.IADD R16, R16, 0x1, -R21 ;  /* 0x000000011010d824 */ /* 0x000fe200078e0a15 */
[----:B------:R-:W-:Y:S01]  /*3500*/  ISETP.GE.AND P5, PT, R24, RZ, PT ;  /* 0x000000ff1800720c */ /* 0x000fe20003fa6270 */
[----:B------:R-:W-:-:S02]  /*3510*/  IMAD.MOV R14, RZ, RZ, -R14 ;  /* 0x000000ffff0e7224 */ /* 0x000fc400078e0a0e */
[----:B------:R-:W-:Y:S01]  /*3520*/  IMAD.HI.U32 R24, R23, R8, RZ ;  /* 0x0000000817187227 */ /* 0x000fe200078e00ff */
[----:B------:R-:W-:-:S03]  /*3530*/  IABS R25, R28 ;  /* 0x0000001c00197213 */ /* 0x000fc60000000000 */
[----:B------:R-:W-:Y:S01]  /*3540*/  @!P3 IMAD.IADD R11, R11, 0x1, -R21 ;  /* 0x000000010b0bb824 */ /* 0x000fe200078e0a15 */
[----:B------:R-:W-:Y:S01]  /*3550*/  ISETP.GE.AND P3, PT, R26, RZ, PT ;  /* 0x000000ff1a00720c */ /* 0x000fe20003f66270 */
[C---:B------:R-:W-:Y:S01]  /*3560*/  IMAD R9, R21.reuse, R14, R9 ;  /* 0x0000000e15097224 */ /* 0x040fe200078e0209 */
[----:B------:R-:W-:Y:S01]  /*3570*/  IABS R26, R5 ;  /* 0x00000005001a7213 */ /* 0x000fe20000000000 */
[----:B------:R-:W-:Y:S02]  /*3580*/  IMAD.MOV R24, RZ, RZ, -R24 ;  /* 0x000000ffff187224 */ /* 0x000fe400078e0a18 */
[----:B0-----:R-:W-:Y:S02]  /*3590*/  IMAD.MOV R14, RZ, RZ, -R15 ;  /* 0x000000ffff0e7224 */ /* 0x001fe400078e0a0f */
[----:B------:R-:W-:Y:S02]  /*35a0*/  IMAD R8, R21, R24, R8 ;  /* 0x0000001815087224 */ /* 0x000fe400078e0208 */
[----:B------:R-:W-:-:S02]  /*35b0*/  IMAD R24, R14, R29, RZ ;  /* 0x0000001d0e187224 */ /* 0x000fc400078e02ff */
[----:B------:R-:W-:-:S04]  /*35c0*/  IMAD.HI.U32 R14, R23, R26, RZ ;  /* 0x0000001a170e7227 */ /* 0x000fc800078e00ff */
[----:B------:R-:W-:-:S04]  /*35d0*/  IMAD.HI.U32 R2, R23, R25, RZ ;  /* 0x0000001917027227 */ /* 0x000fc800078e00ff */
[----:B------:R-:W-:-:S04]  /*35e0*/  IMAD.HI.U32 R29, R23, R27, RZ ;  /* 0x0000001b171d7227 */ /* 0x000fc800078e00ff */
[----:B------:R-:W-:Y:S02]  /*35f0*/  IMAD.MOV R3, RZ, RZ, -R14 ;  /* 0x000000ffff037224 */ /* 0x000fe400078e0a0e */
[----:B------:R-:W-:Y:S02]  /*3600*/  IMAD.MOV R2, RZ, RZ, -R2 ;  /* 0x000000ffff027224 */ /* 0x000fe400078e0a02 */
[----:B------:R-:W-:Y:S02]  /*3610*/  IMAD.MOV R29, RZ, RZ, -R29 ;  /* 0x000000ffff1d7224 */ /* 0x000fe400078e0a1d */
[----:B------:R-:W-:Y:S02]  /*3620*/  IMAD.MOV.U32 R14, RZ, RZ, RZ ;  /* 0x000000ffff0e7224 */ /* 0x000fe400078e00ff */
[C---:B------:R-:W-:Y:S01]  /*3630*/  IMAD R26, R21.reuse, R3, R26 ;  /* 0x00000003151a7224 */ /* 0x040fe200078e021a */
[C---:B------:R-:W-:Y:S01]  /*3640*/  LOP3.LUT R3, R22.reuse, 0x4, RZ, 0xfc, !PT ;  /* 0x0000000416037812 */ /* 0x040fe200078efcff */
[C---:B------:R-:W-:Y:S01]  /*3650*/  IMAD R25, R21.reuse, R2, R25 ;  /* 0x0000000215197224 */ /* 0x040fe200078e0219 */
[----:B------:R-:W-:Y:S01]  /*3660*/  LOP3.LUT R2, R22, 0x2, RZ, 0xfc, !PT ;  /* 0x0000000216027812 */ /* 0x000fe200078efcff */
[----:B------:R-:W-:Y:S01]  /*3670*/  IMAD R27, R21, R29, R27 ;  /* 0x0000001d151b7224 */ /* 0x000fe200078e021b */
[----:B------:R-:W-:Y:S01]  /*3680*/  IABS R29, R22 ;  /* 0x00000016001d7213 */ /* 0x000fe20000000000 */
[----:B-1----:R-:W-:Y:S01]  /*3690*/  IMAD.HI.U32 R7, R15, R24, R14 ;  /* 0x000000180f077227 */ /* 0x002fe200078e000e */
[----:B------:R-:W-:-:S02]  /*36a0*/  IABS R15, R3 ;  /* 0x00000003000f7213 */ /* 0x000fc40000000000 */
[----:B------:R-:W-:Y:S01]  /*36b0*/  IABS R24, R4 ;  /* 0x0000000400187213 */ /* 0x000fe20000000000 */
[----:B------:R-:W-:Y:S01]  /*36c0*/  @!P0 IMAD.IADD R13, R13, 0x1, -R21 ;  /* 0x000000010d0d8824 */ /* 0x000fe200078e0a15 */
[----:B------:R-:W-:Y:S01]  /*36d0*/  IABS R14, R2 ;  /* 0x00000002000e7213 */ /* 0x000fe20000000000 */
[----:B--2---:R-:W-:Y:S02]  /*36e0*/  IMAD.MOV.U32 R17, RZ, RZ, R29 ;  /* 0x000000ffff117224 */ /* 0x004fe400078e001d */
[----:B------:R-:W-:Y:S01]  /*36f0*/  IMAD.HI.U32 R19, R23, R15, RZ ;  /* 0x0000000f17137227 */ /* 0x000fe200078e00ff */
[----:B------:R-:W-:-:S03]  /*3700*/  ISETP.GT.U32.AND P0, PT, R21, R13, PT ;  /* 0x0000000d1500720c */ /* 0x000fc60003f04070 */
[----:B------:R-:W-:-:S04]  /*3710*/  IMAD.HI.U32 R18, R23, R24, RZ ;  /* 0x0000001817127227 */ /* 0x000fc800078e00ff */
[----:B------:R-:W-:-:S04]  /*3720*/  IMAD.HI.U32 R17, R23, R17, RZ ;  /* 0x0000001117117227 */ /* 0x000fc800078e00ff */
[----:B------:R-:W-:Y:S02]  /*3730*/  IMAD.MOV R19, RZ, RZ, -R19 ;  /* 0x000000ffff137224 */ /* 0x000fe400078e0a13 */
[----:B------:R-:W-:Y:S02]  /*3740*/  IMAD.MOV R17, RZ, RZ, -R17 ;  /* 0x000000ffff117224 */ /* 0x000fe400078e0a11 */
[----:B------:R-:W-:Y:S02]  /*3750*/  IMAD R15, R21, R19, R15 ;  /* 0x00000013150f7224 */ /* 0x000fe400078e020f */
[----:B------:R-:W-:Y:S01]  /*3760*/  @!P0 IMAD.IADD R13, R13, 0x1, -R21 ;  /* 0x000000010d0d8824 */ /* 0x000fe200078e0a15 */
[----:B------:R-:W-:Y:S02]  /*3770*/  ISETP.GT.U32.AND P0, PT, R21, R10, PT ;  /* 0x0000000a1500720c */ /* 0x000fe40003f04070 */
[----:B---3--:R-:W-:Y:S01]  /*3780*/  IABS R29, R20 ;  /* 0x00000014001d7213 */ /* 0x008fe20000000000 */
[----:B------:R-:W-:-:S04]  /*3790*/  IMAD.HI.U32 R20, R23, R14, RZ ;  /* 0x0000000e17147227 */ /* 0x000fc800078e00ff */
[----:B------:R-:W-:Y:S02]  /*37a0*/  IMAD.MOV R23, RZ, RZ, -R18 ;  /* 0x000000ffff177224 */ /* 0x000fe400078e0a12 */
[----:B------:R-:W-:Y:S01]  /*37b0*/  IMAD.MOV R20, RZ, RZ, -R20 ;  /* 0x000000ffff147224 */ /* 0x000fe200078e0a14 */
[----:B------:R-:W2:Y:S01]  /*37c0*/  LDL.LU R18, [R1+0x73c] ;  /* 0x00073c0001127983 */ /* 0x000ea20000300800 */
[C---:B------:R-:W-:Y:S01]  /*37d0*/  IMAD R24, R21.reuse, R23, R24 ;  /* 0x0000001715187224 */ /* 0x040fe200078e0218 */
[----:B------:R-:W-:Y:S01]  /*37e0*/  IABS R23, R22 ;  /* 0x0000001600177213 */ /* 0x000fe20000000000 */
[C---:B------:R-:W-:Y:S01]  /*37f0*/  IMAD R14, R21.reuse, R20, R14 ;  /* 0x00000014150e7224 */ /* 0x040fe200078e020e */
[----:B------:R-:W3:Y:S04]  /*3800*/  LDL.LU R19, [R1+0x738] ;  /* 0x0007380001137983 */ /* 0x000ee80000300800 */
[----:B------:R-:W4:Y:S01]  /*3810*/  LDL.LU R20, [R1+0x734] ;  /* 0x0007340001147983 */ /* 0x000f220000300800 */
[----:B------:R-:W-:-:S03]  /*3820*/  IMAD R23, R21, R17, R23 ;  /* 0x0000001115177224 */ /* 0x000fc600078e0217 */
[----:B------:R-:W4:Y:S01]  /*3830*/  LDL.LU R17, [R1+0x730] ;  /* 0x0007300001117983 */ /* 0x000f220000300800 */
[----:B------:R-:W-:-:S04]  /*3840*/  IMAD.HI.U32 R7, R7, R29, RZ ;  /* 0x0000001d07077227 */ /* 0x000fc800078e00ff */
[----:B------:R-:W-:Y:S02]  /*3850*/  @!P6 IMAD.MOV R16, RZ, RZ, -R16 ;  /* 0x000000ffff10e224 */ /* 0x000fe400078e0a10 */
[----:B------:R-:W-:Y:S02]  /*3860*/  IMAD.MOV R7, RZ, RZ, -R7 ;  /* 0x000000ffff077224 */ /* 0x000fe400078e0a07 */
[----:B------:R-:W-:Y:S02]  /*3870*/  @!P3 IMAD.MOV R13, RZ, RZ, -R13 ;  /* 0x000000ffff0db224 */ /* 0x000fe400078e0a0d */
[----:B------:R-:W-:Y:S02]  /*3880*/  @!P0 IMAD.IADD R10, R10, 0x1, -R21 ;  /* 0x000000010a0a8824 */ /* 0x000fe400078e0a15 */
[----:B--2---:R-:W-:Y:S02]  /*3890*/  @!P1 IMAD.MOV R18, RZ, RZ, -R18 ;  /* 0x000000ffff129224 */ /* 0x004fe400078e0a12 */
[----:B---3--:R-:W-:-:S02]  /*38a0*/  @!P4 IMAD.MOV R19, RZ, RZ, -R19 ;  /* 0x000000ffff13c224 */ /* 0x008fc400078e0a13 */
[----:B----4-:R-:W-:Y:S02]  /*38b0*/  @!P2 IMAD.MOV R20, RZ, RZ, -R20 ;  /* 0x000000ffff14a224 */ /* 0x010fe400078e0a14 */
[----:B------:R-:W-:-:S03]  /*38c0*/  @!P5 IMAD.MOV R17, RZ, RZ, -R17 ;  /* 0x000000ffff11d224 */ /* 0x000fc600078e0a11 */
[----:B------:R-:W-:Y:S04]  /*38d0*/  STL [R1+0x6d4], R20 ;  /* 0x0006d41401007387 */ /* 0x000fe80000100800 */
[----:B------:R0:W-:Y:S04]  /*38e0*/  STL [R1+0x6d8], R19 ;  /* 0x0006d81301007387 */ /* 0x0001e80000100800 */
[----:B------:R1:W-:Y:S01]  /*38f0*/  STL [R1+0x6dc], R18 ;  /* 0x0006dc1201007387 */ /* 0x0003e20000100800 */
[----:B0-----:R-:W-:-:S03]  /*3900*/  IABS R19, c[0x0][0x178] ;  /* 0x00005e0000137a13 */ /* 0x001fc60000000000 */
[----:B------:R-:W-:Y:S04]  /*3910*/  STL [R1+0x6e0], R17 ;  /* 0x0006e01101007387 */ /* 0x000fe80000100800 */
[----:B------:R-:W-:Y:S01]  /*3920*/  STL [R1+0x6e4], R16 ;  /* 0x0006e41001007387 */ /* 0x000fe20000100800 */
[----:B------:R-:W-:-:S03]  /*3930*/  IMAD R29, R19, R7, R29 ;  /* 0x00000007131d7224 */ /* 0x000fc600078e021d */
[----:B------:R-:W-:Y:S04]  /*3940*/  STL [R1+0x6e8], R13 ;  /* 0x0006e80d01007387 */ /* 0x000fe80000100800 */
[----:B------:R-:W2:Y:S01]  /*3950*/  LDL.LU R7, [R1+0x72c] ;  /* 0x00072c0001077983 */ /* 0x000ea20000300800 */
[----:B------:R-:W-:-:S13]  /*3960*/  ISETP.GT.U32.AND P1, PT, R21, R10, PT ;  /* 0x0000000a1500720c */ /* 0x000fda0003f24070 */
[----:B------:R-:W-:Y:S01]  /*3970*/  @!P1 IMAD.IADD R10, R10, 0x1, -R21 ;  /* 0x000000010a0a9824 */ /* 0x000fe200078e0a15 */
[----:B------:R-:W-:-:S13]  /*3980*/  ISETP.GT.U32.AND P1, PT, R21, R23, PT ;  /* 0x000000171500720c */ /* 0x000fda0003f24070 */
[----:B------:R-:W-:Y:S01]  /*3990*/  @!P1 IMAD.IADD R23, R23, 0x1, -R21 ;  /* 0x0000000117179824 */ /* 0x000fe200078e0a15 */
[----:B------:R-:W-:-:S13]  /*39a0*/  ISETP.GT.U32.AND P0, PT, R21, R9, PT ;  /* 0x000000091500720c */ /* 0x000fda0003f04070 */
[----:B------:R-:W-:Y:S01]  /*39b0*/  @!P0 IMAD.IADD R9, R9, 0x1, -R21 ;  /* 0x0000000109098824 */ /* 0x000fe200078e0a15 */
[----:B------:R-:W-:-:S13]  /*39c0*/  ISETP.GT.U32.AND P0, PT, R21, R8, PT ;  /* 0x000000081500720c */ /* 0x000fda0003f04070 */
[--C-:B------:R-:W-:Y:S01]  /*39d0*/  @!P0 IMAD.IADD R8, R8, 0x1, -R21.reuse ;  /* 0x0000000108088824 */ /* 0x100fe200078e0a15 */
[----:B------:R-:W-:Y:S02]  /*39e0*/  ISETP.GT.U32.AND P0, PT, R21, R27, PT ;  /* 0x0000001b1500720c */ /* 0x000fe40003f04070 */
[----:B--2---:R-:W-:Y:S02]  /*39f0*/  ISETP.GE.AND P1, PT, R7, RZ, PT ;  /* 0x000000ff0700720c */ /* 0x004fe40003f26270 */
[----:B------:R-:W2:Y:S09]  /*3a00*/  LDL.LU R7, [R1+0xe0] ;  /* 0x0000e00001077983 */ /* 0x000eb20000300800 */
[----:B------:R-:W-:Y:S01]  /*3a10*/  @!P0 IMAD.IADD R27, R27, 0x1, -R21 ;  /* 0x000000011b1b8824 */ /* 0x000fe200078e0a15 */
[----:B------:R-:W-:-:S02]  /*3a20*/  ISETP.GT.U32.AND P0, PT, R21, R26, PT ;  /* 0x0000001a1500720c */ /* 0x000fc40003f04070 */
[C---:B------:R-:W-:Y:S02]  /*3a30*/  ISETP.GT.U32.AND P2, PT, R21.reuse, R11, PT ;  /* 0x0000000b1500720c */ /* 0x040fe40003f44070 */
[C---:B------:R-:W-:Y:S02]  /*3a40*/  ISETP.GT.U32.AND P4, PT, R21.reuse, R9, PT ;  /* 0x000000091500720c */ /* 0x040fe40003f84070 */
[----:B------:R-:W-:-:S07]  /*3a50*/  ISETP.GT.U32.AND P5, PT, R21, R8, PT ;  /* 0x000000081500720c */ /* 0x000fce0003fa4070 */
[--C-:B------:R-:W-:Y:S01]  /*3a60*/  @!P0 IMAD.IADD R26, R26, 0x1, -R21.reuse ;  /* 0x000000011a1a8824 */ /* 0x100fe200078e0a15 */
[C---:B------:R-:W-:Y:S02]  /*3a70*/  ISETP.GT.U32.AND P0, PT, R21.reuse, R12, PT ;  /* 0x0000000c1500720c */ /* 0x040fe40003f04070 */
[----:B------:R-:W-:Y:S01]  /*3a80*/  ISETP.GT.U32.AND P3, PT, R21, R27, PT ;  /* 0x0000001b1500720c */ /* 0x000fe20003f64070 */
[--C-:B------:R-:W-:Y:S01]  /*3a90*/  @!P2 IMAD.IADD R11, R11, 0x1, -R21.reuse ;  /* 0x000000010b0ba824 */ /* 0x100fe200078e0a15 */
[----:B------:R-:W-:Y:S01]  /*3aa0*/  ISETP.GT.U32.AND P2, PT, R21, R24, PT ;  /* 0x000000181500720c */ /* 0x000fe20003f44070 */
[--C-:B------:R-:W-:Y:S01]  /*3ab0*/  @!P4 IMAD.IADD R9, R9, 0x1, -R21.reuse ;  /* 0x000000010909c824 */ /* 0x100fe200078e0a15 */
[----:B------:R-:W-:Y:S01]  /*3ac0*/  ISETP.GT.U32.AND P4, PT, R21, R15, PT ;  /* 0x0000000f1500720c */ /* 0x000fe20003f84070 */
[----:B------:R-:W-:Y:S01]  /*3ad0*/  @!P5 IMAD.IADD R8, R8, 0x1, -R21 ;  /* 0x000000010808d824 */ /* 0x000fe200078e0a15 */
[----:B------:R-:W-:-:S05]  /*3ae0*/  LOP3.LUT R20, R22, 0x16, RZ, 0xfc, !PT ;  /* 0x0000001616147812 */ /* 0x000fca00078efcff */
[--C-:B------:R-:W-:Y:S01]  /*3af0*/  @!P0 IMAD.IADD R12, R12, 0x1, -R21.reuse ;  /* 0x000000010c0c8824 */ /* 0x100fe200078e0a15 */
[C---:B------:R-:W-:Y:S02]  /*3b00*/  ISETP.GT.U32.AND P0, PT, R21.reuse, R25, PT ;  /* 0x000000191500720c */ /* 0x040fe40003f04070 */
[----:B------:R-:W-:Y:S01]  /*3b10*/  ISETP.GT.U32.AND P5, PT, R21, R14, PT ;  /* 0x0000000e1500720c */ /* 0x000fe20003fa4070 */
[--C-:B------:R-:W-:Y:S01]  /*3b20*/  @!P3 IMAD.IADD R27, R27, 0x1, -R21.reuse ;  /* 0x000000011b1bb824 */ /* 0x100fe200078e0a15 */
[----:B------:R-:W-:Y:S02]  /*3b30*/  ISETP.GT.U32.AND P6, PT, R21, R26, PT ;  /* 0x0000001a1500720c */ /* 0x000fe40003fc4070 */
[----:B------:R-:W-:Y:S02]  /*3b40*/  ISETP.GE.AND P3, PT, R20, RZ, PT ;  /* 0x000000ff1400720c */ /* 0x000fe40003f66270 */
[C---:B------:R-:W-:Y:S02]  /*3b50*/  LOP3.LUT R20, R22.reuse, 0x12, RZ, 0xfc, !PT ;  /* 0x0000001216147812 */ /* 0x040fe400078efcff */
[----:B-1----:R-:W-:Y:S01]  /*3b60*/  LOP3.LUT R18, R22, 0x14, RZ, 0xfc, !PT ;  /* 0x0000001416127812 */ /* 0x002fe200078efcff */
[--C-:B------:R-:W-:Y:S01]  /*3b70*/  @!P2 IMAD.IADD R24, R24, 0x1, -R21.reuse ;  /* 0x000000011818a824 */ /* 0x100fe200078e0a15 */
[----:B------:R-:W-:Y:S01]  /*3b80*/  ISETP.GE.AND P2, PT, R20, RZ, PT ;  /* 0x000000ff1400720c */ /* 0x000fe20003f46270 */
[----:B------:R-:W-:Y:S01]  /*3b90*/  @!P0 IMAD.IADD R25, R25, 0x1, -R21 ;  /* 0x0000000119198824 */ /* 0x000fe200078e0a15 */
[----:B------:R-:W-:-:S02]  /*3ba0*/  ISETP.GE.AND P0, PT, R18, RZ, PT ;  /* 0x000000ff1200720c */ /* 0x000fc40003f06270 */
[----:B------:R-:W-:Y:S01]  /*3bb0*/  LOP3.LUT R20, R22, 0xc, RZ, 0xfc, !PT ;  /* 0x0000000c16147812 */ /* 0x000fe200078efcff */
[--C-:B------:R-:W-:Y:S01]  /*3bc0*/  @!P4 IMAD.IADD R15, R15, 0x1, -R21.reuse ;  /* 0x000000010f0fc824 */ /* 0x100fe200078e0a15 */
[----:B------:R-:W-:Y:S01]  /*3bd0*/  ISETP.GE.AND P4, PT, R6, RZ, PT ;  /* 0x000000ff0600720c */ /* 0x000fe20003f86270 */
[--C-:B------:R-:W-:Y:S01]  /*3be0*/  @!P5 IMAD.IADD R14, R14, 0x1, -R21.reuse ;  /* 0x000000010e0ed824 */ /* 0x100fe200078e0a15 */
[----:B------:R-:W-:Y:S01]  /*3bf0*/  ISETP.GE.AND P5, PT, R20, RZ, PT ;  /* 0x000000ff1400720c */ /* 0x000fe20003fa6270 */
[----:B------:R-:W-:Y:S01]  /*3c00*/  @!P6 IMAD.IADD R26, R26, 0x1, -R21 ;  /* 0x000000011a1ae824 */ /* 0x000fe200078e0a15 */
[----:B------:R-:W-:Y:S01]  /*3c10*/  ISETP.GT.U32.AND P6, PT, R19, R29, PT ;  /* 0x0000001d1300720c */ /* 0x000fe20003fc4070 */
[----:B------:R-:W-:Y:S01]  /*3c20*/  @!P3 IMAD.MOV R12, RZ, RZ, -R12 ;  /* 0x000000ffff0cb224 */ /* 0x000fe200078e0a0c */
[----:B------:R-:W-:Y:S01]  /*3c30*/  LOP3.LUT R6, R0, 0x7, RZ, 0xc0, !PT ;  /* 0x0000000700067812 */ /* 0x000fe200078ec0ff */
[----:B------:R-:W-:Y:S01]  /*3c40*/  @!P2 IMAD.MOV R10, RZ, RZ, -R10 ;  /* 0x000000ffff0aa224 */ /* 0x000fe200078e0a0a */
[C---:B------:R-:W-:Y:S01]  /*3c50*/  ISETP.GT.U32.AND P3, PT, R21.reuse, R25, PT ;  /* 0x000000191500720c */ /* 0x040fe20003f64070 */
[----:B------:R-:W-:Y:S01]  /*3c60*/  @!P0 IMAD.MOV R11, RZ, RZ, -R11 ;  /* 0x000000ffff0b8224 */ /* 0x000fe200078e0a0b */
[C---:B------:R-:W-:Y:S01]  /*3c70*/  ISETP.GT.U32.AND P2, PT, R21.reuse, R23, PT ;  /* 0x000000171500720c */ /* 0x040fe20003f44070 */
[----:B------:R-:W-:Y:S01]  /*3c80*/  @!P1 IMAD.MOV R9, RZ, RZ, -R9 ;  /* 0x000000ffff099224 */ /* 0x000fe200078e0a09 */
[----:B------:R-:W-:Y:S01]  /*3c90*/  ISETP.GT.U32.AND P1, PT, R21, R15, PT ;  /* 0x0000000f1500720c */ /* 0x000fe20003f24070 */
[----:B------:R-:W-:Y:S01]  /*3ca0*/  @!P4 IMAD.MOV R8, RZ, RZ, -R8 ;  /* 0x000000ffff08c224 */ /* 0x000fe200078e0a08 */
[----:B------:R-:W-:Y:S01]  /*3cb0*/  STL [R1+0x6ec], R12 ;  /* 0x0006ec0c01007387 */ /* 0x000fe20000100800 */
[----:B------:R-:W-:-:S02]  /*3cc0*/  @!P5 IMAD.MOV R27, RZ, RZ, -R27 ;  /* 0x000000ffff1bd224 */ /* 0x000fc400078e0a1b */
[----:B------:R-:W-:Y:S01]  /*3cd0*/  IMAD R6, R6, 0x110, RZ ;  /* 0x0000011006067824 */ /* 0x000fe200078e02ff */
[----:B------:R-:W-:Y:S01]  /*3ce0*/  STL [R1+0x6f0], R11 ;  /* 0x0006f00b01007387 */ /* 0x000fe20000100800 */
[----:B------:R-:W-:-:S03]  /*3cf0*/  @!P6 IMAD.IADD R29, R29, 0x1, -R19 ;  /* 0x000000011d1de824 */ /* 0x000fc600078e0a13 */
[----:B------:R-:W-:Y:S01]  /*3d00*/  STL [R1+0x6f4], R10 ;  /* 0x0006f40a01007387 */ /* 0x000fe20000100800 */
[----:B------:R-:W-:-:S03]  /*3d10*/  ISETP.GE.AND P6, PT, R22, RZ, PT ;  /* 0x000000ff1600720c */ /* 0x000fc60003fc6270 */
[----:B------:R-:W-:Y:S04]  /*3d20*/  STL [R1+0x6f8], R9 ;  /* 0x0006f80901007387 */ /* 0x000fe80000100800 */
[----:B------:R0:W-:Y:S04]  /*3d30*/  STL [R1+0x6fc], R8 ;  /* 0x0006fc0801007387 */ /* 0x0001e80000100800 */
[----:B------:R-:W-:Y:S04]  /*3d40*/  STL [R1+0x700], R27 ;  /* 0x0007001b01007387 */ /* 0x000fe80000100800 */
[----:B------:R-:W0:Y:S01]  /*3d50*/  LDL.LU R20, [R1+0xdc] ;  /* 0x0000dc0001147983 */ /* 0x000e220000300800 */
[--C-:B------:R-:W-:Y:S01]  /*3d60*/  @!P3 IMAD.IADD R25, R25, 0x1, -R21.reuse ;  /* 0x000000011919b824 */ /* 0x100fe200078e0a15 */
[----:B------:R-:W-:Y:S01]  /*3d70*/  ISETP.GE.AND P3, PT, R5, RZ, PT ;  /* 0x000000ff0500720c */ /* 0x000fe20003f66270 */
[--C-:B------:R-:W-:Y:S01]  /*3d80*/  @!P2 IMAD.IADD R23, R23, 0x1, -R21.reuse ;  /* 0x000000011717a824 */ /* 0x100fe200078e0a15 */
[----:B------:R-:W-:Y:S01]  /*3d90*/  ISETP.GE.AND P2, PT, R4, RZ, PT ;  /* 0x000000ff0400720c */ /* 0x000fe20003f46270 */
[----:B------:R-:W-:Y:S01]  /*3da0*/  @!P1 IMAD.IADD R15, R15, 0x1, -R21 ;  /* 0x000000010f0f9824 */ /* 0x000fe200078e0a15 */
[----:B------:R-:W-:-:S02]  /*3db0*/  ISETP.GE.AND P1, PT, R3, RZ, PT ;  /* 0x000000ff0300720c */ /* 0x000fc40003f26270 */
[----:B--2---:R-:W-:Y:S02]  /*3dc0*/  LOP3.LUT R22, R6, R7, RZ, 0x3c, !PT ;  /* 0x0000000706167212 */ /* 0x004fe400078e3cff */
[----:B------:R-:W2:Y:S04]  /*3dd0*/  LDL.LU R7, [R1+0xd8] ;  /* 0x0000d80001077983 */ /* 0x000ea80000300800 */
[----:B------:R-:W3:Y:S04]  /*3de0*/  LDL.LU R6, [R1+0xd4] ;  /* 0x0000d40001067983 */ /* 0x000ee80000300800 */
[----:B------:R-:W4:Y:S04]  /*3df0*/  LDL.LU R5, [R1+0xcc] ;  /* 0x0000cc0001057983 */ /* 0x000f280000300800 */
[----:B------:R-:W4:Y:S04]  /*3e00*/  LDL.LU R4, [R1+0xc4] ;  /* 0x0000c40001047983 */ /* 0x000f280000300800 */
[----:B------:R-:W4:Y:S01]  /*3e10*/  LDL.LU R3, [R1+0xc0] ;  /* 0x0000c00001037983 */ /* 0x000f220000300800 */
[----:B------:R-:W-:-:S02]  /*3e20*/  ISETP.GT.U32.AND P0, PT, R21, R24, PT ;  /* 0x000000181500720c */ /* 0x000fc40003f04070 */
[----:B------:R-:W-:Y:S02]  /*3e30*/  ISETP.GT.U32.AND P4, PT, R21, R14, PT ;  /* 0x0000000e1500720c */ /* 0x000fe40003f84070 */
[----:B------:R-:W-:Y:S01]  /*3e40*/  ISETP.GT.U32.AND P5, PT, R19, R29, PT ;  /* 0x0000001d1300720c */ /* 0x000fe20003fa4070 */
[----:B------:R-:W-:-:S08]  /*3e50*/  IMAD.SHL.U32 R0, R0, 0x80, RZ ;  /* 0x0000008000007824 */ /* 0x000fd000078e00ff */
[--C-:B------:R-:W-:Y:S01]  /*3e60*/  @!P0 IMAD.IADD R24, R24, 0x1, -R21.reuse ;  /* 0x0000000118188824 */ /* 0x100fe200078e0a15 */
[----:B------:R-:W-:Y:S01]  /*3e70*/  ISETP.GE.AND P0, PT, R28, RZ, PT ;  /* 0x000000ff1c00720c */ /* 0x000fe20003f06270 */
[----:B------:R-:W-:Y:S01]  /*3e80*/  @!P4 IMAD.IADD R14, R14, 0x1, -R21 ;  /* 0x000000010e0ec824 */ /* 0x000fe200078e0a15 */
[----:B------:R-:W-:Y:S01]  /*3e90*/  ISETP.GE.AND P4, PT, R2, RZ, PT ;  /* 0x000000ff0200720c */ /* 0x000fe20003f86270 */
[----:B------:R-:W-:Y:S01]  /*3ea0*/  @!P5 IMAD.IADD R29, R29, 0x1, -R19 ;  /* 0x000000011d1dd824 */ /* 0x000fe200078e0a13 */
[----:B------:R-:W-:Y:S01]  /*3eb0*/  LOP3.LUT R0, R22, 0x800, R0, 0xf8, !PT ;  /* 0x0000080016007812 */ /* 0x000fe200078ef800 */
[----:B------:R-:W-:Y:S01]  /*3ec0*/  @!P3 IMAD.MOV R26, RZ, RZ, -R26 ;  /* 0x000000ffff1ab224 */ /* 0x000fe200078e0a1a */
[----:B------:R-:W4:Y:S01]  /*3ed0*/  LDL.LU R2, [R1+0xbc] ;  /* 0x0000bc0001027983 */ /* 0x000f220000300800 */
[----:B------:R-:W-:Y:S01]  /*3ee0*/  ISETP.NE.AND P3, PT, RZ, c[0x0][0x17c], PT ;  /* 0x00005f00ff007a0c */ /* 0x000fe20003f65270 */
[----:B------:R-:W-:Y:S01]  /*3ef0*/  @!P2 IMAD.MOV R24, RZ, RZ, -R24 ;  /* 0x000000ffff18a224 */ /* 0x000fe200078e0a18 */
[----:B------:R-:W-:Y:S01]  /*3f00*/  LOP3.LUT R21, RZ, c[0x0][0x17c], RZ, 0x33, !PT ;  /* 0x00005f00ff157a12 */ /* 0x000fe200078e33ff */
[----:B------:R-:W4:Y:S01]  /*3f10*/  LDL.LU R28, [R1+0xb8] ;  /* 0x0000b800011c7983 */ /* 0x000f220000300800 */
[----:B------:R-:W-:-:S02]  /*3f20*/  @!P6 IMAD.MOV R23, RZ, RZ, -R23 ;  /* 0x000000ffff17e224 */ /* 0x000fc400078e0a17 */
[----:B------:R-:W-:Y:S01]  /*3f30*/  @!P0 IMAD.MOV R25, RZ, RZ, -R25 ;  /* 0x000000ffff198224 */ /* 0x000fe200078e0a19 */
[----:B------:R-:W-:Y:S01]  /*3f40*/  STL [R1+0x704], R29 ;  /* 0x0007041d01007387 */ /* 0x000fe20000100800 */
[----:B------:R-:W-:-:S03]  /*3f50*/  @!P1 IMAD.MOV R15, RZ, RZ, -R15 ;  /* 0x000000ffff0f9224 */ /* 0x000fc600078e0a0f */
[----:B------:R-:W-:Y:S01]  /*3f60*/  STL [R1+0x708], R26 ;  /* 0x0007081a01007387 */ /* 0x000fe20000100800 */
[----:B------:R-:W-:-:S03]  /*3f70*/  @!P4 IMAD.MOV R14, RZ, RZ, -R14 ;  /* 0x000000ffff0ec224 */ /* 0x000fc600078e0a0e */
[----:B------:R-:W-:Y:S04]  /*3f80*/  STL [R1+0x354], R0 ;  /* 0x0003540001007387 */ /* 0x000fe80000100800 */
[----:B------:R2:W-:Y:S04]  /*3f90*/  STL [R1+0x5e8], R0 ;  /* 0x0005e80001007387 */ /* 0x0005e80000100800 */
[----:B------:R-:W-:Y:S04]  /*3fa0*/  STL [R1+0x70c], R25 ;  /* 0x00070c1901007387 */ /* 0x000fe80000100800 */
[----:B------:R-:W-:Y:S04]  /*3fb0*/  STL [R1+0x710], R24 ;  /* 0x0007101801007387 */ /* 0x000fe80000100800 */
[----:B------:R-:W-:Y:S04]  /*3fc0*/  STL [R1+0x714], R23 ;  /* 0x0007141701007387 */ /* 0x000fe80000100800 */
[----:B------:R-:W-:Y:S04]  /*3fd0*/  STL [R1+0x718], R15 ;  /* 0x0007180f01007387 */ /* 0x000fe80000100800 */
[----:B------:R-:W-:Y:S01]  /*3fe0*/  STL [R1+0x71c], R14 ;  /* 0x00071c0e01007387 */ /* 0x000fe20000100800 */
[----:B0-----:R-:W-:-:S05]  /*3ff0*/  SEL R8, R21, R20, !P3 ;  /* 0x0000001415087207 */ /* 0x001fca0005800000 */
[----:B------:R-:W-:Y:S01]  /*4000*/  STL [R1+0xdc], R8 ;  /* 0x0000dc0801007387 */ /* 0x000fe20000100800 */
[C---:B--2---:R-:W-:Y:S02]  /*4010*/  SEL R0, R21.reuse, R7, !P3 ;  /* 0x0000000715007207 */ /* 0x044fe40005800000 */
[----:B---3--:R-:W-:-:S03]  /*4020*/  SEL R6, R21, R6, !P3 ;  /* 0x0000000615067207 */ /* 0x008fc60005800000 */
[----:B------:R0:W-:Y:S01]  /*4030*/  STL [R1+0xd8], R0 ;  /* 0x0000d80001007387 */ /* 0x0001e20000100800 */
[----:B----4-:R-:W-:-:S03]  /*4040*/  SEL R5, R21, R5, !P3 ;  /* 0x0000000515057207 */ /* 0x010fc60005800000 */
[----:B------:R-:W-:Y:S01]  /*4050*/  STL [R1+0xd4], R6 ;  /* 0x0000d40601007387 */ /* 0x000fe20000100800 */
[C---:B0-----:R-:W-:Y:S02]  /*4060*/  SEL R0, R21.reuse, R4, !P3 ;  /* 0x0000000415007207 */ /* 0x041fe40005800000 */
[C---:B------:R-:W-:Y:S01]  /*4070*/  SEL R3, R21.reuse, R3, !P3 ;  /* 0x0000000315037207 */ /* 0x040fe20005800000 */
[----:B------:R-:W-:Y:S04]  /*4080*/  STL [R1+0xd0], R5 ;  /* 0x0000d00501007387 */ /* 0x000fe80000100800 */
[----:B------:R0:W-:Y:S04]  /*4090*/  STL [R1+0xcc], R0 ;  /* 0x0000cc0001007387 */ /* 0x0001e80000100800 */
[----:B------:R-:W-:Y:S04]  /*40a0*/  STL [R1+0xc8], R3 ;  /* 0x0000c80301007387 */ /* 0x000fe80000100800 */
[----:B------:R-:W2:Y:S01]  /*40b0*/  LDL.LU R14, [R1+0xa8] ;  /* 0x0000a800010e7983 */ /* 0x000ea20000300800 */
[----:B------:R-:W-:-:S02]  /*40c0*/  SEL R2, R21, R2, !P3 ;  /* 0x0000000215027207 */ /* 0x000fc40005800000 */
[----:B0-----:R-:W-:-:S03]  /*40d0*/  SEL R0, R21, R28, !P3 ;  /* 0x0000001c15007207 */ /* 0x001fc60005800000 */
[----:B------:R-:W-:Y:S04]  /*40e0*/  STL [R1+0xc4], R2 ;  /* 0x0000c40201007387 */ /* 0x000fe80000100800 */
[----:B--2---:R0:W-:Y:S04]  /*40f0*/  STL [R1+0x720], R14 ;  /* 0x0007200e01007387 */ /* 0x0041e80000100800 */
[----:B------:R-:W-:Y:S04]  /*4100*/  STL [R1+0xc0], R0 ;  /* 0x0000c00001007387 */ /* 0x000fe80000100800 */
[----:B0-----:R-:W2:Y:S04]  /*4110*/  LDL.LU R14, [R1+0xac] ;  /* 0x0000ac00010e7983 */ /* 0x001ea80000300800 */
[----:B--2---:R0:W-:Y:S04]  /*4120*/  STL [R1+0x724], R14 ;  /* 0x0007240e01007387 */ /* 0x0041e80000100800 */
[----:B0-----:R-:W2:Y:S04]  /*4130*/  LDL.LU R14, [R1+0xb0] ;  /* 0x0000b000010e7983 */ /* 0x001ea80000300800 */
[----:B--2---:R0:W-:Y:S04]  /*4140*/  STL [R1+0x728], R14 ;  /* 0x0007280e01007387 */ /* 0x0041e80000100800 */
[----:B0-----:R-:W2:Y:S04]  /*4150*/  LDL.LU R14, [R1+0xb4] ;  /* 0x0000b400010e7983 */ /* 0x001ea80000300800 */
[----:B------:R-:W3:Y:S04]  /*4160*/  LDL.LU R15, [R1+0x9c] ;  /* 0x00009c00010f7983 */ /* 0x000ee80000300800 */
[----:B------:R-:W4:Y:S04]  /*4170*/  LDL.LU R23, [R1+0x8c] ;  /* 0x00008c0001177983 */ /* 0x000f280000300800 */
[----:B------:R-:W3:Y:S04]  /*4180*/  LDL.LU R24, [R1+0x88] ;  /* 0x0000880001187983 */ /* 0x000ee80000300800 */
        /* <DEDUP_REMOVED lines=23> */
[----:B------:R-:W3:Y:S01]  /*4300*/  LDL.LU R22, [R1] ;  /* 0x0000000001167983 */ /* 0x000ee20000300800 */
[----:B--2---:R-:W-:-:S05]  /*4310*/  SEL R14, R21, R14, !P3 ;  /* 0x0000000e150e7207 */ /* 0x004fca0005800000 */
[----:B------:R0:W-:Y:S04]  /*4320*/  STL [R1+0xa4], R14 ;  /* 0x0000a40e01007387 */ /* 0x0001e80000100800 */
[----:B0-----:R-:W2:Y:S02]  /*4330*/  LDL.LU R14, [R1+0x728] ;  /* 0x00072800010e7983 */ /* 0x001ea40000300800 */
[----:B--2---:R-:W-:-:S05]  /*4340*/  SEL R14, R21, R14, !P3 ;  /* 0x0000000e150e7207 */ /* 0x004fca0005800000 */
[----:B------:R0:W-:Y:S04]  /*4350*/  STL [R1+0xa0], R14 ;  /* 0x0000a00e01007387 */ /* 0x0001e80000100800 */
[----:B0-----:R-:W2:Y:S02]  /*4360*/  LDL.LU R14, [R1+0x724] ;  /* 0x00072400010e7983 */ /* 0x001ea40000300800 */
[----:B--2---:R-:W-:-:S05]  /*4370*/  SEL R14, R21, R14, !P3 ;  /* 0x0000000e150e7207 */ /* 0x004fca0005800000 */
[----:B------:R0:W-:Y:S04]  /*4380*/  STL [R1+0x98], R14 ;  /* 0x0000980e01007387 */ /* 0x0001e80000100800 */
[----:B0-----:R-:W2:Y:S01]  /*4390*/  LDL.LU R14, [R1+0x720] ;  /* 0x00072000010e7983 */ /* 0x001ea20000300800 */
[C---:B---3--:R-:W-:Y:S02]  /*43a0*/  SEL R15, R21.reuse, R15, !P3 ;  /* 0x0000000f150f7207 */ /* 0x048fe40005800000 */
[C---:B----4-:R-:W-:Y:S02]  /*43b0*/  SEL R23, R21.reuse, R23, !P3 ;  /* 0x0000001715177207 */ /* 0x050fe40005800000 */
[C---:B------:R-:W-:Y:S02]  /*43c0*/  SEL R24, R21.reuse, R24, !P3 ;  /* 0x0000001815187207 */ /* 0x040fe40005800000 */
[----:B------:R-:W-:-:S02]  /*43d0*/  SEL R25, R21, R25, !P3 ;  /* 0x0000001915197207 */ /* 0x000fc40005800000 */
[C---:B------:R-:W-:Y:S02]  /*43e0*/  SEL R26, R21.reuse, R26, !P3 ;  /* 0x0000001a151a7207 */ /* 0x040fe40005800000 */
[C---:B------:R-:W-:Y:S02]  /*43f0*/  SEL R29, R21.reuse, R29, !P3 ;  /* 0x0000001d151d7207 */ /* 0x040fe40005800000 */
[C---:B------:R-:W-:Y:S02]  /*4400*/  SEL R27, R21.reuse, R27, !P3 ;  /* 0x0000001b151b7207 */ /* 0x040fe40005800000 */
[C---:B------:R-:W-:Y:S02]  /*4410*/  SEL R8, R21.reuse, R8, !P3 ;  /* 0x0000000815087207 */ /* 0x040fe40005800000 */
        /* <DEDUP_REMOVED lines=17> */
[----:B--2---:R-:W-:-:S05]  /*4530*/  SEL R14, R21, R14, !P3 ;  /* 0x0000000e150e7207 */ /* 0x004fca0005800000 */
[----:B------:R0:W-:Y:S04]  /*4540*/  STL [R1+0x94], R14 ;  /* 0x0000940e01007387 */ /* 0x0001e80000100800 */
[----:B0-----:R-:W2:Y:S04]  /*4550*/  LDL.LU R14, [R1+0x71c] ;  /* 0x00071c00010e7983 */ /* 0x001ea80000300800 */
[----:B------:R0:W-:Y:S04]  /*4560*/  STL [R1+0x90], R15 ;  /* 0x0000900f01007387 */ /* 0x0001e80000100800 */
[----:B0-----:R-:W3:Y:S04]  /*4570*/  LDL.LU R15, [R1+0x718] ;  /* 0x00071800010f7983 */ /* 0x001ee80000300800 */
[----:B------:R0:W-:Y:S04]  /*4580*/  STL [R1+0x8c], R23 ;  /* 0x00008c1701007387 */ /* 0x0001e80000100800 */
[----:B0-----:R-:W4:Y:S04]  /*4590*/  LDL.LU R23, [R1+0x714] ;  /* 0x0007140001177983 */ /* 0x001f280000300800 */
[----:B------:R0:W-:Y:S04]  /*45a0*/  STL [R1+0x88], R24 ;  /* 0x0000881801007387 */ /* 0x0001e80000100800 */
[----:B0-----:R-:W2:Y:S04]  /*45b0*/  LDL.LU R24, [R1+0x710] ;  /* 0x0007100001187983 */ /* 0x001ea80000300800 */
[----:B------:R0:W-:Y:S04]  /*45c0*/  STL [R1+0x84], R25 ;  /* 0x0000841901007387 */ /* 0x0001e80000100800 */
[----:B0-----:R-:W2:Y:S04]  /*45d0*/  LDL.LU R25, [R1+0x70c] ;  /* 0x00070c0001197983 */ /* 0x001ea80000300800 */
[----:B------:R0:W-:Y:S04]  /*45e0*/  STL [R1+0x80], R26 ;  /* 0x0000801a01007387 */ /* 0x0001e80000100800 */
[----:B0-----:R-:W2:Y:S04]  /*45f0*/  LDL.LU R26, [R1+0x708] ;  /* 0x00070800011a7983 */ /* 0x001ea80000300800 */
[----:B------:R0:W-:Y:S04]  /*4600*/  STL [R1+0x7c], R29 ;  /* 0x00007c1d01007387 */ /* 0x0001e80000100800 */
[----:B0-----:R-:W4:Y:S04]  /*4610*/  LDL.LU R29, [R1+0x704] ;  /* 0x00070400011d7983 */ /* 0x001f280000300800 */
        /* <DEDUP_REMOVED lines=37> */
[----:B0-----:R-:W4:Y:S01]  /*4870*/  LDL.LU R28, [R1+0x6b8] ;  /* 0x0006b800011c7983 */ /* 0x001f220000300800 */
[----:B------:R-:W-:-:S05]  /*4880*/  SEL R0, R21, R0, !P3 ;  /* 0x0000000015007207 */ /* 0x000fca0005800000 */
[----:B------:R0:W-:Y:S02]  /*4890*/  STL [R1+0xc], R0 ;  /* 0x00000c0001007387 */ /* 0x0001e40000100800 */
[----:B0-----:R-:W-:-:S05]  /*48a0*/  SEL R0, R21, R22, !P3 ;  /* 0x0000001615007207 */ /* 0x001fca0005800000 */
[----:B------:R0:W-:Y:S01]  /*48b0*/  STL [R1+0x8], R0 ;  /* 0x0000080001007387 */ /* 0x0001e20000100800 */
[C---:B--2---:R-:W-:Y:S02]  /*48c0*/  SEL R26, R21.reuse, R26, !P3 ;  /* 0x0000001a151a7207 */ /* 0x044fe40005800000 */
[C---:B---3--:R-:W-:Y:S02]  /*48d0*/  SEL R15, R21.reuse, R15, !P3 ;  /* 0x0000000f150f7207 */ /* 0x048fe40005800000 */
[C---:B------:R-:W-:Y:S02]  /*48e0*/  SEL R14, R21.reuse, R14, !P3 ;  /* 0x0000000e150e7207 */ /* 0x040fe40005800000 */
        /* <DEDUP_REMOVED lines=15> */
[C---:B0-----:R-:W-:Y:S02]  /*49e0*/  SEL R0, R21.reuse, R2, !P3 ;  /* 0x0000000215007207 */ /* 0x041fe40005800000 */
[----:B------:R-:W2:Y:S01]  /*49f0*/  LDL R2, [R1+0x5dc] ;  /* 0x0005dc0001027983 */ /* 0x000ea20000100800 */
[C---:B------:R-:W-:Y:S02]  /*4a00*/  SEL R22, R21.reuse, R28, !P3 ;  /* 0x0000001c15167207 */ /* 0x040fe40005800000 */
[----:B------:R-:W-:-:S03]  /*4a10*/  SEL R28, R21, R3, !P3 ;  /* 0x00000003151c7207 */ /* 0x000fc60005800000 */
[----:B------:R0:W-:Y:S04]  /*4a20*/  STL [R1+0x4], R22 ;  /* 0x0000041601007387 */ /* 0x0001e80000100800 */
[----:B------:R1:W-:Y:S01]  /*4a30*/  STL [R1+0x648], R0 ;  /* 0x0006480001007387 */ /* 0x0003e20000100800 */
[----:B0-----:R-:W-:-:S03]  /*4a40*/  SEL R22, R21, R4, !P3 ;  /* 0x0000000415167207 */ /* 0x001fc60005800000 */
[----:B-1----:R-:W0:Y:S04]  /*4a50*/  S2R R0, SR_TID.X ;  /* 0x0000000000007919 */ /* 0x002e280000002100 */
[----:B------:R-:W-:Y:S04]  /*4a60*/  STL [R1+0x64c], R28 ;  /* 0x00064c1c01007387 */ /* 0x000fe80000100800 */
        /* <DEDUP_REMOVED lines=8> */
[----:B------:R-:W-:Y:S01]  /*4af0*/  STL [R1+0x670], R16 ;  /* 0x0006701001007387 */ /* 0x000fe20000100800 */
[----:B------:R-:W-:-:S03]  /*4b00*/  SEL R3, R21, R25, !P3 ;  /* 0x0000001915037207 */ /* 0x000fc60005800000 */
[----:B------:R-:W-:Y:S01]  /*4b10*/  STL [R1+0x674], R13 ;  /* 0x0006740d01007387 */ /* 0x000fe20000100800 */
[----:B------:R-:W-:-:S03]  /*4b20*/  SEL R4, R21, R24, !P3 ;  /* 0x0000001815047207 */ /* 0x000fc60005800000 */
[----:B------:R-:W-:Y:S04]  /*4b30*/  STL [R1+0x678], R12 ;  /* 0x0006780c01007387 */ /* 0x000fe80000100800 */
[----:B------:R-:W-:Y:S04]  /*4b40*/  STL [R1+0x67c], R11 ;  /* 0x00067c0b01007387 */ /* 0x000fe80000100800 */
[----:B------:R-:W-:Y:S01]  /*4b50*/  STL [R1+0x680], R10 ;  /* 0x0006800a01007387 */ /* 0x000fe20000100800 */
[----:B------:R-:W-:-:S03]  /*4b60*/  SEL R21, R21, R23, !P3 ;  /* 0x0000001715157207 */ /* 0x000fc60005800000 */
[----:B------:R-:W-:Y:S04]  /*4b70*/  STL [R1+0x684], R9 ;  /* 0x0006840901007387 */ /* 0x000fe80000100800 */
[----:B------:R-:W-:Y:S04]  /*4b80*/  STL [R1+0x688], R8 ;  /* 0x0006880801007387 */ /* 0x000fe80000100800 */
[----:B------:R-:W-:Y:S04]  /*4b90*/  STL [R1+0x68c], R27 ;  /* 0x00068c1b01007387 */ /* 0x000fe80000100800 */
[----:B------:R-:W-:Y:S04]  /*4ba0*/  STL [R1+0x690], R26 ;  /* 0x0006901a01007387 */ /* 0x000fe80000100800 */
[----:B------:R0:W-:Y:S04]  /*4bb0*/  STL [R1+0x694], R3 ;  /* 0x0006940301007387 */ /* 0x0001e80000100800 */
[----:B------:R-:W-:Y:S04]  /*4bc0*/  STL [R1+0x698], R4 ;  /* 0x0006980401007387 */ /* 0x000fe80000100800 */
[----:B------:R-:W-:Y:S01]  /*4bd0*/  STL [R1+0x69c], R15 ;  /* 0x00069c0f01007387 */ /* 0x000fe20000100800 */
[----:B0-----:R-:W-:-:S03]  /*4be0*/  IMAD.SHL.U32 R3, R0, 0x20, RZ ;  /* 0x0000002000037824 */ /* 0x001fc600078e00ff */
[----:B------:R-:W-:Y:S04]  /*4bf0*/  STL [R1+0x6a0], R14 ;  /* 0x0006a00e01007387 */ /* 0x000fe80000100800 */
[----:B------:R-:W-:Y:S04]  /*4c00*/  STL [R1+0x6a4], R21 ;  /* 0x0006a41501007387 */ /* 0x000fe80000100800 */
[----:B------:R-:W-:Y:S04]  /*4c10*/  STL [R1+0x390], RZ ;  /* 0x000390ff01007387 */ /* 0x000fe80000100800 */
[----:B------:R-:W-:Y:S04]  /*4c20*/  STL [R1+0x394], RZ ;  /* 0x000394ff01007387 */ /* 0x000fe80000100800 */
[----:B------:R-:W-:Y:S04]  /*4c30*/  STL [R1+0x5e0], R3 ;  /* 0x0005e00301007387 */ /* 0x000fe80000100800 */
[----:B------:R-:W-:Y:S04]  /*4c40*/  STL [R1+0x398], RZ ;  /* 0x000398ff01007387 */ /* 0x000fe80000100800 */
        /* <DEDUP_REMOVED lines=113> */
[----:B------:R-:W3:Y:S04]  /*5360*/  LDL.LU R16, [R1+0xe4] ;  /* 0x0000e40001107983 */ /* 0x000ee80000300800 */
[----:B------:R-:W4:Y:S04]  /*5370*/  LDL.LU R17, [R1+0xe8] ;  /* 0x0000e80001117983 */ /* 0x000f280000300800 */
[----:B------:R-:W4:Y:S04]  /*5380*/  LDL.LU R18, [R1+0xdc] ;  /* 0x0000dc0001127983 */ /* 0x000f280000300800 */
[----:B------:R-:W4:Y:S04]  /*5390*/  LDL.LU R19, [R1+0xd8] ;  /* 0x0000d80001137983 */ /* 0x000f280000300800 */
[----:B------:R-:W4:Y:S04]  /*53a0*/  LDL.LU R20, [R1+0xd4] ;  /* 0x0000d40001147983 */ /* 0x000f280000300800 */
[----:B------:R-:W4:Y:S04]  /*53b0*/  LDL.LU R7, [R1+0xd0] ;  /* 0x0000d00001077983 */ /* 0x000f280000300800 */
[----:B------:R-:W4:Y:S04]  /*53c0*/  LDL.LU R6, [R1+0xcc] ;  /* 0x0000cc0001067983 */ /* 0x000f280000300800 */
[----:B------:R-:W4:Y:S04]  /*53d0*/  LDL.LU R5, [R1+0xc8] ;  /* 0x0000c80001057983 */ /* 0x000f280000300800 */
[----:B------:R-:W4:Y:S01]  /*53e0*/  LDL.LU R22, [R1+0xc4] ;  /* 0x0000c40001167983 */ /* 0x000f220000300800 */
[----:B------:R-:W-:-:S02]  /*53f0*/  LOP3.LUT R0, R0, 0x3f, RZ, 0xc0, !PT ;  /* 0x0000003f00007812 */ /* 0x000fc400078ec0ff */
[----:B--2---:R-:W-:Y:S01]  /*5400*/  ISETP.GE.AND P1, PT, R2, RZ, PT ;  /* 0x000000ff0200720c */ /* 0x004fe20003f26270 */
[----:B------:R-:W2:Y:S01]  /*5410*/  LDL.LU R28, [R1+0xc0] ;  /* 0x0000c000011c7983 */ /* 0x000ea20000300800 */
[----:B------:R-:W-:Y:S01]  /*5420*/  ISETP.NE.AND P0, PT, RZ, c[0x0][0x178], PT ;  /* 0x00005e00ff007a0c */ /* 0x000fe20003f05270 */
[----:B------:R-:W-:Y:S02]  /*5430*/  IMAD R25, R0, c[0x0][0x18c], RZ ;  /* 0x0000630000197a24 */ /* 0x000fe400078e02ff */
[----:B------:R-:W2:Y:S03]  /*5440*/  LDL.LU R0, [R1+0xa4] ;  /* 0x0000a40001007983 */ /* 0x000ea60000300800 */
[----:B------:R-:W-:-:S04]  /*5450*/  SHF.R.S32.HI R24, RZ, 0x1f, R25 ;  /* 0x0000001fff187819 */ /* 0x000fc80000011419 */
[C---:B------:R-:W-:Y:S01]  /*5460*/  SHF.L.U64.HI R24, R25.reuse, 0x1, R24 ;  /* 0x0000000119187819 */ /* 0x040fe20000010218 */
[----:B------:R-:W-:Y:S02]  /*5470*/  @!P1 IMAD.MOV R29, RZ, RZ, -R29 ;  /* 0x000000ffff1d9224 */ /* 0x000fe400078e0a1d */
[----:B------:R-:W-:Y:S01]  /*5480*/  IMAD.SHL.U32 R25, R25, 0x2, RZ ;  /* 0x0000000219197824 */ /* 0x000fe200078e00ff */
[----:B------:R-:W-:Y:S02]  /*5490*/  @!P0 LOP3.LUT R29, RZ, c[0x0][0x178], RZ, 0x33, !PT ;  /* 0x00005e00ff1d8a12 */ /* 0x000fe400078e33ff */
[----:B---3--:R-:W-:-:S05]  /*54a0*/  SHF.R.S32.HI R2, RZ, 0x6, R16 ;  /* 0x00000006ff027819 */ /* 0x008fca0000011410 */
[----:B------:R0:W-:Y:S04]  /*54b0*/  STL [R1+0x3ac], R2 ;  /* 0x0003ac0201007387 */ /* 0x0001e80000100800 */
[----:B------:R-:W-:Y:S01]  /*54c0*/  STL [R1+0x5ec], R24 ;  /* 0x0005ec1801007387 */ /* 0x000fe20000100800 */
[----:B----4-:R-:W-:Y:S01]  /*54d0*/  IMAD R23, R18, c[0x0][0x190], RZ ;  /* 0x0000640012177a24 */ /* 0x010fe200078e02ff */
[----:B0-----:R-:W-:Y:S02]  /*54e0*/  LOP3.LUT R2, R17, 0x400, R3, 0xf8, !PT ;  /* 0x0000040011027812 */ /* 0x001fe400078ef803 */
[----:B------:R-:W-:Y:S01]  /*54f0*/  STL [R1+0x5f0], R25 ;  /* 0x0005f01901007387 */ /* 0x000fe20000100800 */
[----:B------:R-:W-:-:S03]  /*5500*/  IMAD R4, R20, c[0x0][0x190], RZ ;  /* 0x0000640014047a24 */ /* 0x000fc600078e02ff */
[----:B------:R-:W-:Y:S01]  /*5510*/  STL [R1+0x6a8], R29 ;  /* 0x0006a81d01007387 */ /* 0x000fe20000100800 */
[----:B------:R-:W-:-:S03]  /*5520*/  IMAD R3, R7, c[0x0][0x190], RZ ;  /* 0x0000640007037a24 */ /* 0x000fc600078e02ff */
[----:B------:R0:W-:Y:S04]  /*5530*/  STL [R1+0x35c], R2 ;  /* 0x00035c0201007387 */ /* 0x0001e80000100800 */
[----:B------:R-:W-:Y:S01]  /*5540*/  STL [R1+0x6ac], R23 ;  /* 0x0006ac1701007387 */ /* 0x000fe20000100800 */
[----:B0-----:R-:W-:-:S05]  /*5550*/  IMAD R2, R19, c[0x0][0x190], RZ ;  /* 0x0000640013027a24 */ /* 0x001fca00078e02ff */
[----:B------:R0:W-:Y:S04]  /*5560*/  STL [R1+0x14], R2 ;  /* 0x0000140201007387 */ /* 0x0001e80000100800 */
[----:B------:R1:W-:Y:S04]  /*5570*/  STL [R1+0x20], R4 ;  /* 0x0000200401007387 */ /* 0x0003e80000100800 */
[----:B------:R3:W-:Y:S01]  /*5580*/  STL [R1+0x24], R3 ;  /* 0x0000240301007387 */ /* 0x0007e20000100800 */
[----:B0-----:R-:W-:Y:S02]  /*5590*/  IMAD R2, R6, c[0x0][0x190], RZ ;  /* 0x0000640006027a24 */ /* 0x001fe400078e02ff */
[----:B-1----:R-:W-:-:S03]  /*55a0*/  IMAD R4, R5, c[0x0][0x190], RZ ;  /* 0x0000640005047a24 */ /* 0x002fc600078e02ff */
[----:B------:R2:W-:Y:S01]  /*55b0*/  STL [R1+0x30], R2 ;  /* 0x0000300201007387 */ /* 0x0005e20000100800 */
[----:B---3--:R-:W-:-:S03]  /*55c0*/  IMAD R3, R22, c[0x0][0x190], RZ ;  /* 0x0000640016037a24 */ /* 0x008fc600078e02ff */
[----:B------:R-:W-:Y:S04]  /*55d0*/  STL [R1+0x54], R4 ;  /* 0x0000540401007387 */ /* 0x000fe80000100800 */
[----:B------:R-:W-:Y:S04]  /*55e0*/  STL [R1+0x58], R3 ;  /* 0x0000580301007387 */ /* 0x000fe80000100800 */
[----:B------:R-:W3:Y:S01]  /*55f0*/  LDL.LU R23, [R1+0x94] ;  /* 0x0000940001177983 */ /* 0x000ee20000300800 */
[----:B--2---:R-:W-:Y:S02]  /*5600*/  IMAD R2, R28, c[0x0][0x190], RZ ;  /* 0x000064001c027a24 */ /* 0x004fe400078e02ff */
[----:B------:R-:W-:-:S03]  /*5610*/  IMAD R0, R0, c[0x0][0x190], RZ ;  /* 0x0000640000007a24 */ /* 0x000fc600078e02ff */
[----:B------:R-:W-:Y:S04]  /*5620*/  STL [R1+0x5c], R2 ;  /* 0x00005c0201007387 */ /* 0x000fe80000100800 */
[----:B---3--:R0:W-:Y:S04]  /*5630*/  STL [R1+0x6b0], R23 ;  /* 0x0006b01701007387 */ /* 0x0081e80000100800 */
[----:B------:R-:W-:Y:S04]  /*5640*/  STL [R1+0x68], R0 ;  /* 0x0000680001007387 */ /* 0x000fe80000100800 */
        /* <DEDUP_REMOVED lines=30> */
[----:B------:R-:W3:Y:S01]  /*5830*/  LDL.LU R2, [R1+0x4] ;  /* 0x0000040001027983 */ /* 0x000ee20000300800 */
[----:B--2---:R-:W-:-:S05]  /*5840*/  IMAD R23, R23, c[0x0][0x190], RZ ;  /* 0x0000640017177a24 */ /* 0x004fca00078e02ff */
[----:B------:R0:W-:Y:S04]  /*5850*/  STL [R1+0x9c], R23 ;  /* 0x00009c1701007387 */ /* 0x0001e80000100800 */
[----:B0-----:R-:W2:Y:S02]  /*5860*/  LDL.LU R23, [R1+0x6b4] ;  /* 0x0006b40001177983 */ /* 0x001ea40000300800 */
[----:B--2---:R-:W-:-:S05]  /*5870*/  IMAD R23, R23, c[0x0][0x190], RZ ;  /* 0x0000640017177a24 */ /* 0x004fca00078e02ff */
[----:B------:R0:W-:Y:S04]  /*5880*/  STL [R1+0x98], R23 ;  /* 0x0000981701007387 */ /* 0x0001e80000100800 */
[----:B0-----:R-:W2:Y:S01]  /*5890*/  LDL.LU R23, [R1+0x6b0] ;  /* 0x0006b00001177983 */ /* 0x001ea20000300800 */
[----:B---3--:R-:W-:Y:S02]  /*58a0*/  IMAD R29, R29, c[0x0][0x190], RZ ;  /* 0x000064001d1d7a24 */ /* 0x008fe400078e02ff */
[----:B----4-:R-:W-:Y:S02]  /*58b0*/  IMAD R21, R21, c[0x0][0x190], RZ ;  /* 0x0000640015157a24 */ /* 0x010fe400078e02ff */
[----:B------:R-:W-:Y:S02]  /*58c0*/  IMAD R14, R14, c[0x0][0x190], RZ ;  /* 0x000064000e0e7a24 */ /* 0x000fe400078e02ff */
[----:B------:R-:W-:-:S02]  /*58d0*/  IMAD R15, R15, c[0x0][0x190], RZ ;  /* 0x000064000f0f7a24 */ /* 0x000fc400078e02ff */
[----:B------:R-:W-:Y:S02]  /*58e0*/  IMAD R4, R4, c[0x0][0x190], RZ ;  /* 0x0000640004047a24 */ /* 0x000fe400078e02ff */
[----:B------:R-:W-:Y:S02]  /*58f0*/  IMAD R3, R3, c[0x0][0x190], RZ ;  /* 0x0000640003037a24 */ /* 0x000fe400078e02ff */
[----:B------:R-:W-:Y:S02]  /*5900*/  IMAD R26, R26, c[0x0][0x190], RZ ;  /* 0x000064001a1a7a24 */ /* 0x000fe400078e02ff */
[----:B------:R-:W-:Y:S02]  /*5910*/  IMAD R27, R27, c[0x0][0x190], RZ ;  /* 0x000064001b1b7a24 */ /* 0x000fe400078e02ff */
        /* <DEDUP_REMOVED lines=17> */
[----:B--2---:R-:W-:-:S05]  /*5a30*/  IMAD R23, R23, c[0x0][0x190], RZ ;  /* 0x0000640017177a24 */ /* 0x004fca00078e02ff */
        /* <DEDUP_REMOVED lines=27> */
[----:B0-----:R-:W3:Y:S04]  /*5bf0*/  LDL.LU R12, [R1+0x678] ;  /* 0x00067800010c7983 */ /* 0x001ee80000300800 */
        /* <DEDUP_REMOVED lines=24> */
[----:B------:R-:W-:-:S02]  /*5d80*/  IMAD R25, R25, c[0x0][0x190], RZ ;  /* 0x0000640019197a24 */ /* 0x000fc400078e02ff */
[----:B------:R-:W-:-:S03]  /*5d90*/  IMAD R24, R24, c[0x0][0x190], RZ ;  /* 0x0000640018187a24 */ /* 0x000fc600078e02ff */
[----:B------:R0:W-:Y:S02]  /*5da0*/  STL [R1+0xc], R25 ;  /* 0x00000c1901007387 */ /* 0x0001e40000100800 */
[----:B0-----:R-:W-:-:S05]  /*5db0*/  IMAD R25, R2, c[0x0][0x190], RZ ;  /* 0x0000640002197a24 */ /* 0x001fca00078e02ff */
[----:B------:R0:W-:Y:S04]  /*5dc0*/  STL [R1+0x608], R25 ;  /* 0x0006081901007387 */ /* 0x0001e80000100800 */
[----:B------:R1:W-:Y:S04]  /*5dd0*/  STL [R1+0x8], R24 ;  /* 0x0000081801007387 */ /* 0x0003e80000100800 */
[----:B0-----:R-:W4:Y:S01]  /*5de0*/  LDL.LU R25, [R1+0x90] ;  /* 0x0000900001197983 */ /* 0x001f220000300800 */
[----:B--2---:R-:W-:Y:S02]  /*5df0*/  IMAD R11, R11, c[0x0][0x190], RZ ;  /* 0x000064000b0b7a24 */ /* 0x004fe400078e02ff */
[----:B---3--:R-:W-:-:S02]  /*5e00*/  IMAD R12, R12, c[0x0][0x190], RZ ;  /* 0x000064000c0c7a24 */ /* 0x008fc400078e02ff */
[----:B----4-:R-:W-:Y:S02]  /*5e10*/  IMAD R13, R13, c[0x0][0x190], RZ ;  /* 0x000064000d0d7a24 */ /* 0x010fe400078e02ff */
        /* <DEDUP_REMOVED lines=10> */
[----:B-1----:R-:W-:-:S05]  /*5ec0*/  IMAD R24, R0, c[0x0][0x190], RZ ;  /* 0x0000640000187a24 */ /* 0x002fca00078e02ff */
[----:B------:R0:W-:Y:S04]  /*5ed0*/  STL [R1+0x604], R24 ;  /* 0x0006041801007387 */ /* 0x0001e80000100800 */
[----:B0-----:R-:W2:Y:S04]  /*5ee0*/  LDL.LU R24, [R1+0x8c] ;  /* 0x00008c0001187983 */ /* 0x001ea80000300800 */
[----:B------:R0:W-:Y:S04]  /*5ef0*/  STL [R1+0x600], R28 ;  /* 0x0006001c01007387 */ /* 0x0001e80000100800 */
[----:B0-----:R-:W3:Y:S04]  /*5f00*/  LDL.LU R28, [R1+0x94] ;  /* 0x00009400011c7983 */ /* 0x001ee80000300800 */
[----:B------:R-:W-:Y:S04]  /*5f10*/  STL [R1+0x5fc], R22 ;  /* 0x0005fc1601007387 */ /* 0x000fe80000100800 */
[----:B------:R0:W-:Y:S04]  /*5f20*/  STL [R1+0x5f8], R5 ;  /* 0x0005f80501007387 */ /* 0x0001e80000100800 */
[----:B0-----:R-:W4:Y:S04]  /*5f30*/  LDL.LU R5, [R1+0x98] ;  /* 0x0000980001057983 */ /* 0x001f280000300800 */
[----:B------:R-:W-:Y:S04]  /*5f40*/  STL [R1+0x5f4], R6 ;  /* 0x0005f40601007387 */ /* 0x000fe80000100800 */
        /* <DEDUP_REMOVED lines=15> */
[----:B0-----:R-:W3:Y:S04]  /*6040*/  LDL.LU R12, [R1+0x20] ;  /* 0x00002000010c7983 */ /* 0x001ee80000300800 */
[----:B------:R0:W-:Y:S04]  /*6050*/  STL [R1+0x62c], R11 ;  /* 0x00062c0b01007387 */ /* 0x0001e80000100800 */
[----:B0-----:R-:W4:Y:S01]  /*6060*/  LDL.LU R11, [R1+0x14] ;  /* 0x00001400010b7983 */ /* 0x001f220000300800 */
[----:B------:R-:W-:-:S02]  /*6070*/  IMAD R10, R10, c[0x0][0x190], RZ ;  /* 0x000064000a0a7a24 */ /* 0x000fc400078e02ff */
[----:B------:R-:W-:Y:S02]  /*6080*/  IMAD R9, R9, c[0x0][0x190], RZ ;  /* 0x0000640009097a24 */ /* 0x000fe400078e02ff */
[----:B------:R-:W-:Y:S02]  /*6090*/  IMAD R8, R8, c[0x0][0x190], RZ ;  /* 0x0000640008087a24 */ /* 0x000fe400078e02ff */
[----:B------:R-:W-:Y:S01]  /*60a0*/  IMAD R0, R27, c[0x0][0x190], RZ ;  /* 0x000064001b007a24 */ /* 0x000fe200078e02ff */
[----:B------:R-:W-:Y:S01]  /*60b0*/  STL [R1+0x630], R10 ;  /* 0x0006300a01007387 */ /* 0x000fe20000100800 */
[----:B------:R-:W-:Y:S02]  /*60c0*/  IMAD R27, R26, c[0x0][0x190], RZ ;  /* 0x000064001a1b7a24 */ /* 0x000fe400078e02ff */
[----:B------:R-:W-:Y:S01]  /*60d0*/  IMAD R26, R3, c[0x0][0x190], RZ ;  /* 0x00006400031a7a24 */ /* 0x000fe200078e02ff */
[----:B------:R-:W-:Y:S04]  /*60e0*/  STL [R1+0x634], R9 ;  /* 0x0006340901007387 */ /* 0x000fe80000100800 */
[----:B------:R-:W-:Y:S04]  /*60f0*/  STL [R1+0x638], R8 ;  /* 0x0006380801007387 */ /* 0x000fe80000100800 */
[----:B------:R-:W-:Y:S04]  /*6100*/  STL [R1+0x63c], R0 ;  /* 0x00063c0001007387 */ /* 0x000fe80000100800 */
[----:B------:R-:W-:Y:S01]  /*6110*/  STL [R1+0x640], R27 ;  /* 0x0006401b01007387 */ /* 0x000fe20000100800 */
[----:B------:R-:W-:-:S03]  /*6120*/  LEA R6, P0, R23, c[0x0][0x168], 0x1 ;  /* 0x00005a0017067a11 */ /* 0x000fc600078008ff */
[----:B------:R-:W-:Y:S04]  /*6130*/  STL [R1+0x644], R26 ;  /* 0x0006441a01007387 */ /* 0x000fe80000100800 */
[----:B------:R-:W4:Y:S04]  /*6140*/  LDL.LU R22, [R1+0x88] ;  /* 0x0000880001167983 */ /* 0x000f280000300800 */
[----:B------:R0:W-:Y:S04]  /*6150*/  STL [R1+0x4d8], R6 ;  /* 0x0004d80601007387 */ /* 0x0001e80000100800 */
[----:B0-----:R-:W4:Y:S01]  /*6160*/  LDL.LU R6, [R1+0x84] ;  /* 0x0000840001067983 */ /* 0x001f220000300800 */
[----:B------:R-:W-:-:S05]  /*6170*/  IMAD R3, R29, c[0x0][0x184], RZ ;  /* 0x000061001d037a24 */ /* 0x000fca00078e02ff */
[----:B------:R-:W-:-:S04]  /*6180*/  LEA R2, P6, R3, c[0x0][0x160], 0x1 ;  /* 0x0000580003027a11 */ /* 0x000fc800078c08ff */
[----:B------:R-:W-:Y:S02]  /*6190*/  LEA.HI.X.SX32 R3, R3, c[0x0][0x164], 0x1, P6 ;  /* 0x0000590003037a11 */ /* 0x000fe400030f0eff */
[----:B--2---:R-:W-:Y:S02]  /*61a0*/  LEA R8, P4, R16, c[0x0][0x168], 0x1 ;  /* 0x00005a0010087a11 */ /* 0x004fe400078808ff */
[----:B---3--:R-:W-:Y:S02]  /*61b0*/  LEA R9, P2, R12, c[0x0][0x168], 0x1 ;  /* 0x00005a000c097a11 */ /* 0x008fe400078408ff */
[----:B----4-:R-:W-:-:S05]  /*61c0*/  LEA R0, P1, R11, c[0x0][0x168], 0x1 ;  /* 0x00005a000b007a11 */ /* 0x010fca00078208ff */
[----:B------:R0:W-:Y:S04]  /*61d0*/  STL [R1+0x570], R0 ;  /* 0x0005700001007387 */ /* 0x0001e80000100800 */
[----:B------:R-:W-:Y:S04]  /*61e0*/  STL [R1+0x41c], R9 ;  /* 0x00041c0901007387 */ /* 0x000fe80000100800 */
[----:B------:R-:W2:Y:S01]  /*61f0*/  LDL.LU R26, [R1+0x80] ;  /* 0x00008000011a7983 */ /* 0x000ea20000300800 */
[----:B0-----:R-:W-:-:S05]  /*6200*/  LEA R0, P3, R13, c[0x0][0x168], 0x1 ;  /* 0x00005a000d007a11 */ /* 0x001fca00078608ff */
[----:B------:R0:W-:Y:S04]  /*6210*/  STL [R1+0x420], R0 ;  /* 0x0004200001007387 */ /* 0x0001e80000100800 */
[----:B------:R1:W-:Y:S01]  /*6220*/  STL [R1+0x574], R8 ;  /* 0x0005740801007387 */ /* 0x0003e20000100800 */
[----:B0-----:R-:W-:-:S05]  /*6230*/  LEA R0, P5, R17, c[0x0][0x168], 0x1 ;  /* 0x00005a0011007a11 */ /* 0x001fca00078a08ff */
[----:B------:R0:W-:Y:S04]  /*6240*/  STL [R1+0x424], R0 ;  /* 0x0004240001007387 */ /* 0x0001e80000100800 */
[----:B------:R-:W3:Y:S01]  /*6250*/  LDL.LU R27, [R1+0x7c] ;  /* 0x00007c00011b7983 */ /* 0x000ee20000300800 */
[----:B-1----:R-:W-:Y:S02]  /*6260*/  LEA R8, P6, R18, c[0x0][0x168], 0x1 ;  /* 0x00005a0012087a11 */ /* 0x002fe400078c08ff */
[----:B0-----:R-:W-:-:S03]  /*6270*/  LEA.HI.X.SX32 R0, R23, c[0x0][0x16c], 0x1, P0 ;  /* 0x00005b0017007a11 */ /* 0x001fc600000f0eff */
[----:B------:R0:W-:Y:S04]  /*6280*/  STL [R1+0x428], R8 ;  /* 0x0004280801007387 */ /* 0x0001e80000100800 */
[----:B------:R1:W-:Y:S01]  /*6290*/  STL [R1+0x418], R0 ;  /* 0x0004180001007387 */ /* 0x0003e20000100800 */
[----:B------:R-:W-:Y:S02]  /*62a0*/  LEA.HI.X.SX32 R9, R11, c[0x0][0x16c], 0x1, P1 ;  /* 0x00005b000b097a11 */ /* 0x000fe400008f0eff */
[----:B0-----:R-:W-:Y:S01]  /*62b0*/  LEA R8, P0, R19, c[0x0][0x168], 0x1 ;  /* 0x00005a0013087a11 */ /* 0x001fe200078008ff */
[----:B-1----:R-:W4:Y:S04]  /*62c0*/  LDL.LU R0, [R1+0x78] ;  /* 0x0000780001007983 */ /* 0x002f280000300800 */
[----:B------:R0:W-:Y:S04]  /*62d0*/  STL [R1+0x4e4], R8 ;  /* 0x0004e40801007387 */ /* 0x0001e80000100800 */
[----:B------:R1:W-:Y:S01]  /*62e0*/  STL [R1+0x4dc], R9 ;  /* 0x0004dc0901007387 */ /* 0x0003e20000100800 */
[----:B0-----:R-:W-:-:S05]  /*62f0*/  LEA R8, P1, R20, c[0x0][0x168], 0x1 ;  /* 0x00005a0014087a11 */ /* 0x001fca00078208ff */
[----:B------:R0:W-:Y:S01]  /*6300*/  STL [R1+0x430], R8 ;  /* 0x0004300801007387 */ /* 0x0001e20000100800 */
[----:B-1----:R-:W-:-:S03]  /*6310*/  LEA.HI.X.SX32 R9, R12, c[0x0][0x16c], 0x1, P2 ;  /* 0x00005b000c097a11 */ /* 0x002fc600010f0eff */
[----:B0-----:R-:W4:Y:S01]  /*6320*/  LDL.LU R8, [R1+0x74] ;  /* 0x0000740001087983 */ /* 0x001f220000300800 */
[----:B------:R-:W-:-:S03]  /*6330*/  LEA R10, P2, R7, c[0x0][0x168], 0x1 ;  /* 0x00005a00070a7a11 */ /* 0x000fc600078408ff */
[----:B------:R0:W-:Y:S04]  /*6340*/  STL [R1+0x3b0], R9 ;  /* 0x0003b00901007387 */ /* 0x0001e80000100800 */
[----:B------:R1:W-:Y:S01]  /*6350*/  STL [R1+0x4e8], R10 ;  /* 0x0004e80a01007387 */ /* 0x0003e20000100800 */
[----:B0-----:R-:W-:-:S05]  /*6360*/  LEA.HI.X.SX32 R9, R13, c[0x0][0x16c], 0x1, P3 ;  /* 0x00005b000d097a11 */ /* 0x001fca00018f0eff */
[----:B------:R0:W-:Y:S01]  /*6370*/  STL [R1+0x3b4], R9 ;  /* 0x0003b40901007387 */ /* 0x0001e20000100800 */
[----:B-1----:R-:W-:-:S03]  /*6380*/  LEA R10, P3, R5, c[0x0][0x168], 0x1 ;  /* 0x00005a00050a7a11 */ /* 0x002fc600078608ff */
[----:B0-----:R-:W4:Y:S01]  /*6390*/  LDL.LU R9, [R1+0x70] ;  /* 0x0000700001097983 */ /* 0x001f220000300800 */
[----:B------:R-:W-:-:S03]  /*63a0*/  LEA.HI.X.SX32 R11, R16, c[0x0][0x16c], 0x1, P4 ;  /* 0x00005b00100b7a11 */ /* 0x000fc600020f0eff */
        /* <DEDUP_REMOVED lines=8> */
[----:B------:R-:W-:Y:S01]  /*6430*/  STL [R1+0x4f0], R12 ;  /* 0x0004f00c01007387 */ /* 0x000fe20000100800 */
[----:B0-----:R-:W-:-:S05]  /*6440*/  LEA.HI.X.SX32 R11, R18, c[0x0][0x16c], 0x1, P6 ;  /* 0x00005b00120b7a11 */ /* 0x001fca00030f0eff */
[----:B------:R0:W-:Y:S04]  /*6450*/  STL [R1+0x3bc], R11 ;  /* 0x0003bc0b01007387 */ /* 0x0001e80000100800 */
[----:B0-----:R-:W4:Y:S01]  /*6460*/  LDL.LU R11, [R1+0x64] ;  /* 0x00006400010b7983 */ /* 0x001f220000300800 */
[----:B------:R-:W-:Y:S02]  /*6470*/  LEA R12, P6, R24, c[0x0][0x168], 0x1 ;  /* 0x00005a00180c7a11 */ /* 0x000fe400078c08ff */
[----:B------:R-:W-:-:S03]  /*6480*/  LEA.HI.X.SX32 R13, R19, c[0x0][0x16c], 0x1, P0 ;  /* 0x00005b00130d7a11 */ /* 0x000fc600000f0eff */
[----:B------:R0:W-:Y:S01]  /*6490*/  STL [R1+0x4f4], R12 ;  /* 0x0004f40c01007387 */ /* 0x0001e20000100800 */
[----:B------:R-:W-:-:S03]  /*64a0*/  LEA.HI.X.SX32 R16, R20, c[0x0][0x16c], 0x1, P1 ;  /* 0x00005b0014107a11 */ /* 0x000fc600008f0eff */
[----:B------:R1:W-:Y:S01]  /*64b0*/  STL [R1+0x42c], R13 ;  /* 0x00042c0d01007387 */ /* 0x0003e20000100800 */
[----:B0-----:R-:W-:-:S05]  /*64c0*/  LEA R12, P0, R22, c[0x0][0x168], 0x1 ;  /* 0x00005a00160c7a11 */ /* 0x001fca00078008ff */
[----:B------:R0:W-:Y:S01]  /*64d0*/  STL [R1+0x444], R12 ;  /* 0x0004440c01007387 */ /* 0x0001e20000100800 */
[----:B-1----:R-:W-:-:S03]  /*64e0*/  LEA R13, P1, R6, c[0x0][0x168], 0x1 ;  /* 0x00005a00060d7a11 */ /* 0x002fc600078208ff */
[----:B0-----:R-:W4:Y:S04]  /*64f0*/  LDL.LU R12, [R1+0x60] ;  /* 0x00006000010c7983 */ /* 0x001f280000300800 */
[----:B------:R0:W-:Y:S04]  /*6500*/  STL [R1+0x3c0], R16 ;  /* 0x0003c01001007387 */ /* 0x0001e80000100800 */
[----:B------:R1:W-:Y:S01]  /*6510*/  STL [R1+0x4f8], R13 ;  /* 0x0004f80d01007387 */ /* 0x0003e20000100800 */
[----:B0-----:R-:W-:-:S03]  /*6520*/  LEA.HI.X.SX32 R16, R7, c[0x0][0x16c], 0x1, P2 ;  /* 0x00005b0007107a11 */ /* 0x001fc600010f0eff */
[----:B-1----:R-:W4:Y:S04]  /*6530*/  LDL.LU R13, [R1+0x50] ;  /* 0x00005000010d7983 */ /* 0x002f280000300800 */
[----:B------:R0:W-:Y:S04]  /*6540*/  STL [R1+0x434], R16 ;  /* 0x0004341001007387 */ /* 0x0001e80000100800 */
[----:B0-----:R-:W4:Y:S01]  /*6550*/  LDL.LU R16, [R1+0x4c] ;  /* 0x00004c0001107983 */ /* 0x001f220000300800 */
[----:B------:R-:W-:Y:S02]  /*6560*/  LEA.HI.X.SX32 R5, R5, c[0x0][0x16c], 0x1, P3 ;  /* 0x00005b0005057a11 */ /* 0x000fe400018f0eff */
[----:B--2---:R-:W-:-:S05]  /*6570*/  LEA R7, P2, R26, c[0x0][0x168], 0x1 ;  /* 0x00005a001a077a11 */ /* 0x004fca00078408ff */
[----:B------:R3:W-:Y:S04]  /*6580*/  STL [R1+0x57c], R7 ;  /* 0x00057c0701007387 */ /* 0x0007e80000100800 */
[----:B------:R-:W2:Y:S04]  /*6590*/  LDL.LU R17, [R1+0x48] ;  /* 0x0000480001117983 */ /* 0x000ea80000300800 */
[----:B------:R0:W-:Y:S04]  /*65a0*/  STL [R1+0x4ec], R5 ;  /* 0x0004ec0501007387 */ /* 0x0001e80000100800 */
[----:B------:R-:W2:Y:S01]  /*65b0*/  LDL.LU R18, [R1+0x44] ;  /* 0x0000440001127983 */ /* 0x000ea20000300800 */
[----:B---3--:R-:W-:-:S02]  /*65c0*/  LEA R7, P3, R27, c[0x0][0x168], 0x1 ;  /* 0x00005a001b077a11 */ /* 0x008fc400078608ff */
[----:B0-----:R-:W-:-:S03]  /*65d0*/  LEA.HI.X.SX32 R5, R28, c[0x0][0x16c], 0x1, P4 ;  /* 0x00005b001c057a11 */ /* 0x001fc600020f0eff */
[----:B------:R4:W-:Y:S04]  /*65e0*/  STL [R1+0x44c], R7 ;  /* 0x00044c0701007387 */ /* 0x0009e80000100800 */
[----:B------:R-:W3:Y:S04]  /*65f0*/  LDL.LU R19, [R1+0x40] ;  /* 0x0000400001137983 */ /* 0x000ee80000300800 */
[----:B------:R0:W-:Y:S04]  /*6600*/  STL [R1+0x3c4], R5 ;  /* 0x0003c40501007387 */ /* 0x0001e80000100800 */
[----:B------:R-:W3:Y:S01]  /*6610*/  LDL.LU R20, [R1+0x3c] ;  /* 0x00003c0001147983 */ /* 0x000ee20000300800 */
[----:B----4-:R-:W-:-:S02]  /*6620*/  LEA R7, P4, R0, c[0x0][0x168], 0x1 ;  /* 0x00005a0000077a11 */ /* 0x010fc400078808ff */
[----:B0-----:R-:W-:-:S03]  /*6630*/  LEA.HI.X.SX32 R5, R25, c[0x0][0x16c], 0x1, P5 ;  /* 0x00005b0019057a11 */ /* 0x001fc600028f0eff */
[----:B------:R0:W-:Y:S04]  /*6640*/  STL [R1+0x450], R7 ;  /* 0x0004500701007387 */ /* 0x0001e80000100800 */
[----:B0-----:R-:W4:Y:S04]  /*6650*/  LDL.LU R7, [R1+0x38] ;  /* 0x0000380001077983 */ /* 0x001f280000300800 */
[----:B------:R0:W-:Y:S04]  /*6660*/  STL [R1+0x43c], R5 ;  /* 0x00043c0501007387 */ /* 0x0001e80000100800 */
[----:B------:R-:W4:Y:S01]  /*6670*/  LDL.LU R25, [R1+0x34] ;  /* 0x0000340001197983 */ /* 0x000f220000300800 */
[----:B------:R-:W-:-:S02]  /*6680*/  LEA R23, P5, R8, c[0x0][0x168], 0x1 ;  /* 0x00005a0008177a11 */ /* 0x000fc400078a08ff */
[----:B0-----:R-:W-:-:S03]  /*6690*/  LEA.HI.X.SX32 R5, R24, c[0x0][0x16c], 0x1, P6 ;  /* 0x00005b0018057a11 */ /* 0x001fc600030f0eff */
[----:B------:R-:W-:Y:S04]  /*66a0*/  STL [R1+0x580], R23 ;  /* 0x0005801701007387 */ /* 0x000fe80000100800 */
[----:B------:R-:W4:Y:S04]  /*66b0*/  LDL.LU R24, [R1+0x2c] ;  /* 0x00002c0001187983 */ /* 0x000f280000300800 */
[----:B------:R0:W-:Y:S04]  /*66c0*/  STL [R1+0x440], R5 ;  /* 0x0004400501007387 */ /* 0x0001e80000100800 */
[----:B------:R-:W4:Y:S01]  /*66d0*/  LDL.LU R28, [R1+0x28] ;  /* 0x00002800011c7983 */ /* 0x000f220000300800 */
[----:B0-----:R-:W-:-:S02]  /*66e0*/  LEA.HI.X.SX32 R5, R22, c[0x0][0x16c], 0x1, P0 ;  /* 0x00005b0016057a11 */ /* 0x001fc400000f0eff */
[----:B------:R-:W-:-:S05]  /*66f0*/  LEA R23, P6, R9, c[0x0][0x168], 0x1 ;  /* 0x00005a0009177a11 */ /* 0x000fca00078c08ff */
[----:B------:R0:W-:Y:S04]  /*6700*/  STL [R1+0x454], R23 ;  /* 0x0004541701007387 */ /* 0x0001e80000100800 */
[----:B------:R-:W4:Y:S04]  /*6710*/  LDL.LU R22, [R1+0x1c] ;  /* 0x00001c0001167983 */ /* 0x000f280000300800 */
[----:B------:R1:W-:Y:S01]  /*6720*/  STL [R1+0x3c8], R5 ;  /* 0x0003c80501007387 */ /* 0x0003e20000100800 */
[----:B0-----:R-:W-:-:S03]  /*6730*/  LEA.HI.X.SX32 R23, R6, c[0x0][0x16c], 0x1, P1 ;  /* 0x00005b0006177a11 */ /* 0x001fc600008f0eff */
[----:B-1----:R-:W4:Y:S01]  /*6740*/  LDL.LU R5, [R1+0x18] ;  /* 0x0000180001057983 */ /* 0x002f220000300800 */
[----:B------:R-:W-:-:S05]  /*6750*/  LEA R29, P0, R10, c[0x0][0x168], 0x1 ;  /* 0x00005a000a1d7a11 */ /* 0x000fca00078008ff */
[----:B------:R-:W-:Y:S04]  /*6760*/  STL [R1+0x458], R29 ;  /* 0x0004581d01007387 */ /* 0x000fe80000100800 */
[----:B------:R-:W4:Y:S04]  /*6770*/  LDL.LU R6, [R1+0x10] ;  /* 0x0000100001067983 */ /* 0x000f280000300800 */
[----:B------:R0:W-:Y:S04]  /*6780*/  STL [R1+0x448], R23 ;  /* 0x0004481701007387 */ /* 0x0001e80000100800 */
[----:B0-----:R-:W4:Y:S01]  /*6790*/  LDL.LU R23, [R1+0xc] ;  /* 0x00000c0001177983 */ /* 0x001f220000300800 */
[----:B------:R-:W-:-:S05]  /*67a0*/  LEA R29, P1, R11, c[0x0][0x168], 0x1 ;  /* 0x00005a000b1d7a11 */ /* 0x000fca00078208ff */
[----:B------:R0:W-:Y:S04]  /*67b0*/  STL [R1+0x504], R29 ;  /* 0x0005041d01007387 */ /* 0x0001e80000100800 */
[----:B0-----:R-:W4:Y:S01]  /*67c0*/  LDL.LU R29, [R1+0x8] ;  /* 0x00000800011d7983 */ /* 0x001f220000300800 */
[----:B------:R-:W-:Y:S02]  /*67d0*/  LEA.HI.X.SX32 R26, R26, c[0x0][0x16c], 0x1, P2 ;  /* 0x00005b001a1a7a11 */ /* 0x000fe400010f0eff */
[----:B------:R-:W-:-:S03]  /*67e0*/  LEA.HI.X.SX32 R27, R27, c[0x0][0x16c], 0x1, P3 ;  /* 0x00005b001b1b7a11 */ /* 0x000fc600018f0eff */
[----:B------:R0:W-:Y:S02]  /*67f0*/  STL [R1+0x4fc], R26 ;  /* 0x0004fc1a01007387 */ /* 0x0001e40000100800 */
[----:B0-----:R-:W-:-:S05]  /*6800*/  LEA R26, P2, R12, c[0x0][0x168], 0x1 ;  /* 0x00005a000c1a7a11 */ /* 0x001fca00078408ff */
[----:B------:R0:W-:Y:S01]  /*6810*/  STL [R1+0x460], R26 ;  /* 0x0004601a01007387 */ /* 0x0001e20000100800 */
[----:B------:R-:W-:-:S03]  /*6820*/  LEA.HI.X.SX32 R0, R0, c[0x0][0x16c], 0x1, P4 ;  /* 0x00005b0000007a11 */ /* 0x000fc600020f0eff */
[----:B0-----:R-:W4:Y:S04]  /*6830*/  LDL.LU R26, [R1+0x644] ;  /* 0x00064400011a7983 */ /* 0x001f280000300800 */
        /* <DEDUP_REMOVED lines=10> */
[----:B------:R2:W-:Y:S01]  /*68e0*/  STL [R1+0x500], R8 ;  /* 0x0005000801007387 */ /* 0x0005e20000100800 */
[----:B------:R-:W-:Y:S02]  /*68f0*/  LEA.HI.X.SX32 R10, R10, c[0x0][0x16c], 0x1, P0 ;  /* 0x00005b000a0a7a11 */ /* 0x000fe400000f0eff */
[----:B------:R-:W-:Y:S02]  /*6900*/  LEA.HI.X.SX32 R11, R11, c[0x0][0x16c], 0x1, P1 ;  /* 0x00005b000b0b7a11 */ /* 0x000fe400008f0eff */
[----:B------:R-:W-:Y:S02]  /*6910*/  LEA.HI.X.SX32 R12, R12, c[0x0][0x16c], 0x1, P2 ;  /* 0x00005b000c0c7a11 */ /* 0x000fe400010f0eff */
[----:B--2---:R-:W-:-:S05]  /*6920*/  LEA R8, P5, R17, c[0x0][0x168], 0x1 ;  /* 0x00005a0011087a11 */ /* 0x004fca00078a08ff */
[----:B------:R0:W-:Y:S04]  /*6930*/  STL [R1+0x468], R8 ;  /* 0x0004680801007387 */ /* 0x0001e80000100800 */
[----:B0-----:R-:W2:Y:S04]  /*6940*/  LDL.LU R8, [R1+0x638] ;  /* 0x0006380001087983 */ /* 0x001ea80000300800 */
[----:B------:R0:W-:Y:S02]  /*6950*/  STL [R1+0x3d4], R9 ;  /* 0x0003d40901007387 */ /* 0x0001e40000100800 */
[----:B0-----:R-:W-:-:S05]  /*6960*/  LEA R9, P6, R18, c[0x0][0x168], 0x1 ;  /* 0x00005a0012097a11 */ /* 0x001fca00078c08ff */
[----:B------:R0:W-:Y:S04]  /*6970*/  STL [R1+0x510], R9 ;  /* 0x0005100901007387 */ /* 0x0001e80000100800 */
[----:B0-----:R-:W2:Y:S04]  /*6980*/  LDL.LU R9, [R1+0x634] ;  /* 0x0006340001097983 */ /* 0x001ea80000300800 */
[----:B------:R3:W-:Y:S02]  /*6990*/  STL [R1+0x3d8], R10 ;  /* 0x0003d80a01007387 */ /* 0x0007e40000100800 */
[----:B---3--:R-:W-:-:S05]  /*69a0*/  LEA R10, P0, R19, c[0x0][0x168], 0x1 ;  /* 0x00005a00130a7a11 */ /* 0x008fca00078008ff */
[----:B------:R0:W-:Y:S04]  /*69b0*/  STL [R1+0x514], R10 ;  /* 0x0005140a01007387 */ /* 0x0001e80000100800 */
[----:B0-----:R-:W3:Y:S04]  /*69c0*/  LDL.LU R10, [R1+0x630] ;  /* 0x00063000010a7983 */ /* 0x001ee80000300800 */
[----:B------:R0:W-:Y:S02]  /*69d0*/  STL [R1+0x45c], R11 ;  /* 0x00045c0b01007387 */ /* 0x0001e40000100800 */
[----:B0-----:R-:W-:-:S05]  /*69e0*/  LEA R11, P1, R20, c[0x0][0x168], 0x1 ;  /* 0x00005a00140b7a11 */ /* 0x001fca00078208ff */
[----:B------:R0:W-:Y:S01]  /*69f0*/  STL [R1+0x474], R11 ;  /* 0x0004740b01007387 */ /* 0x0001e20000100800 */
[----:B------:R-:W-:-:S03]  /*6a00*/  LEA.HI.X.SX32 R13, R13, c[0x0][0x16c], 0x1, P3 ;  /* 0x00005b000d0d7a11 */ /* 0x000fc600018f0eff */
[----:B0-----:R-:W2:Y:S04]  /*6a10*/  LDL.LU R11, [R1+0x62c] ;  /* 0x00062c00010b7983 */ /* 0x001ea80000300800 */
[----:B------:R4:W-:Y:S02]  /*6a20*/  STL [R1+0x3dc], R12 ;  /* 0x0003dc0c01007387 */ /* 0x0009e40000100800 */
[----:B----4-:R-:W-:-:S05]  /*6a30*/  LEA R12, P2, R7, c[0x0][0x168], 0x1 ;  /* 0x00005a00070c7a11 */ /* 0x010fca00078408ff */
[----:B------:R0:W-:Y:S01]  /*6a40*/  STL [R1+0x518], R12 ;  /* 0x0005180c01007387 */ /* 0x0001e20000100800 */
[----:B------:R-:W-:-:S03]  /*6a50*/  LEA.HI.X.SX32 R16, R16, c[0x0][0x16c], 0x1, P4 ;  /* 0x00005b0010107a11 */ /* 0x000fc600020f0eff */
[----:B0-----:R-:W4:Y:S04]  /*6a60*/  LDL.LU R12, [R1+0x628] ;  /* 0x00062800010c7983 */ /* 0x001f280000300800 */
[----:B------:R0:W-:Y:S02]  /*6a70*/  STL [R1+0x464], R13 ;  /* 0x0004640d01007387 */ /* 0x0001e40000100800 */
[----:B0-----:R-:W-:-:S05]  /*6a80*/  LEA R13, P3, R25, c[0x0][0x168], 0x1 ;  /* 0x00005a00190d7a11 */ /* 0x001fca00078608ff */
[----:B------:R0:W-:Y:S01]  /*6a90*/  STL [R1+0x588], R13 ;  /* 0x0005880d01007387 */ /* 0x0001e20000100800 */
[----:B------:R-:W-:-:S03]  /*6aa0*/  LEA.HI.X.SX32 R17, R17, c[0x0][0x16c], 0x1, P5 ;  /* 0x00005b0011117a11 */ /* 0x000fc600028f0eff */
[----:B0-----:R-:W2:Y:S04]  /*6ab0*/  LDL.LU R13, [R1+0x624] ;  /* 0x00062400010d7983 */ /* 0x001ea80000300800 */
        /* <DEDUP_REMOVED lines=27> */
[----:B------:R0:W-:Y:S04]  /*6c70*/  STL [R1+0x524], R7 ;  /* 0x0005240701007387 */ /* 0x0001e80000100800 */
[----:B0-----:R-:W2:Y:S04]  /*6c80*/  LDL.LU R7, [R1+0x60c] ;  /* 0x00060c0001077983 */ /* 0x001ea80000300800 */
[----:B------:R0:W-:Y:S02]  /*6c90*/  STL [R1+0x51c], R25 ;  /* 0x00051c1901007387 */ /* 0x0001e40000100800 */
[----:B0-----:R-:W-:-:S05]  /*6ca0*/  LEA R25, P3, R29, c[0x0][0x168], 0x1 ;  /* 0x00005a001d197a11 */ /* 0x001fca00078608ff */
[----:B------:R0:W-:Y:S04]  /*6cb0*/  STL [R1+0x490], R25 ;  /* 0x0004901901007387 */ /* 0x0001e80000100800 */
[----:B0-----:R-:W2:Y:S01]  /*6cc0*/  LDL.LU R25, [R1+0x608] ;  /* 0x0006080001197983 */ /* 0x001ea20000300800 */
[----:B------:R-:W-:-:S05]  /*6cd0*/  LEA.HI.X.SX32 R24, R24, c[0x0][0x16c], 0x1, P4 ;  /* 0x00005b0018187a11 */ /* 0x000fca00020f0eff */
[----:B------:R2:W-:Y:S02]  /*6ce0*/  STL [R1+0x3e8], R24 ;  /* 0x0003e81801007387 */ /* 0x0005e40000100800 */
[----:B--2---:R-:W-:-:S05]  /*6cf0*/  LEA R24, P4, R25, c[0x0][0x168], 0x1 ;  /* 0x00005a0019187a11 */ /* 0x004fca00078808ff */
        /* <DEDUP_REMOVED lines=23> */
[----:B------:R2:W-:Y:S01]  /*6e70*/  STL [R1+0x48c], R23 ;  /* 0x00048c1701007387 */ /* 0x0005e20000100800 */
[----:B------:R-:W-:Y:S02]  /*6e80*/  LEA.HI.X.SX32 R28, R28, c[0x0][0x16c], 0x1, P6 ;  /* 0x00005b001c1c7a11 */ /* 0x000fe400030f0eff */
[----:B------:R-:W-:Y:S01]  /*6e90*/  LEA.HI.X.SX32 R22, R22, c[0x0][0x16c], 0x1, P0 ;  /* 0x00005b0016167a11 */ /* 0x000fe200000f0eff */
[----:B------:R-:W-:Y:S02]  /*6ea0*/  IMAD R4, R4, c[0x0][0x190], RZ ;  /* 0x0000640004047a24 */ /* 0x000fe400078e02ff */
[----:B------:R-:W-:Y:S02]  /*6eb0*/  IMAD R15, R15, c[0x0][0x190], RZ ;  /* 0x000064000f0f7a24 */ /* 0x000fe400078e02ff */
[----:B------:R-:W-:Y:S01]  /*6ec0*/  IMAD R14, R14, c[0x0][0x190], RZ ;  /* 0x000064000e0e7a24 */ /* 0x000fe200078e02ff */
[----:B--2---:R-:W-:-:S05]  /*6ed0*/  LEA R23, P2, R6, c[0x0][0x168], 0x1 ;  /* 0x00005a0006177a11 */ /* 0x004fca00078408ff */
[----:B------:R0:W-:Y:S02]  /*6ee0*/  STL [R1+0x4a0], R23 ;  /* 0x0004a01701007387 */ /* 0x0001e40000100800 */
[----:B0-----:R-:W-:Y:S02]  /*6ef0*/  LEA.HI.X.SX32 R23, R29, c[0x0][0x16c], 0x1, P3 ;  /* 0x00005b001d177a11 */ /* 0x001fe400018f0eff */
[----:B------:R-:W-:-:S03]  /*6f00*/  LEA R29, P3, R7, c[0x0][0x168], 0x1 ;  /* 0x00005a00071d7a11 */ /* 0x000fc600078608ff */
[----:B------:R0:W-:Y:S02]  /*6f10*/  STL [R1+0x3f8], R23 ;  /* 0x0003f81701007387 */ /* 0x0001e40000100800 */
[----:B0-----:R-:W-:Y:S02]  /*6f20*/  LEA.HI.X.SX32 R23, R25, c[0x0][0x16c], 0x1, P4 ;  /* 0x00005b0019177a11 */ /* 0x001fe400020f0eff */
[----:B------:R0:W5:Y:S04]  /*6f30*/  LDL.LU R25, [R1+0x5f0] ;  /* 0x0005f00001197983 */ /* 0x0001680000300800 */
[----:B------:R1:W-:Y:S04]  /*6f40*/  STL [R1+0x538], R29 ;  /* 0x0005381d01007387 */ /* 0x0003e80000100800 */
[----:B------:R2:W-:Y:S01]  /*6f50*/  STL [R1+0x494], R23 ;  /* 0x0004941701007387 */ /* 0x0005e20000100800 */
[----:B-1----:R-:W-:-:S02]  /*6f60*/  LEA R29, P4, R20, c[0x0][0x168], 0x1 ;  /* 0x00005a00141d7a11 */ /* 0x002fc400078808ff */
[----:B--2---:R-:W-:Y:S02]  /*6f70*/  LEA.HI.X.SX32 R23, R24, c[0x0][0x16c], 0x1, P5 ;  /* 0x00005b0018177a11 */ /* 0x004fe400028f0eff */
[----:B------:R0:W5:Y:S04]  /*6f80*/  LDL.LU R24, [R1+0x5ec] ;  /* 0x0005ec0001187983 */ /* 0x0001680000300800 */
[----:B------:R1:W-:Y:S04]  /*6f90*/  STL [R1+0x598], R29 ;  /* 0x0005981d01007387 */ /* 0x0003e80000100800 */
[----:B------:R2:W-:Y:S01]  /*6fa0*/  STL [R1+0x52c], R23 ;  /* 0x00052c1701007387 */ /* 0x0005e20000100800 */
[----:B-1----:R-:W-:-:S02]  /*6fb0*/  LEA R29, P5, R19, c[0x0][0x168], 0x1 ;  /* 0x00005a00131d7a11 */ /* 0x002fc400078a08ff */
[----:B--2---:R-:W-:-:S03]  /*6fc0*/  LEA R23, P6, R18, c[0x0][0x168], 0x1 ;  /* 0x00005a0012177a11 */ /* 0x004fc600078c08ff */
[----:B------:R-:W-:Y:S04]  /*6fd0*/  STL [R1+0x4a8], R29 ;  /* 0x0004a81d01007387 */ /* 0x000fe80000100800 */
[----:B------:R1:W-:Y:S04]  /*6fe0*/  STL [R1+0x3fc], R28 ;  /* 0x0003fc1c01007387 */ /* 0x0003e80000100800 */
[----:B------:R2:W-:Y:S04]  /*6ff0*/  STL [R1+0x540], R23 ;  /* 0x0005401701007387 */ /* 0x0005e80000100800 */
[----:B------:R0:W-:Y:S01]  /*7000*/  STL [R1+0x49c], R22 ;  /* 0x00049c1601007387 */ /* 0x0001e20000100800 */
[----:B-1----:R-:W-:-:S02]  /*7010*/  LEA R28, P0, R17, c[0x0][0x168], 0x1 ;  /* 0x00005a00111c7a11 */ /* 0x002fc400078008ff */
[----:B--2---:R-:W-:Y:S02]  /*7020*/  LEA.HI.X.SX32 R23, R5, c[0x0][0x16c], 0x1, P1 ;  /* 0x00005b0005177a11 */ /* 0x004fe400008f0eff */
[----:B------:R-:W-:Y:S02]  /*7030*/  LEA.HI.X.SX32 R5, R6, c[0x0][0x16c], 0x1, P2 ;  /* 0x00005b0006057a11 */ /* 0x000fe400010f0eff */
[----:B0-----:R-:W-:Y:S01]  /*7040*/  LEA R22, P1, R16, c[0x0][0x168], 0x1 ;  /* 0x00005a0010167a11 */ /* 0x001fe200078208ff */
[----:B------:R-:W-:Y:S01]  /*7050*/  STL [R1+0x59c], R28 ;  /* 0x00059c1c01007387 */ /* 0x000fe20000100800 */
[----:B------:R-:W-:Y:S02]  /*7060*/  LEA R6, P2, R13, c[0x0][0x168], 0x1 ;  /* 0x00005a000d067a11 */ /* 0x000fe400078408ff */
[----:B------:R-:W-:Y:S01]  /*7070*/  LEA.HI.X.SX32 R7, R7, c[0x0][0x16c], 0x1, P3 ;  /* 0x00005b0007077a11 */ /* 0x000fe200018f0eff */
[----:B------:R-:W-:Y:S04]  /*7080*/  STL [R1+0x534], R23 ;  /* 0x0005341701007387 */ /* 0x000fe80000100800 */
[----:B------:R-:W-:Y:S04]  /*7090*/  STL [R1+0x4b0], R22 ;  /* 0x0004b01601007387 */ /* 0x000fe80000100800 */
[----:B------:R4:W-:Y:S04]  /*70a0*/  STL [R1+0x400], R5 ;  /* 0x0004000501007387 */ /* 0x0009e80000100800 */
[----:B------:R0:W-:Y:S01]  /*70b0*/  STL [R1+0x548], R6 ;  /* 0x0005480601007387 */ /* 0x0001e20000100800 */
[----:B----4-:R-:W-:-:S03]  /*70c0*/  LEA R5, P3, R12, c[0x0][0x168], 0x1 ;  /* 0x00005a000c057a11 */ /* 0x010fc600078608ff */
[----:B------:R1:W-:Y:S01]  /*70d0*/  STL [R1+0x4a4], R7 ;  /* 0x0004a40701007387 */ /* 0x0003e20000100800 */
[----:B0-----:R-:W-:-:S03]  /*70e0*/  LEA.HI.X.SX32 R6, R20, c[0x0][0x16c], 0x1, P4 ;  /* 0x00005b0014067a11 */ /* 0x001fc600020f0eff */
[----:B------:R0:W-:Y:S04]  /*70f0*/  STL [R1+0x5a0], R5 ;  /* 0x0005a00501007387 */ /* 0x0001e80000100800 */
[----:B------:R3:W-:Y:S01]  /*7100*/  STL [R1+0x53c], R6 ;  /* 0x00053c0601007387 */ /* 0x0007e20000100800 */
[----:B-1----:R-:W-:Y:S02]  /*7110*/  LEA R7, P4, R11, c[0x0][0x168], 0x1 ;  /* 0x00005a000b077a11 */ /* 0x002fe400078808ff */
[----:B0-----:R-:W-:-:S03]  /*7120*/  LEA.HI.X.SX32 R5, R19, c[0x0][0x16c], 0x1, P5 ;  /* 0x00005b0013057a11 */ /* 0x001fc600028f0eff */
[----:B------:R0:W-:Y:S01]  /*7130*/  STL [R1+0x4b8], R7 ;  /* 0x0004b80701007387 */ /* 0x0001e20000100800 */
[----:B---3--:R-:W-:-:S03]  /*7140*/  LEA R6, P5, R10, c[0x0][0x168], 0x1 ;  /* 0x00005a000a067a11 */ /* 0x008fc600078a08ff */
[----:B------:R1:W-:Y:S04]  /*7150*/  STL [R1+0x404], R5 ;  /* 0x0004040501007387 */ /* 0x0003e80000100800 */
[----:B------:R2:W-:Y:S01]  /*7160*/  STL [R1+0x550], R6 ;  /* 0x0005500601007387 */ /* 0x0005e20000100800 */
[----:B0-----:R-:W-:Y:S02]  /*7170*/  LEA.HI.X.SX32 R7, R18, c[0x0][0x16c], 0x1, P6 ;  /* 0x00005b0012077a11 */ /* 0x001fe400030f0eff */
[----:B-1----:R-:W-:-:S03]  /*7180*/  LEA R5, P6, R9, c[0x0][0x168], 0x1 ;  /* 0x00005a0009057a11 */ /* 0x002fc600078c08ff */
[----:B------:R0:W-:Y:S01]  /*7190*/  STL [R1+0x4ac], R7 ;  /* 0x0004ac0701007387 */ /* 0x0001e20000100800 */
[----:B--2---:R-:W-:-:S03]  /*71a0*/  LEA.HI.X.SX32 R6, R17, c[0x0][0x16c], 0x1, P0 ;  /* 0x00005b0011067a11 */ /* 0x004fc600000f0eff */
[----:B------:R1:W-:Y:S04]  /*71b0*/  STL [R1+0x5a4], R5 ;  /* 0x0005a40501007387 */ /* 0x0003e80000100800 */
[----:B------:R2:W-:Y:S01]  /*71c0*/  STL [R1+0x544], R6 ;  /* 0x0005440601007387 */ /* 0x0005e20000100800 */
[----:B0-----:R-:W-:Y:S02]  /*71d0*/  LEA R7, P0, R8, c[0x0][0x168], 0x1 ;  /* 0x00005a0008077a11 */ /* 0x001fe400078008ff */
[----:B-1----:R-:W-:-:S03]  /*71e0*/  LEA.HI.X.SX32 R5, R16, c[0x0][0x16c], 0x1, P1 ;  /* 0x00005b0010057a11 */ /* 0x002fc600008f0eff */
[----:B------:R0:W-:Y:S01]  /*71f0*/  STL [R1+0x4c0], R7 ;  /* 0x0004c00701007387 */ /* 0x0001e20000100800 */
[----:B--2---:R-:W-:-:S03]  /*7200*/  LEA R6, P1, R0, c[0x0][0x168], 0x1 ;  /* 0x00005a0000067a11 */ /* 0x004fc600078208ff */
        /* <DEDUP_REMOVED lines=18> */
[----:B------:R-:W2:Y:S04]  /*7330*/  LDL R23, [R1+0x350] ;  /* 0x0003500001177983 */ /* 0x000ea80000100800 */
[----:B------:R1:W-:Y:S04]  /*7340*/  STL [R1+0x564], R5 ;  /* 0x0005640501007387 */ /* 0x0003e80000100800 */
[----:B------:R3:W-:Y:S01]  /*7350*/  STL [R1+0x554], R6 ;  /* 0x0005540601007387 */ /* 0x0007e20000100800 */
[----:B0-----:R-:W-:-:S03]  /*7360*/  LEA.HI.X.SX32 R7, R0, c[0x0][0x16c], 0x1, P1 ;  /* 0x00005b0000077a11 */ /* 0x001fc600008f0eff */
[----:B------:R-:W4:Y:S01]  /*7370*/  LDL R29, [R1+0x35c] ;  /* 0x00035c00011d7983 */ /* 0x000f220000100800 */
[----:B-1----:R-:W-:Y:S02]  /*7380*/  LEA R5, P6, R14, c[0x0][0x168], 0x1 ;  /* 0x00005a000e057a11 */ /* 0x002fe400078c08ff */
[----:B---3--:R-:W-:-:S03]  /*7390*/  LEA.HI.X.SX32 R6, R8, c[0x0][0x16c], 0x1, P0 ;  /* 0x00005b0008067a11 */ /* 0x008fc600000f0eff */
[----:B------:R0:W-:Y:S04]  /*73a0*/  STL [R1+0x568], R5 ;  /* 0x0005680501007387 */ /* 0x0001e80000100800 */
[----:B------:R1:W-:Y:S04]  /*73b0*/  STL [R1+0x410], R6 ;  /* 0x0004100601007387 */ /* 0x0003e80000100800 */
[----:B------:R-:W3:Y:S04]  /*73c0*/  LDL.LU R0, [R1+0x5e8] ;  /* 0x0005e80001007983 */ /* 0x000ee80000300800 */
[----:B------:R-:W1:Y:S01]  /*73d0*/  S2R R28, SR_TID.X ;  /* 0x00000000001c7919 */ /* 0x000e620000002100 */
[----:B------:R-:W-:-:S05]  /*73e0*/  IMAD R21, R21, c[0x0][0x190], RZ ;  /* 0x0000640015157a24 */ /* 0x000fca00078e02ff */
[----:B0-----:R-:W-:Y:S02]  /*73f0*/  LEA R5, P0, R21, c[0x0][0x168], 0x1 ;  /* 0x00005a0015057a11 */ /* 0x001fe400078008ff */
[----:B-1----:R-:W-:-:S03]  /*7400*/  LEA.HI.X.SX32 R6, R27, c[0x0][0x16c], 0x1, P2 ;  /* 0x00005b001b067a11 */ /* 0x002fc600010f0eff */
[----:B------:R0:W-:Y:S01]  /*7410*/  STL [R1+0x5ac], R5 ;  /* 0x0005ac0501007387 */ /* 0x0001e20000100800 */
[----:B------:R-:W-:-:S03]  /*7420*/  LEA.HI.X.SX32 R4, R4, c[0x0][0x16c], 0x1, P4 ;  /* 0x00005b0004047a11 */ /* 0x000fc600020f0eff */
[----:B------:R-:W-:Y:S01]  /*7430*/  STL [R1+0x4c4], R7 ;  /* 0x0004c40701007387 */ /* 0x000fe20000100800 */
[----:B0-----:R-:W-:-:S03]  /*7440*/  LEA.HI.X.SX32 R5, R26, c[0x0][0x16c], 0x1, P3 ;  /* 0x00005b001a057a11 */ /* 0x001fc600018f0eff */
[----:B------:R0:W-:Y:S04]  /*7450*/  STL [R1+0x55c], R6 ;  /* 0x00055c0601007387 */ /* 0x0001e80000100800 */
[----:B------:R1:W-:Y:S01]  /*7460*/  STL [R1+0x414], R5 ;  /* 0x0004140501007387 */ /* 0x0003e20000100800 */
[----:B------:R-:W-:-:S03]  /*7470*/  LOP3.LUT R28, R28, 0x7f, RZ, 0xc0, !PT ;  /* 0x0000007f1c1c7812 */ /* 0x000fc600078ec0ff */
[----:B------:R1:W-:Y:S01]  /*7480*/  STL [R1+0x4cc], R4 ;  /* 0x0004cc0401007387 */ /* 0x0003e20000100800 */
[----:B0-----:R-:W-:Y:S02]  /*7490*/  LEA.HI.X.SX32 R6, R15, c[0x0][0x16c], 0x1, P5 ;  /* 0x00005b000f067a11 */ /* 0x001fe400028f0eff */
[----:B-1----:R-:W-:-:S03]  /*74a0*/  LEA.HI.X.SX32 R5, R14, c[0x0][0x16c], 0x1, P6 ;  /* 0x00005b000e057a11 */ /* 0x002fc600030f0eff */
[----:B------:R-:W-:Y:S01]  /*74b0*/  STL [R1+0x4d0], R6 ;  /* 0x0004d00601007387 */ /* 0x000fe20000100800 */
[----:B------:R-:W-:-:S03]  /*74c0*/  LEA.HI.X.SX32 R4, R21, c[0x0][0x16c], 0x1, P0 ;  /* 0x00005b0015047a11 */ /* 0x000fc600000f0eff */
[----:B------:R0:W-:Y:S01]  /*74d0*/  STL [R1+0x4d4], R5 ;  /* 0x0004d40501007387 */ /* 0x0001e20000100800 */
[----:B------:R-:W-:-:S03]  /*74e0*/  IMAD.SHL.U32 R28, R28, 0x2, RZ ;  /* 0x000000021c1c7824 */ /* 0x000fc600078e00ff */
[----:B------:R-:W-:Y:S04]  /*74f0*/  STL [R1+0x250], RZ ;  /* 0x000250ff01007387 */ /* 0x000fe80000100800 */
[----:B------:R1:W-:Y:S04]  /*7500*/  STL [R1+0x56c], R4 ;  /* 0x00056c0401007387 */ /* 0x0003e80000100800 */
[----:B------:R-:W-:Y:S01]  /*7510*/  STL [R1+0x254], RZ ;  /* 0x000254ff01007387 */ /* 0x000fe20000100800 */
[----:B0-----:R-:W-:-:S03]  /*7520*/  LOP3.LUT R5, R28, 0x20, RZ, 0x3c, !PT ;  /* 0x000000201c057812 */ /* 0x001fc600078e3cff */
[----:B------:R-:W-:Y:S01]  /*7530*/  STL [R1+0x258], RZ ;  /* 0x000258ff01007387 */ /* 0x000fe20000100800 */
[----:B------:R-:W-:-:S03]  /*7540*/  LOP3.LUT R5, R28, 0x50, RZ, 0x3c, !PT ;  /* 0x000000501c057812 */ /* 0x000fc600078e3cff */
[----:B------:R-:W-:Y:S04]  /*7550*/  STL [R1+0x25c], RZ ;  /* 0x00025cff01007387 */ /* 0x000fe80000100800 */
[----:B------:R-:W-:Y:S04]  /*7560*/  STL [R1+0x270], RZ ;  /* 0x000270ff01007387 */ /* 0x000fe80000100800 */
[----:B------:R-:W-:Y:S04]  /*7570*/  STL [R1+0x274], RZ ;  /* 0x000274ff01007387 */ /* 0x000fe80000100800 */
[----:B------:R-:W-:Y:S04]  /*7580*/  STL [R1+0x278], RZ ;  /* 0x000278ff01007387 */ /* 0x000fe80000100800 */
[----:B------:R-:W-:Y:S01]  /*7590*/  STL [R1+0x27c], RZ ;  /* 0x00027cff01007387 */ /* 0x000fe20000100800 */
[----:B-1----:R-:W-:-:S03]  /*75a0*/  LOP3.LUT R4, R28, 0x30, RZ, 0x3c, !PT ;  /* 0x000000301c047812 */ /* 0x002fc600078e3cff */
[----:B------:R-:W-:Y:S01]  /*75b0*/  STL [R1+0x260], RZ ;  /* 0x000260ff01007387 */ /* 0x000fe20000100800 */
[----:B------:R-:W-:-:S03]  /*75c0*/  LOP3.LUT R4, R28, 0x60, RZ, 0x3c, !PT ;  /* 0x000000601c047812 */ /* 0x000fc600078e3cff */
[----:B------:R-:W-:Y:S04]  /*75d0*/  STL [R1+0x264], RZ ;  /* 0x000264ff01007387 */ /* 0x000fe80000100800 */
[----:B------:R-:W-:Y:S04]  /*75e0*/  STL [R1+0x268], RZ ;  /* 0x000268ff01007387 */ /* 0x000fe80000100800 */
[----:B------:R-:W-:Y:S01]  /*75f0*/  STL [R1+0x26c], RZ ;  /* 0x00026cff01007387 */ /* 0x000fe20000100800 */
[C---:B------:R-:W-:Y:S02]  /*7600*/  LOP3.LUT R6, R28.reuse, 0x10, RZ, 0x3c, !PT ;  /* 0x000000101c067812 */ /* 0x040fe400078e3cff */
[----:B------:R-:W-:-:S02]  /*7610*/  LOP3.LUT R6, R28, 0x40, RZ, 0x3c, !PT ;  /* 0x000000401c067812 */ /* 0x000fc400078e3cff */
[----:B------:R-:W-:Y:S02]  /*7620*/  LOP3.LUT R6, R28, 0x70, RZ, 0x3c, !PT ;  /* 0x000000701c067812 */ /* 0x000fe400078e3cff */
[C---:B--2---:R-:W-:Y:S02]  /*7630*/  LOP3.LUT R5, R23.reuse, 0x20, RZ, 0x3c, !PT ;  /* 0x0000002017057812 */ /* 0x044fe400078e3cff */
[----:B------:R-:W-:-:S03]  /*7640*/  LOP3.LUT R4, R23, 0x40, RZ, 0x3c, !PT ;  /* 0x0000004017047812 */ /* 0x000fc600078e3cff */
[----:B------:R4:W-:Y:S02]  /*7650*/  STL [R1+0x5b8], R5 ;  /* 0x0005b80501007387 */ /* 0x0009e40000100800 */
[----:B----4-:R-:W-:Y:S02]  /*7660*/  LOP3.LUT R5, R29, 0x40, RZ, 0x3c, !PT ;  /* 0x000000401d057812 */ /* 0x010fe400078e3cff */
[----:B---3--:R-:W-:Y:S02]  /*7670*/  LOP3.LUT R4, R0, 0x40, RZ, 0x3c, !PT ;  /* 0x0000004000047812 */ /* 0x008fe400078e3cff */
[----:B------:R0:W5:Y:S04]  /*7680*/  LDL.LU R0, [R1+0x5e4] ;  /* 0x0005e40001007983 */ /* 0x0001680000300800 */
[----:B------:R0:W-:Y:S04]  /*7690*/  STL [R1+0x3a0], R5 ;  /* 0x0003a00501007387 */ /* 0x0001e80000100800 */
[----:B------:R0:W-:Y:S01]  /*76a0*/  STL [R1+0x5bc], R4 ;  /* 0x0005bc0401007387 */ /* 0x0001e20000100800 */
[----:B------:R-:W-:-:S03]  /*76b0*/  LOP3.LUT R6, R23, 0x60, RZ, 0x3c, !PT ;  /* 0x0000006017067812 */ /* 0x000fc600078e3cff */
.L_x_3:
[C---:B-----5:R-:W-:Y:S01]  /*76c0*/  ISETP.GT.AND P1, PT, R0.reuse, 0x2, PT ;  /* 0x000000020000780c */ /* 0x060fe20003f24270 */
[----:B0-----:R-:W-:Y:S01]  /*76d0*/  IMAD.MOV.U32 R6, RZ, RZ, c[0x0][0x188] ;  /* 0x00006200ff067624 */ /* 0x001fe200078e00ff */
[----:B------:R-:W-:Y:S01]  /*76e0*/  ISETP.GT.AND P0, PT, R0, 0x1, PT ;  /* 0x000000010000780c */ /* 0x000fe20003f04270 */
[----:B0-----:R-:W-:Y:S01]  /*76f0*/  IMAD.MOV.U32 R4, RZ, RZ, c[0x0][0x188] ;  /* 0x00006200ff047624 */ /* 0x001fe200078e00ff */
[----:B------:R-:W-:Y:S01]  /*7700*/  PRMT R8, RZ, 0x7610, R8 ;  /* 0x00007610ff087816 */ /* 0x000fe20000000008 */
[----:B------:R-:W-:Y:S01]  /*7710*/  IMAD.SHL.U32 R6, R6, 0x2, RZ ;  /* 0x0000000206067824 */ /* 0x000fe200078e00ff */
[----:B------:R-:W-:Y:S01]  /*7720*/  PRMT R9, RZ, 0x7610, R9 ;  /* 0x00007610ff097816 */ /* 0x000fe20000000009 */
[--C-:B------:R-:W-:Y:S01]  /*7730*/  IMAD.WIDE R4, R4, 0x2, R2.reuse ;  /* 0x0000000204047825 */ /* 0x100fe200078e0202 */
[----:B------:R-:W-:Y:S03]  /*7740*/  STL [R1+0x109c], R16 ;  /* 0x00109c1001007387 */ /* 0x000fe60000100800 */
[----:B------:R-:W-:Y:S01]  /*7750*/  IMAD.WIDE R6, R6, 0x2, R2 ;  /* 0x0000000206067825 */ /* 0x000fe200078e0202 */
[----:B------:R-:W-:Y:S04]  /*7760*/  STL [R1+0x1088], R17 ;  /* 0x0010881101007387 */ /* 0x000fe80000100800 */
[----:B------:R-:W2:Y:S04]  /*7770*/  @P1 LDG.E.U16 R8, [R6.64] ;  /* 0x0000000406081981 */ /* 0x000ea8000c1e1500 */
[----:B------:R-:W3:Y:S04]  /*7780*/  @P0 LDG.E.U16 R9, [R4.64] ;  /* 0x0000000404090981 */ /* 0x000ee8000c1e1500 */
        /* <DEDUP_REMOVED lines=10> */
[----:B------:R0:W-:Y:S04]  /*7830*/  STL [R1+0x10a4], R26 ;  /* 0x0010a41a01007387 */ /* 0x0001e80000100800 */
        /* <DEDUP_REMOVED lines=22> */
[----:B------:R-:W-:-:S02]  /*79a0*/  ISETP.GT.AND P0, PT, R0, 0x3, PT ;  /* 0x000000030000780c */ /* 0x000fc40003f04270 */
[C---:B------:R-:W-:Y:S02]  /*79b0*/  ISETP.GT.AND P1, PT, R0.reuse, 0x4, PT ;  /* 0x000000040000780c */ /* 0x040fe40003f24270 */
[----:B------:R-:W-:Y:S02]  /*79c0*/  ISETP.GT.AND P2, PT, R0, 0x5, PT ;  /* 0x000000050000780c */ /* 0x000fe40003f44270 */
[----:B0-----:R-:W-:Y:S02]  /*79d0*/  PRMT R26, RZ, 0x7610, R26 ;  /* 0x00007610ff1a7816 */ /* 0x001fe4000000001a */
[----:B------:R-:W-:Y:S02]  /*79e0*/  PRMT R18, RZ, 0x7610, R18 ;  /* 0x00007610ff127816 */ /* 0x000fe40000000012 */
[----:B------:R-:W-:Y:S01]  /*79f0*/  PRMT R16, RZ, 0x7610, R16 ;  /* 0x00007610ff107816 */ /* 0x000fe20000000010 */
[----:B--2---:R0:W-:Y:S04]  /*7a00*/  STL [R1+0x1c], R8 ;  /* 0x00001c0801007387 */ /* 0x0041e80000100800 */
[----:B---3--:R1:W-:Y:S01]  /*7a10*/  STL [R1+0x14], R9 ;  /* 0x0000140901007387 */ /* 0x0083e20000100800 */
[----:B0-----:R-:W-:-:S04]  /*7a20*/  IMAD.MOV.U32 R8, RZ, RZ, c[0x0][0x188] ;  /* 0x00006200ff087624 */ /* 0x001fc800078e00ff */
[----:B------:R-:W-:Y:S02]  /*7a30*/  IMAD R8, R8, 0x3, RZ ;  /* 0x0000000308087824 */ /* 0x000fe400078e02ff */
[----:B-1----:R-:W-:Y:S02]  /*7a40*/  IMAD.MOV.U32 R9, RZ, RZ, c[0x0][0x188] ;  /* 0x00006200ff097624 */ /* 0x002fe400078e00ff */
[----:B------:R-:W-:-:S04]  /*7a50*/  IMAD.WIDE R4, R8, 0x2, R2 ;  /* 0x0000000208047825 */ /* 0x000fc800078e0202 */
[----:B------:R-:W-:Y:S01]  /*7a60*/  IMAD.MOV.U32 R8, RZ, RZ, c[0x0][0x188] ;  /* 0x00006200ff087624 */ /* 0x000fe200078e00ff */
[----:B------:R-:W2:Y:S01]  /*7a70*/  @P0 LDG.E.U16 R26, [R4.64] ;  /* 0x00000004041a0981 */ /* 0x000ea2000c1e1500 */
[----:B------:R-:W-:Y:S02]  /*7a80*/  IMAD.SHL.U32 R9, R9, 0x4, RZ ;  /* 0x0000000409097824 */ /* 0x000fe400078e00ff */
[----:B------:R-:W-:Y:S02]  /*7a90*/  IMAD R8, R8, 0x5, RZ ;  /* 0x0000000508087824 */ /* 0x000fe400078e02ff */
[----:B------:R-:W-:-:S04]  /*7aa0*/  IMAD.WIDE R6, R9, 0x2, R2 ;  /* 0x0000000209067825 */ /* 0x000fc800078e0202 */
[----:B------:R-:W-:Y:S01]  /*7ab0*/  IMAD.WIDE R8, R8, 0x2, R2 ;  /* 0x0000000208087825 */ /* 0x000fe200078e0202 */
[----:B------:R-:W3:Y:S04]  /*7ac0*/  @P1 LDG.E.U16 R18, [R6.64] ;  /* 0x0000000406121981 */ /* 0x000ee8000c1e1500 */
[----:B------:R-:W4:Y:S04]  /*7ad0*/  @P2 LDG.E.U16 R16, [R8.64] ;  /* 0x0000000408102981 */ /* 0x000f28000c1e1500 */
[----:B--2---:R0:W-:Y:S04]  /*7ae0*/  STL [R1+0x20], R26 ;  /* 0x0000201a01007387 */ /* 0x0041e80000100800 */
[----:B0-----:R-:W2:Y:S04]  /*7af0*/  LDL.LU R26, [R1+0x10a4] ;  /* 0x0010a400011a7983 */ /* 0x001ea80000300800 */
[----:B---3--:R0:W-:Y:S04]  /*7b00*/  STL [R1+0x110], R18 ;  /* 0x0001101201007387 */ /* 0x0081e80000100800 */
[----:B0-----:R-:W3:Y:S04]  /*7b10*/  LDL.LU R18, [R1+0x10a0] ;  /* 0x0010a00001127983 */ /* 0x001ee80000300800 */
[----:B----4-:R0:W-:Y:S04]  /*7b20*/  STL [R1+0x138], R16 ;  /* 0x0001381001007387 */ /* 0x0101e80000100800 */
[----:B0-----:R-:W4:Y:S01]  /*7b30*/  LDL.LU R16, [R1+0x109c] ;  /* 0x00109c0001107983 */ /* 0x001f220000300800 */
[C---:B------:R-:W-:Y:S01]  /*7b40*/  ISETP.GT.AND P3, PT, R0.reuse, 0x6, PT ;  /* 0x000000060000780c */ /* 0x040fe20003f64270 */
[----:B------:R-:W-:Y:S01]  /*7b50*/  IMAD.MOV.U32 R10, RZ, RZ, c[0x0][0x188] ;  /* 0x00006200ff0a7624 */ /* 0x000fe200078e00ff */
[C---:B------:R-:W-:Y:S01]  /*7b60*/  ISETP.GT.AND P4, PT, R0.reuse, 0x7, PT ;  /* 0x000000070000780c */ /* 0x040fe20003f84270 */
[----:B------:R-:W-:Y:S01]  /*7b70*/  IMAD.MOV.U32 R12, RZ, RZ, c[0x0][0x188] ;  /* 0x00006200ff0c7624 */ /* 0x000fe200078e00ff */
[----:B------:R-:W-:Y:S01]  /*7b80*/  ISETP.GT.AND P0, PT, R0, 0x8, PT ;  /* 0x000000080000780c */ /* 0x000fe20003f04270 */
[----:B------:R-:W-:-:S02]  /*7b90*/  IMAD R10, R10, 0x6, RZ ;  /* 0x000000060a0a7824 */ /* 0x000fc400078e02ff */
[----:B------:R-:W-:Y:S01]  /*7ba0*/  IMAD.MOV.U32 R5, RZ, RZ, c[0x0][0x188] ;  /* 0x00006200ff057624 */ /* 0x000fe200078e00ff */
[----:B------:R-:W-:Y:S01]  /*7bb0*/  PRMT R22, RZ, 0x7610, R22 ;  /* 0x00007610ff167816 */ /* 0x000fe20000000016 */
[----:B------:R-:W-:Y:S01]  /*7bc0*/  IMAD R12, R12, 0x7, RZ ;  /* 0x000000070c0c7824 */ /* 0x000fe200078e02ff */
[----:B------:R-:W-:Y:S01]  /*7bd0*/  PRMT R17, RZ, 0x7610, R17 ;  /* 0x00007610ff117816 */ /* 0x000fe20000000011 */
[----:B------:R-:W-:Y:S01]  /*7be0*/  IMAD.WIDE R10, R10, 0x2, R2 ;  /* 0x000000020a0a7825 */ /* 0x000fe200078e0202 */
[----:B------:R-:W-:-:S03]  /*7bf0*/  ISETP.GT.AND P1, PT, R0, 0x9, PT ;  /* 0x000000090000780c */ /* 0x000fc60003f24270 */
[----:B------:R-:W-:Y:S01]  /*7c00*/  IMAD.SHL.U32 R5, R5, 0x8, RZ ;  /* 0x0000000805057824 */ /* 0x000fe200078e00ff */
[----:B------:R-:W4:Y:S01]  /*7c10*/  @P3 LDG.E.U16 R22, [R10.64] ;  /* 0x000000040a163981 */ /* 0x000f22000c1e1500 */
[----:B------:R-:W-:Y:S01]  /*7c20*/  IMAD.WIDE R12, R12, 0x2, R2 ;  /* 0x000000020c0c7825 */ /* 0x000fe200078e0202 */
[----:B------:R-:W-:-:S03]  /*7c30*/  ISETP.GT.AND P2, PT, R0, 0xa, PT ;  /* 0x0000000a0000780c */ /* 0x000fc60003f44270 */
[----:B------:R-:W-:Y:S01]  /*7c40*/  IMAD.MOV.U32 R6, RZ, RZ, c[0x0][0x188] ;  /* 0x00006200ff067624 */ /* 0x000fe200078e00ff */
[----:B------:R-:W4:Y:S01]  /*7c50*/  @P4 LDG.E.U16 R17, [R12.64] ;  /* 0x000000040c114981 */ /* 0x000f22000c1e1500 */
[----:B------:R-:W-:-:S04]  /*7c60*/  IMAD.WIDE R4, R5, 0x2, R2 ;  /* 0x0000000205047825 */ /* 0x000fc800078e0202 */
[----:B------:R-:W-:Y:S02]  /*7c70*/  IMAD.MOV.U32 R8, RZ, RZ, c[0x0][0x188] ;  /* 0x00006200ff087624 */ /* 0x000fe400078e00ff */
[----:B------:R-:W-:Y:S02]  /*7c80*/  IMAD R6, R6, 0x9, RZ ;  /* 0x0000000906067824 */ /* 0x000fe400078e02ff */
[----:B------:R-:W-:Y:S02]  /*7c90*/  IMAD R8, R8, 0xa, RZ ;  /* 0x0000000a08087824 */ /* 0x000fe400078e02ff */
[----:B------:R-:W-:-:S04]  /*7ca0*/  IMAD.WIDE R6, R6, 0x2, R2 ;  /* 0x0000000206067825 */ /* 0x000fc800078e0202 */
[----:B------:R-:W-:Y:S01]  /*7cb0*/  IMAD.WIDE R8, R8, 0x2, R2 ;  /* 0x0000000208087825 */ /* 0x000fe200078e0202 */
[----:B--2---:R-:W-:-:S06]  /*7cc0*/  PRMT R26, RZ, 0x7610, R26 ;  /* 0x00007610ff1a7816 */ /* 0x004fcc000000001a */
[----:B------:R-:W2:Y:S01]  /*7cd0*/  @P1 LDG.E.U16 R26, [R6.64] ;  /* 0x00000004061a1981 */ /* 0x000ea2000c1e1500 */
[----:B---3--:R-:W-:-:S06]  /*7ce0*/  PRMT R18, RZ, 0x7610, R18 ;  /* 0x00007610ff127816 */ /* 0x008fcc0000000012 */
[----:B------:R-:W3:Y:S01]  /*7cf0*/  @P2 LDG.E.U16 R18, [R8.64] ;  /* 0x0000000408122981 */ /* 0x000ee2000c1e1500 */
[----:B----4-:R-:W-:-:S06]  /*7d00*/  PRMT R16, RZ, 0x7610, R16 ;  /* 0x00007610ff107816 */ /* 0x010fcc0000000010 */
[----:B------:R-:W4:Y:S04]  /*7d10*/  @P0 LDG.E.U16 R16, [R4.64] ;  /* 0x0000000404100981 */ /* 0x000f28000c1e1500 */
[----:B------:R0:W-:Y:S04]  /*7d20*/  STL [R1+0x184], R22 ;  /* 0x0001841601007387 */ /* 0x0001e80000100800 */
[----:B0-----:R-:W2:Y:S04]  /*7d30*/  LDL.LU R22, [R1+0x1098] ;  /* 0x0010980001167983 */ /* 0x001ea80000300800 */
[----:B------:R0:W-:Y:S04]  /*7d40*/  STL [R1+0x18c], R17 ;  /* 0x00018c1101007387 */ /* 0x0001e80000100800 */
[----:B0-----:R-:W3:Y:S04]  /*7d50*/  LDL.LU R17, [R1+0x1094] ;  /* 0x0010940001117983 */ /* 0x001ee80000300800 */
[----:B----4-:R-:W-:Y:S04]  /*7d60*/  STL [R1+0x1000], R16 ;  /* 0x0010001001007387 */ /* 0x010fe80000100800 */
[----:B------:R-:W-:Y:S04]  /*7d70*/  STL [R1+0x1004], R16 ;  /* 0x0010041001007387 */ /* 0x000fe80000100800 */
[----:B------:R-:W-:Y:S04]  /*7d80*/  STL [R1+0x1008], R16 ;  /* 0x0010081001007387 */ /* 0x000fe80000100800 */
[----:B------:R-:W-:Y:S04]  /*7d90*/  STL [R1+0x100c], R16 ;  /* 0x00100c1001007387 */ /* 0x000fe80000100800 */
[----:B------:R-:W-:Y:S04]  /*7da0*/  STL [R1+0x1010], R16 ;  /* 0x0010101001007387 */ /* 0x000fe80000100800 */
[----:B------:R-:W-:Y:S04]  /*7db0*/  STL [R1+0x1014], R16 ;  /* 0x0010141001007387 */ /* 0x000fe80000100800 */
[----:B------:R-:W-:Y:S04]  /*7dc0*/  STL [R1+0x1018], R16 ;  /* 0x0010181001007387 */ /* 0x000fe80000100800 */
[----:B--2---:R0:W-:Y:S04]  /*7dd0*/  STL [R1+0x8], R26 ;  /* 0x0000081a01007387 */ /* 0x0041e80000100800 */
[----:B0-----:R-:W2:Y:S04]  /*7de0*/  LDL.LU R26, [R1+0x1090] ;  /* 0x00109000011a7983 */ /* 0x001ea80000300800 */
[----:B---3--:R0:W-:Y:S04]  /*7df0*/  STL [R1+0x18], R18 ;  /* 0x0000181201007387 */ /* 0x0081e80000100800 */
[----:B0-----:R-:W3:Y:S01]  /*7e00*/  LDL.LU R18, [R1+0x108c] ;  /* 0x00108c0001127983 */ /* 0x001ee20000300800 */
[C---:B------:R-:W-:Y:S01]  /*7e10*/  ISETP.GT.AND P3, PT, R0.reuse, 0xb, PT ;  /* 0x0000000b0000780c */ /* 0x040fe20003f64270 */
[----:B------:R-:W-:Y:S01]  /*7e20*/  IMAD.MOV.U32 R11, RZ, RZ, c[0x0][0x188] ;  /* 0x00006200ff0b7624 */ /* 0x000fe200078e00ff */
[----:B------:R-:W-:Y:S01]  /*7e30*/  ISETP.GT.AND P4, PT, R0, 0xc, PT ;  /* 0x0000000c0000780c */ /* 0x000fe20003f84270 */
[----:B------:R-:W-:-:S02]  /*7e40*/  IMAD.MOV.U32 R13, RZ, RZ, c[0x0][0x188] ;  /* 0x00006200ff0d7624 */ /* 0x000fc400078e00ff */
[----:B------:R-:W-:Y:S01]  /*7e50*/  IMAD R11, R11, 0xb, RZ ;  /* 0x0000000b0b0b7824 */ /* 0x000fe200078e02ff */
[----:B------:R-:W-:Y:S01]  /*7e60*/  PRMT R17, RZ, 0x7610, R17 ;  /* 0x00007610ff117816 */ /* 0x000fe20000000011 */
[----:B------:R-:W-:Y:S01]  /*7e70*/  IMAD R13, R13, 0xc, RZ ;  /* 0x0000000c0d0d7824 */ /* 0x000fe200078e02ff */
[----:B------:R-:W-:Y:S01]  /*7e80*/  ISETP.GT.AND P0, PT, R0, 0xd, PT ;  /* 0x0000000d0000780c */ /* 0x000fe20003f04270 */
[----:B------:R-:W-:Y:S01]  /*7e90*/  IMAD.WIDE R10, R11, 0x2, R2 ;  /* 0x000000020b0a7825 */ /* 0x000fe200078e0202 */
[----:B------:R-:W-:-:S03]  /*7ea0*/  PRMT R22, RZ, 0x7610, R22 ;  /* 0x00007610ff167816 */ /* 0x000fc60000000016 */
[----:B------:R-:W-:Y:S01]  /*7eb0*/  IMAD.MOV.U32 R5, RZ, RZ, c[0x0][0x188] ;  /* 0x00006200ff057624 */ /* 0x000fe200078e00ff */
[C---:B------:R-:W-:Y:S01]  /*7ec0*/  ISETP.GT.AND P1, PT, R0.reuse, 0xe, PT ;  /* 0x0000000e0000780c */ /* 0x040fe20003f24270 */
[----:B------:R-:W-:Y:S01]  /*7ed0*/  IMAD.WIDE R12, R13, 0x2, R2 ;  /* 0x000000020d0c7825 */ /* 0x000fe200078e0202 */
[----:B------:R-:W-:Y:S01]  /*7ee0*/  ISETP.GT.AND P2, PT, R0, 0xf, PT ;  /* 0x0000000f0000780c */ /* 0x000fe20003f44270 */
[----:B------:R-:W4:Y:S02]  /*7ef0*/  @P3 LDG.E.U16 R17, [R10.64] ;  /* 0x000000040a113981 */ /* 0x000f24000c1e1500 */
[----:B------:R-:W-:Y:S02]  /*7f00*/  IMAD.MOV.U32 R6, RZ, RZ, c[0x0][0x188] ;  /* 0x00006200ff067624 */ /* 0x000fe400078e00ff */
[----:B------:R-:W-:Y:S01]  /*7f10*/  IMAD R5, R5, 0xd, RZ ;  /* 0x0000000d05057824 */ /* 0x000fe200078e02ff */
[----:B------:R-:W4:Y:S01]  /*7f20*/  @P4 LDG.E.U16 R22, [R12.64] ;  /* 0x000000040c164981 */ /* 0x000f22000c1e1500 */
[----:B------:R-:W-:Y:S01]  /*7f30*/  IMAD.MOV.U32 R8, RZ, RZ, c[0x0][0x188] ;  /* 0x00006200ff087624 */ /* 0x000fe200078e00ff */
[----:B------:R-:W-:Y:S01]  /*7f40*/  PRMT R19, RZ, 0x7610, R19 ;  /* 0x00007610ff137816 */ /* 0x000fe20000000013 */
[----:B------:R-:W-:-:S02]  /*7f50*/  IMAD R6, R6, 0xe, RZ ;  /* 0x0000000e06067824 */ /* 0x000fc400078e02ff */
[----:B------:R-:W-:-:S04]  /*7f60*/  IMAD.WIDE R4, R5, 0x2, R2 ;  /* 0x0000000205047825 */ /* 0x000fc800078e0202 */
[----:B------:R-:W-:Y:S01]  /*7f70*/  IMAD R8, R8, 0xf, RZ ;  /* 0x0000000f08087824 */ /* 0x000fe200078e02ff */
[----:B------:R-:W4:Y:S01]  /*7f80*/  @P0 LDG.E.U16 R19, [R4.64] ;  /* 0x0000000404130981 */ /* 0x000f22000c1e1500 */
[----:B------:R-:W-:-:S04]  /*7f90*/  IMAD.WIDE R6, R6, 0x2, R2 ;  /* 0x0000000206067825 */ /* 0x000fc800078e0202 */
[----:B------:R-:W-:Y:S01]  /*7fa0*/  IMAD.WIDE R8, R8, 0x2, R2 ;  /* 0x0000000208087825 */ /* 0x000fe200078e0202 */
[----:B--2---:R-:W-:-:S06]  /*7fb0*/  PRMT R26, RZ, 0x7610, R26 ;  /* 0x00007610ff1a7816 */ /* 0x004fcc000000001a */
[----:B------:R-:W2:Y:S01]  /*7fc0*/  @P1 LDG.E.U16 R26, [R6.64] ;  /* 0x00000004061a1981 */ /* 0x000ea2000c1e1500 */
[----:B---3--:R-:W-:-:S06]  /*7fd0*/  PRMT R18, RZ, 0x7610, R18 ;  /* 0x00007610ff127816 */ /* 0x008fcc0000000012 */
[----:B------:R-:W3:Y:S04]  /*7fe0*/  @P2 LDG.E.U16 R18, [R8.64] ;  /* 0x0000000408122981 */ /* 0x000ee8000c1e1500 */
[----:B----4-:R0:W-:Y:S04]  /*7ff0*/  STL [R1+0x30], R17 ;  /* 0x0000301101007387 */ /* 0x0101e80000100800 */
[----:B0-----:R-:W4:Y:S04]  /*8000*/  LDL.LU R17, [R1+0x1088] ;  /* 0x0010880001117983 */ /* 0x001f280000300800 */
[----:B------:R0:W-:Y:S04]  /*8010*/  STL [R1+0xf4], R22 ;  /* 0x0000f41601007387 */ /* 0x0001e80000100800 */
[----:B0-----:R-:W4:Y:S04]  /*8020*/  LDL.LU R22, [R1+0x1084] ;  /* 0x0010840001167983 */ /* 0x001f280000300800 */
[----:B------:R0:W-:Y:S04]  /*8030*/  STL [R1+0x118], R19 ;  /* 0x0001181301007387 */ /* 0x0001e80000100800 */
[----:B0-----:R-:W4:Y:S04]  /*8040*/  LDL.LU R19, [R1+0x1080] ;  /* 0x0010800001137983 */ /* 0x001f280000300800 */
        /* <DEDUP_REMOVED lines=8> */
[----:B------:R-:W-:Y:S02]  /*80d0*/  IMAD.SHL.U32 R11, R11, 0x10, RZ ;  /* 0x000000100b0b7824 */ /* 0x000fe400078e00ff */
[----:B------:R-:W-:Y:S01]  /*80e0*/  IMAD R13, R13, 0x11, RZ ;  /* 0x000000110d0d7824 */ /* 0x000fe200078e02ff */
[----:B------:R-:W-:Y:S01]  /*80f0*/  ISETP.GT.AND P0, PT, R0, 0x12, PT ;  /* 0x000000120000780c */ /* 0x000fe20003f04270 */
[----:B------:R-:W-:Y:S01]  /*8100*/  IMAD.WIDE R10, R11, 0x2, R2 ;  /* 0x000000020b0a7825 */ /* 0x000fe200078e0202 */
[----:B----4-:R-:W-:-:S03]  /*8110*/  PRMT R17, RZ, 0x7610, R17 ;  /* 0x00007610ff117816 */ /* 0x010fc60000000011 */
[----:B------:R-:W-:Y:S02]  /*8120*/  IMAD.MOV.U32 R4, RZ, RZ, c[0x0][0x188] ;  /* 0x00006200ff047624 */ /* 0x000fe400078e00ff */
[----:B------:R-:W-:Y:S01]  /*8130*/  IMAD.WIDE R12, R13, 0x2, R2 ;  /* 0x000000020d0c7825 */ /* 0x000fe200078e0202 */
[C---:B------:R-:W-:Y:S01]  /*8140*/  ISETP.GT.AND P1, PT, R0.reuse, 0x13, PT ;  /* 0x000000130000780c */ /* 0x040fe20003f24270 */
[----:B------:R0:W4:Y:S02]  /*8150*/  @P3 LDG.E.U16 R17, [R10.64] ;  /* 0x000000040a113981 */ /* 0x000124000c1e1500 */
[----:B------:R-:W-:Y:S01]  /*8160*/  IMAD.MOV.U32 R6, RZ, RZ, c[0x0][0x188] ;  /* 0x00006200ff067624 */ /* 0x000fe200078e00ff */
[----:B------:R-:W-:Y:S01]  /*8170*/  ISETP.GT.AND P2, PT, R0, 0x14, PT ;  /* 0x000000140000780c */ /* 0x000fe20003f44270 */
[----:B------:R-:W-:Y:S01]  /*8180*/  IMAD R4, R4, 0x12, RZ ;  /* 0x0000001204047824 */ /* 0x000fe200078e02ff */
[----:B------:R-:W-:Y:S01]  /*8190*/  PRMT R22, RZ, 0x7610, R22 ;  /* 0x00007610ff167816 */ /* 0x000fe20000000016 */
[----:B------:R-:W-:Y:S01]  /*81a0*/  IMAD.MOV.U32 R9, RZ, RZ, c[0x0][0x188] ;  /* 0x00006200ff097624 */ /* 0x000fe200078e00ff */
[----:B------:R-:W-:Y:S01]  /*81b0*/  ISETP.GT.AND P3, PT, R0, 0x15, PT ;  /* 0x000000150000780c */ /* 0x000fe20003f64270 */
[----:B0-----:R-:W-:-:S02]  /*81c0*/  IMAD.MOV.U32 R11, RZ, RZ, c[0x0][0x188] ;  /* 0x00006200ff0b7624 */ /* 0x001fc400078e00ff */
[----:B------:R-:W-:Y:S01]  /*81d0*/  IMAD R6, R6, 0x13, RZ ;  /* 0x0000001306067824 */ /* 0x000fe200078e02ff */
[----:B------:R-:W4:Y:S01]  /*81e0*/  @P4 LDG.E.U16 R22, [R12.64] ;  /* 0x000000040c164981 */ /* 0x000f22000c1e1500 */
[----:B------:R-:W-:-:S04]  /*81f0*/  IMAD.WIDE R4, R4, 0x2, R2 ;  /* 0x0000000204047825 */ /* 0x000fc800078e0202 */
[----:B------:R-:W-:Y:S01]  /*8200*/  IMAD R9, R9, 0x14, RZ ;  /* 0x0000001409097824 */ /* 0x000fe200078e02ff */
[----:B------:R-:W-:Y:S01]  /*8210*/  PRMT R19, RZ, 0x7610, R19 ;  /* 0x00007610ff137816 */ /* 0x000fe20000000013 */
[----:B------:R-:W-:Y:S02]  /*8220*/  IMAD R11, R11, 0x15, RZ ;  /* 0x000000150b0b7824 */ /* 0x000fe400078e02ff */
[----:B------:R-:W-:Y:S01]  /*8230*/  IMAD.WIDE R6, R6, 0x2, R2 ;  /* 0x0000000206067825 */ /* 0x000fe200078e0202 */
[----:B------:R-:W-:Y:S02]  /*8240*/  PRMT R27, RZ, 0x7610, R27 ;  /* 0x00007610ff1b7816 */ /* 0x000fe4000000001b */
[----:B------:R-:W4:Y:S01]  /*8250*/  @P0 LDG.E.U16 R19, [R4.64] ;  /* 0x0000000404130981 */ /* 0x000f22000c1e1500 */
[----:B------:R-:W-:-:S04]  /*8260*/  IMAD.WIDE R8, R9, 0x2, R2 ;  /* 0x0000000209087825 */ /* 0x000fc800078e0202 */
[----:B------:R-:W-:-:S05]  /*8270*/  IMAD.WIDE R10, R11, 0x2, R2 ;  /* 0x000000020b0a7825 */ /* 0x000fca00078e0202 */
[----:B------:R-:W4:Y:S01]  /*8280*/  @P3 LDG.E.U16 R27, [R10.64] ;  /* 0x000000040a1b3981 */ /* 0x000f22000c1e1500 */
[----:B--2---:R-:W-:-:S06]  /*8290*/  PRMT R26, RZ, 0x7610, R26 ;  /* 0x00007610ff1a7816 */ /* 0x004fcc000000001a */
[----:B------:R-:W2:Y:S01]  /*82a0*/  @P2 LDG.E.U16 R26, [R8.64] ;  /* 0x00000004081a2981 */ /* 0x000ea2000c1e1500 */
[----:B---3--:R-:W-:-:S06]  /*82b0*/  PRMT R18, RZ, 0x7610, R18 ;  /* 0x00007610ff127816 */ /* 0x008fcc0000000012 */
[----:B------:R-:W3:Y:S04]  /*82c0*/  @P1 LDG.E.U16 R18, [R6.64] ;  /* 0x0000000406121981 */ /* 0x000ee8000c1e1500 */
[----:B----4-:R-:W-:Y:S04]  /*82d0*/  STL [R1+0xffc], R17 ;  /* 0x000ffc1101007387 */ /* 0x010fe80000100800 */
        /* <DEDUP_REMOVED lines=8> */
[----:B0-----:R-:W4:Y:S04]  /*8360*/  LDL.LU R19, [R1+0x1074] ;  /* 0x0010740001137983 */ /* 0x001f280000300800 */
[----:B---3--:R0:W-:Y:S04]  /*8370*/  STL [R1+0x2c], R18 ;  /* 0x00002c1201007387 */ /* 0x0081e80000100800 */
[----:B0-----:R-:W3:Y:S04]  /*8380*/  LDL.LU R18, [R1+0x1070] ;  /* 0x0010700001127983 */ /* 0x001ee80000300800 */
[----:B--2---:R0:W-:Y:S04]  /*8390*/  STL [R1+0xe8], R26 ;  /* 0x0000e81a01007387 */ /* 0x0041e80000100800 */
[----:B0-----:R-:W2:Y:S04]  /*83a0*/  LDL.LU R26, [R1+0x106c] ;  /* 0x00106c00011a7983 */ /* 0x001ea80000300800 */
[----:B------:R0:W-:Y:S04]  /*83b0*/  STL [R1+0xfc], R27 ;  /* 0x0000fc1b01007387 */ /* 0x0001e80000100800 */
[----:B0-----:R-:W3:Y:S01]  /*83c0*/  LDL.LU R27, [R1+0x1068] ;  /* 0x00106800011b7983 */ /* 0x001ee20000300800 */
[----:B------:R-:W-:Y:S01]  /*83d0*/  ISETP.GT.AND P4, PT, R0, 0x16, PT ;  /* 0x000000160000780c */ /* 0x000fe20003f84270 */
[----:B------:R-:W-:Y:S01]  /*83e0*/  IMAD.MOV.U32 R13, RZ, RZ, c[0x0][0x188] ;  /* 0x00006200ff0d7624 */ /* 0x000fe200078e00ff */
[----:B------:R-:W-:-:S03]  /*83f0*/  PRMT R23, RZ, 0x7610, R23 ;  /* 0x00007610ff177816 */ /* 0x000fc60000000017 */
[----:B------:R-:W-:Y:S01]  /*8400*/  IMAD R13, R13, 0x16, RZ ;  /* 0x000000160d0d7824 */ /* 0x000fe200078e02ff */
[C---:B------:R-:W-:Y:S01]  /*8410*/  ISETP.GT.AND P1, PT, R0.reuse, 0x17, PT ;  /* 0x000000170000780c */ /* 0x040fe20003f24270 */
[----:B------:R-:W-:Y:S02]  /*8420*/  IMAD.MOV.U32 R4, RZ, RZ, c[0x0][0x188] ;  /* 0x00006200ff047624 */ /* 0x000fe400078e00ff */
[----:B------:R-:W-:Y:S01]  /*8430*/  IMAD.WIDE R12, R13, 0x2, R2 ;  /* 0x000000020d0c7825 */ /* 0x000fe200078e0202 */
[----:B------:R-:W-:-:S03]  /*8440*/  ISETP.GT.AND P3, PT, R0, 0x19, PT ;  /* 0x000000190000780c */ /* 0x000fc60003f64270 */
[----:B------:R-:W-:Y:S01]  /*8450*/  IMAD R4, R4, 0x17, RZ ;  /* 0x0000001704047824 */ /* 0x000fe200078e02ff */
[----:B------:R-:W3:Y:S01]  /*8460*/  @P4 LDG.E.U16 R23, [R12.64] ;  /* 0x000000040c174981 */ /* 0x000ee2000c1e1500 */
[----:B------:R-:W-:Y:S01]  /*8470*/  IMAD.MOV.U32 R9, RZ, RZ, c[0x0][0x188] ;  /* 0x00006200ff097624 */ /* 0x000fe200078e00ff */
[----:B------:R-:W-:Y:S01]  /*8480*/  ISETP.GT.AND P4, PT, R0, 0x1a, PT ;  /* 0x0000001a0000780c */ /* 0x000fe20003f84270 */
[----:B------:R-:W-:Y:S02]  /*8490*/  IMAD.MOV.U32 R11, RZ, RZ, c[0x0][0x188] ;  /* 0x00006200ff0b7624 */ /* 0x000fe400078e00ff */
[----:B------:R-:W-:Y:S01]  /*84a0*/  IMAD.WIDE R4, R4, 0x2, R2 ;  /* 0x0000000204047825 */ /* 0x000fe200078e0202 */
[----:B----4-:R-:W-:-:S03]  /*84b0*/  PRMT R19, RZ, 0x7610, R19 ;  /* 0x00007610ff137816 */ /* 0x010fc60000000013 */
[----:B------:R-:W-:Y:S02]  /*84c0*/  IMAD R9, R9, 0x19, RZ ;  /* 0x0000001909097824 */ /* 0x000fe400078e02ff */
[----:B------:R-:W-:Y:S02]  /*84d0*/  IMAD R11, R11, 0x1a, RZ ;  /* 0x0000001a0b0b7824 */ /* 0x000fe400078e02ff */
[--C-:B------:R-:W-:Y:S01]  /*84e0*/  IMAD.WIDE R8, R9, 0x2, R2.reuse ;  /* 0x0000000209087825 */ /* 0x100fe200078e0202 */
[----:B------:R-:W4:Y:S03]  /*84f0*/  @P1 LDG.E.U16 R19, [R4.64] ;  /* 0x0000000404131981 */ /* 0x000f26000c1e1500 */
[----:B------:R-:W-:Y:S01]  /*8500*/  IMAD.WIDE R10, R11, 0x2, R2 ;  /* 0x000000020b0a7825 */ /* 0x000fe200078e0202 */
[----:B--2---:R-:W-:-:S06]  /*8510*/  PRMT R26, RZ, 0x7610, R26 ;  /* 0x00007610ff1a7816 */ /* 0x004fcc000000001a */
[----:B------:R-:W2:Y:S01]  /*8520*/  @P3 LDG.E.U16 R26, [R8.64] ;  /* 0x00000004081a3981 */ /* 0x000ea2000c1e1500 */
[----:B---3--:R-:W-:-:S06]  /*8530*/  PRMT R27, RZ, 0x7610, R27 ;  /* 0x00007610ff1b7816 */ /* 0x008fcc000000001b */
[----:B------:R-:W3:Y:S04]  /*8540*/  @P4 LDG.E.U16 R27, [R10.64] ;  /* 0x000000040a1b4981 */ /* 0x000ee8000c1e1500 */
[----:B------:R0:W-:Y:S04]  /*8550*/  STL [R1+0x134], R23 ;  /* 0x0001341701007387 */ /* 0x0001e80000100800 */
[----:B0-----:R-:W3:Y:S04]  /*8560*/  LDL.LU R23, [R1+0x1064] ;  /* 0x0010640001177983 */ /* 0x001ee80000300800 */
[----:B----4-:R0:W-:Y:S04]  /*8570*/  STL [R1+0x180], R19 ;  /* 0x0001801301007387 */ /* 0x0101e80000100800 */
[----:B0-----:R-:W4:Y:S04]  /*8580*/  LDL.LU R19, [R1+0x1060] ;  /* 0x0010600001137983 */ /* 0x001f280000300800 */
[----:B--2---:R-:W-:Y:S04]  /*8590*/  STL [R1+0xfdc], R26 ;  /* 0x000fdc1a01007387 */ /* 0x004fe80000100800 */
[----:B---3--:R0:W-:Y:S04]  /*85a0*/  STL [R1+0x4], R27 ;  /* 0x0000041b01007387 */ /* 0x0081e80000100800 */
[----:B0-----:R-:W2:Y:S01]  /*85b0*/  LDL.LU R27, [R1+0x105c] ;  /* 0x00105c00011b7983 */ /* 0x001ea20000300800 */
[----:B------:R-:W-:Y:S01]  /*85c0*/  ISETP.GT.AND P2, PT, R0, 0x18, PT ;  /* 0x000000180000780c */ /* 0x000fe20003f44270 */
[----:B------:R-:W-:Y:S01]  /*85d0*/  IMAD.MOV.U32 R7, RZ, RZ, c[0x0][0x188] ;  /* 0x00006200ff077624 */ /* 0x000fe200078e00ff */
[----:B------:R-:W-:-:S03]  /*85e0*/  PRMT R18, RZ, 0x7610, R18 ;  /* 0x00007610ff127816 */ /* 0x000fc60000000012 */
[----:B------:R-:W-:Y:S01]  /*85f0*/  IMAD R7, R7, 0x18, RZ ;  /* 0x0000001807077824 */ /* 0x000fe200078e02ff */
[----:B------:R-:W-:Y:S01]  /*8600*/  ISETP.GT.AND P1, PT, R0, 0x1b, PT ;  /* 0x0000001b0000780c */ /* 0x000fe20003f24270 */
[----:B------:R-:W-:Y:S02]  /*8610*/  IMAD.MOV.U32 R5, RZ, RZ, c[0x0][0x188] ;  /* 0x00006200ff057624 */ /* 0x000fe400078e00ff */
[----:B------:R-:W-:Y:S01]  /*8620*/  IMAD.WIDE R6, R7, 0x2, R2 ;  /* 0x0000000207067825 */ /* 0x000fe200078e0202 */
[----:B------:R-:W-:-:S03]  /*8630*/  PRMT R14, RZ, 0x7610, R14 ;  /* 0x00007610ff0e7816 */ /* 0x000fc6000000000e */
[----:B------:R-:W-:Y:S01]  /*8640*/  IMAD R5, R5, 0x1b, RZ ;  /* 0x0000001b05057824 */ /* 0x000fe200078e02ff */
[----:B------:R0:W3:Y:S01]  /*8650*/  @P2 LDG.E.U16 R18, [R6.64] ;  /* 0x0000000406122981 */ /* 0x0000e2000c1e1500 */
[C---:B------:R-:W-:Y:S02]  /*8660*/  ISETP.GT.AND P2, PT, R0.reuse, 0x1c, PT ;  /* 0x0000001c0000780c */ /* 0x040fe40003f44270 */
[----:B------:R-:W-:Y:S01]  /*8670*/  IMAD.WIDE R4, R5, 0x2, R2 ;  /* 0x0000000205047825 */ /* 0x000fe200078e0202 */
[----:B------:R-:W-:-:S03]  /*8680*/  ISETP.GT.AND P3, PT, R0, 0x1d, PT ;  /* 0x0000001d0000780c */ /* 0x000fc60003f64270 */
[----:B------:R-:W-:Y:S01]  /*8690*/  IMAD.MOV.U32 R9, RZ, RZ, c[0x0][0x188] ;  /* 0x00006200ff097624 */ /* 0x000fe200078e00ff */
[----:B------:R-:W3:Y:S01]  /*86a0*/  @P1 LDG.E.U16 R14, [R4.64] ;  /* 0x00000004040e1981 */ /* 0x000ee2000c1e1500 */
[----:B0-----:R-:W-:Y:S01]  /*86b0*/  IMAD.MOV.U32 R7, RZ, RZ, c[0x0][0x188] ;  /* 0x00006200ff077624 */ /* 0x001fe200078e00ff */
[----:B------:R-:W-:-:S03]  /*86c0*/  ISETP.GT.AND P4, PT, R0, 0x1e, PT ;  /* 0x0000001e0000780c */ /* 0x000fc60003f84270 */
[----:B------:R-:W-:Y:S01]  /*86d0*/  IMAD R7, R7, 0x1c, RZ ;  /* 0x0000001c07077824 */ /* 0x000fe200078e02ff */
[----:B----4-:R-:W-:Y:S01]  /*86e0*/  PRMT R19, RZ, 0x7610, R19 ;  /* 0x00007610ff137816 */ /* 0x010fe20000000013 */
[----:B------:R-:W-:Y:S02]  /*86f0*/  IMAD.MOV.U32 R11, RZ, RZ, c[0x0][0x188] ;  /* 0x00006200ff0b7624 */ /* 0x000fe400078e00ff */
[----:B------:R-:W-:Y:S01]  /*8700*/  IMAD.WIDE R6, R7, 0x2, R2 ;  /* 0x0000000207067825 */ /* 0x000fe200078e0202 */
[----:B------:R-:W-:-:S03]  /*8710*/  PRMT R23, RZ, 0x7610, R23 ;  /* 0x00007610ff177816 */ /* 0x000fc60000000017 */
[----:B------:R-:W-:Y:S01]  /*8720*/  IMAD R9, R9, 0x1d, RZ ;  /* 0x0000001d09097824 */ /* 0x000fe200078e02ff */
[----:B------:R-:W4:Y:S01]  /*8730*/  @P2 LDG.E.U16 R19, [R6.64] ;  /* 0x0000000406132981 */ /* 0x000f22000c1e1500 */
[----:B------:R-:W-:Y:S02]  /*8740*/  IMAD R11, R11, 0x1e, RZ ;  /* 0x0000001e0b0b7824 */ /* 0x000fe400078e02ff */
[----:B------:R-:W-:-:S04]  /*8750*/  IMAD.WIDE R8, R9, 0x2, R2 ;  /* 0x0000000209087825 */ /* 0x000fc800078e0202 */
[----:B------:R-:W-:Y:S01]  /*8760*/  IMAD.WIDE R10, R11, 0x2, R2 ;  /* 0x000000020b0a7825 */ /* 0x000fe200078e0202 */
[----:B------:R-:W4:Y:S01]  /*8770*/  @P3 LDG.E.U16 R23, [R8.64] ;  /* 0x0000000408173981 */ /* 0x000f22000c1e1500 */
[----:B--2---:R-:W-:-:S06]  /*8780*/  PRMT R27, RZ, 0x7610, R27 ;  /* 0x00007610ff1b7816 */ /* 0x004fcc000000001b */
[----:B------:R-:W2:Y:S04]  /*8790*/  @P4 LDG.E.U16 R27, [R10.64] ;  /* 0x000000040a1b4981 */ /* 0x000ea8000c1e1500 */
[----:B---3--:R0:W-:Y:S04]  /*87a0*/  STL [R1+0x28], R14 ;  /* 0x0000280e01007387 */ /* 0x0081e80000100800 */
[----:B0-----:R-:W3:Y:S04]  /*87b0*/  LDL.LU R14, [R1+0x1058] ;  /* 0x00105800010e7983 */ /* 0x001ee80000300800 */
[----:B----4-:R0:W-:Y:S04]  /*87c0*/  STL [R1+0xd4], R19 ;  /* 0x0000d41301007387 */ /* 0x0101e80000100800 */
[----:B0-----:R-:W4:Y:S04]  /*87d0*/  LDL.LU R19, [R1+0x1054] ;  /* 0x0010540001137983 */ /* 0x001f280000300800 */
[----:B------:R0:W-:Y:S04]  /*87e0*/  STL [R1+0xec], R23 ;  /* 0x0000ec1701007387 */ /* 0x0001e80000100800 */
[----:B0-----:R-:W4:Y:S04]  /*87f0*/  LDL.LU R23, [R1+0x1050] ;  /* 0x0010500001177983 */ /* 0x001f280000300800 */
[----:B--2---:R0:W-:Y:S04]  /*8800*/  STL [R1+0x11c], R27 ;  /* 0x00011c1b01007387 */ /* 0x0041e80000100800 */
[----:B0-----:R-:W2:Y:S01]  /*8810*/  LDL.LU R27, [R1+0x104c] ;  /* 0x00104c00011b7983 */ /* 0x001ea20000300800 */
[C---:B------:R-:W-:Y:S01]  /*8820*/  ISETP.GT.AND P1, PT, R0.reuse, 0x1f, PT ;  /* 0x0000001f0000780c */ /* 0x040fe20003f24270 */
[----:B------:R-:W-:Y:S01]  /*8830*/  IMAD.MOV.U32 R5, RZ, RZ, c[0x0][0x188] ;  /* 0x00006200ff057624 */ /* 0x000fe200078e00ff */
[----:B------:R-:W-:-:S03]  /*8840*/  ISETP.GT.AND P0, PT, R0, RZ, PT ;  /* 0x000000ff0000720c */ /* 0x000fc60003f04270 */
[----:B------:R-:W-:Y:S01]  /*8850*/  IMAD R5, R5, 0x1f, RZ ;  /* 0x0000001f05057824 */ /* 0x000fe200078e02ff */
[C---:B------:R-:W-:Y:S01]  /*8860*/  ISETP.GT.AND P2, PT, R0.reuse, 0x20, PT ;  /* 0x000000200000780c */ /* 0x040fe20003f44270 */
[----:B------:R-:W-:Y:S02]  /*8870*/  IMAD.MOV.U32 R4, RZ, RZ, c[0x0][0x188] ;  /* 0x00006200ff047624 */ /* 0x000fe400078e00ff */
[----:B------:R-:W-:Y:S01]  /*8880*/  IMAD.WIDE R8, R5, 0x2, R2 ;  /* 0x0000000205087825 */ /* 0x000fe200078e0202 */
[----:B------:R-:W-:Y:S02]  /*8890*/  ISETP.GT.AND P3, PT, R0, 0x21, PT ;  /* 0x000000210000780c */ /* 0x000fe40003f64270 */
[----:B---3--:R-:W-:Y:S01]  /*88a0*/  PRMT R14, RZ, 0x7610, R14 ;  /* 0x00007610ff0e7816 */ /* 0x008fe2000000000e */
[----:B------:R-:W-:Y:S01]  /*88b0*/  IMAD.SHL.U32 R4, R4, 0x20, RZ ;  /* 0x0000002004047824 */ /* 0x000fe200078e00ff */
[----:B------:R-:W-:Y:S01]  /*88c0*/  PRMT R13, RZ, 0x7610, R13 ;  /* 0x00007610ff0d7816 */ /* 0x000fe2000000000d */
[----:B------:R-:W-:Y:S01]  /*88d0*/  IMAD.MOV.U32 R5, RZ, RZ, c[0x0][0x188] ;  /* 0x00006200ff057624 */ /* 0x000fe200078e00ff */
[----:B------:R-:W-:-:S02]  /*88e0*/  ISETP.GT.AND P4, PT, R0, 0x22, PT ;  /* 0x000000220000780c */ /* 0x000fc40003f84270 */
[----:B------:R0:W3:Y:S01]  /*88f0*/  @P1 LDG.E.U16 R14, [R8.64] ;  /* 0x00000004080e1981 */ /* 0x0000e2000c1e1500 */
[----:B------:R-:W-:-:S03]  /*8900*/  IMAD.WIDE R6, R4, 0x2, R2 ;  /* 0x0000000204067825 */ /* 0x000fc600078e0202 */
[----:B------:R1:W3:Y:S01]  /*8910*/  @P0 LDG.E.U16 R13, [R2.64] ;  /* 0x00000004020d0981 */ /* 0x0002e2000c1e1500 */
[----:B------:R-:W-:Y:S01]  /*8920*/  IMAD R5, R5, 0x21, RZ ;  /* 0x0000002105057824 */ /* 0x000fe200078e02ff */
[----:B----4-:R-:W-:Y:S01]  /*8930*/  PRMT R19, RZ, 0x7610, R19 ;  /* 0x00007610ff137816 */ /* 0x010fe20000000013 */
[----:B0-----:R-:W-:Y:S01]  /*8940*/  IMAD.MOV.U32 R9, RZ, RZ, c[0x0][0x188] ;  /* 0x00006200ff097624 */ /* 0x001fe200078e00ff */
[----:B------:R-:W-:-:S03]  /*8950*/  ISETP.GT.AND P0, PT, R0, 0x23, PT ;  /* 0x000000230000780c */ /* 0x000fc60003f04270 */
[----:B------:R-:W-:Y:S01]  /*8960*/  IMAD R9, R9, 0x22, RZ ;  /* 0x0000002209097824 */ /* 0x000fe200078e02ff */
[----:B------:R0:W4:Y:S01]  /*8970*/  @P2 LDG.E.U16 R19, [R6.64] ;  /* 0x0000000406132981 */ /* 0x000122000c1e1500 */
[----:B------:R-:W-:-:S04]  /*8980*/  IMAD.WIDE R4, R5, 0x2, R2 ;  /* 0x0000000205047825 */ /* 0x000fc800078e0202 */
[----:B------:R-:W-:Y:S01]  /*8990*/  IMAD.WIDE R8, R9, 0x2, R2 ;  /* 0x0000000209087825 */ /* 0x000fe200078e0202 */
[----:B------:R-:W-:-:S03]  /*89a0*/  PRMT R23, RZ, 0x7610, R23 ;  /* 0x00007610ff177816 */ /* 0x000fc60000000017 */
[----:B0-----:R-:W-:Y:S01]  /*89b0*/  IMAD.MOV.U32 R6, RZ, RZ, c[0x0][0x188] ;  /* 0x00006200ff067624 */ /* 0x001fe200078e00ff */
[----:B------:R-:W-:-:S03]  /*89c0*/  PRMT R7, RZ, 0x7610, R7 ;  /* 0x00007610ff077816 */ /* 0x000fc60000000007 */
[----:B------:R-:W-:Y:S01]  /*89d0*/  IMAD R6, R6, 0x23, RZ ;  /* 0x0000002306067824 */ /* 0x000fe200078e02ff */
[----:B------:R0:W4:Y:S03]  /*89e0*/  @P3 LDG.E.U16 R23, [R4.64] ;  /* 0x0000000404173981 */ /* 0x000126000c1e1500 */
[----:B0-----:R-:W-:-:S05]  /*89f0*/  IMAD.WIDE R4, R6, 0x2, R2 ;  /* 0x0000000206047825 */ /* 0x001fca00078e0202 */
[----:B------:R-:W4:Y:S01]  /*8a00*/  @P0 LDG.E.U16 R7, [R4.64] ;  /* 0x0000000404070981 */ /* 0x000f22000c1e1500 */
[----:B--2---:R-:W-:-:S06]  /*8a10*/  PRMT R27, RZ, 0x7610, R27 ;  /* 0x00007610ff1b7816 */ /* 0x004fcc000000001b */
[----:B------:R0:W2:Y:S01]  /*8a20*/  @P4 LDG.E.U16 R27, [R8.64] ;  /* 0x00000004081b4981 */ /* 0x0000a2000c1e1500 */
[----:B------:R-:W-:-:S03]  /*8a30*/  ISETP.GT.AND P1, PT, R0, 0x24, PT ;  /* 0x000000240000780c */ /* 0x000fc60003f24270 */
[----:B---3--:R3:W-:Y:S04]  /*8a40*/  STL [R1+0x130], R14 ;  /* 0x0001300e01007387 */ /* 0x0087e80000100800 */
[----:B---3--:R-:W3:Y:S01]  /*8a50*/  LDL.LU R14, [R1+0x1048] ;  /* 0x00104800010e7983 */ /* 0x008ee20000300800 */
[----:B------:R-:W-:-:S03]  /*8a60*/  PRMT R21, RZ, 0x7610, R21 ;  /* 0x00007610ff157816 */ /* 0x000fc60000000015 */
[----:B----4-:R-:W-:Y:S01]  /*8a70*/  STL [R1+0xfd8], R23 ;  /* 0x000fd81701007387 */ /* 0x010fe20000100800 */
[C---:B------:R-:W-:Y:S01]  /*8a80*/  ISETP.GT.AND P2, PT, R0.reuse, 0x25, PT ;  /* 0x000000250000780c */ /* 0x040fe20003f44270 */
[----:B------:R-:W-:Y:S01]  /*8a90*/  IMAD.MOV.U32 R6, RZ, RZ, c[0x0][0x188] ;  /* 0x00006200ff067624 */ /* 0x000fe200078e00ff */
[----:B------:R-:W-:Y:S01]  /*8aa0*/  ISETP.GT.AND P3, PT, R0, 0x26, PT ;  /* 0x000000260000780c */ /* 0x000fe20003f64270 */
[----:B0-----:R-:W-:Y:S02]  /*8ab0*/  IMAD.MOV.U32 R9, RZ, RZ, c[0x0][0x188] ;  /* 0x00006200ff097624 */ /* 0x001fe400078e00ff */
[----:B------:R-:W-:Y:S01]  /*8ac0*/  IMAD R6, R6, 0x25, RZ ;  /* 0x0000002506067824 */ /* 0x000fe200078e02ff */
[----:B------:R-:W-:Y:S01]  /*8ad0*/  PRMT R20, RZ, 0x7610, R20 ;  /* 0x00007610ff147816 */ /* 0x000fe20000000014 */
[----:B------:R-:W-:Y:S01]  /*8ae0*/  IMAD R9, R9, 0x26, RZ ;  /* 0x0000002609097824 */ /* 0x000fe200078e02ff */
[----:B------:R-:W-:-:S03]  /*8af0*/  PRMT R29, RZ, 0x7610, R29 ;  /* 0x00007610ff1d7816 */ /* 0x000fc6000000001d */
[----:B------:R-:W-:-:S05]  /*8b00*/  IMAD.WIDE R8, R9, 0x2, R2 ;  /* 0x0000000209087825 */ /* 0x000fca00078e0202 */
[----:B------:R-:W4:Y:S04]  /*8b10*/  @P3 LDG.E.U16 R29, [R8.64] ;  /* 0x00000004081d3981 */ /* 0x000f28000c1e1500 */
[----:B--2---:R-:W-:Y:S04]  /*8b20*/  STL [R1+0xfbc], R27 ;  /* 0x000fbc1b01007387 */ /* 0x004fe80000100800 */
[----:B------:R-:W-:Y:S04]  /*8b30*/  STL [R1+0xfc0], R27 ;  /* 0x000fc01b01007387 */ /* 0x000fe80000100800 */
[----:B------:R-:W-:Y:S04]  /*8b40*/  STL [R1+0xfc4], R27 ;  /* 0x000fc41b01007387 */ /* 0x000fe80000100800 */
[----:B------:R-:W-:Y:S04]  /*8b50*/  STL [R1+0xfc8], R27 ;  /* 0x000fc81b01007387 */ /* 0x000fe80000100800 */
[----:B------:R-:W-:Y:S04]  /*8b60*/  STL [R1+0xfcc], R27 ;  /* 0x000fcc1b01007387 */ /* 0x000fe80000100800 */
[----:B------:R-:W-:Y:S04]  /*8b70*/  STL [R1+0xfd0], R27 ;  /* 0x000fd01b01007387 */ /* 0x000fe80000100800 */
[----:B------:R-:W-:Y:S04]  /*8b80*/  STL [R1+0xfd4], R27 ;  /* 0x000fd41b01007387 */ /* 0x000fe80000100800 */
[----:B------:R0:W-:Y:S02]  /*8b90*/  STL [R1+0xc], R7 ;  /* 0x00000c0701007387 */ /* 0x0001e40000100800 */
[----:B0-----:R-:W-:-:S04]  /*8ba0*/  IMAD.MOV.U32 R7, RZ, RZ, c[0x0][0x188] ;  /* 0x00006200ff077624 */ /* 0x001fc800078e00ff */
[----:B------:R-:W-:-:S04]  /*8bb0*/  IMAD R7, R7, 0x24, RZ ;  /* 0x0000002407077824 */ /* 0x000fc800078e02ff */
[----:B------:R-:W-:-:S05]  /*8bc0*/  IMAD.WIDE R4, R7, 0x2, R2 ;  /* 0x0000000207047825 */ /* 0x000fca00078e0202 */
[----:B------:R0:W2:Y:S01]  /*8bd0*/  @P1 LDG.E.U16 R21, [R4.64] ;  /* 0x0000000404151981 */ /* 0x0000a2000c1e1500 */
[----:B------:R-:W-:-:S05]  /*8be0*/  IMAD.WIDE R6, R6, 0x2, R2 ;  /* 0x0000000206067825 */ /* 0x000fca00078e0202 */
[----:B------:R-:W4:Y:S01]  /*8bf0*/  @P2 LDG.E.U16 R20, [R6.64] ;  /* 0x0000000406142981 */ /* 0x000f22000c1e1500 */
[----:B------:R-:W-:Y:S01]  /*8c00*/  ISETP.GT.AND P0, PT, R0, 0x27, PT ;  /* 0x000000270000780c */ /* 0x000fe20003f04270 */
[----:B0-----:R-:W-:Y:S01]  /*8c10*/  IMAD.MOV.U32 R5, RZ, RZ, c[0x0][0x188] ;  /* 0x00006200ff057624 */ /* 0x001fe200078e00ff */
[----:B---3--:R-:W-:-:S03]  /*8c20*/  PRMT R14, RZ, 0x7610, R14 ;  /* 0x00007610ff0e7816 */ /* 0x008fc6000000000e */
[----:B------:R-:W-:-:S04]  /*8c30*/  IMAD R5, R5, 0x27, RZ ;  /* 0x0000002705057824 */ /* 0x000fc800078e02ff */
[----:B------:R-:W-:-:S05]  /*8c40*/  IMAD.WIDE R4, R5, 0x2, R2 ;  /* 0x0000000205047825 */ /* 0x000fca00078e0202 */
[----:B------:R-:W3:Y:S04]  /*8c50*/  @P0 LDG.E.U16 R14, [R4.64] ;  /* 0x00000004040e0981 */ /* 0x000ee8000c1e1500 */
[----:B--2---:R0:W-:Y:S04]  /*8c60*/  STL [R1+0xa0], R21 ;  /* 0x0000a01501007387 */ /* 0x0041e80000100800 */
[----:B0-----:R-:W2:Y:S04]  /*8c70*/  LDL.LU R21, [R1+0x1044] ;  /* 0x0010440001157983 */ /* 0x001ea80000300800 */
[----:B----4-:R0:W-:Y:S04]  /*8c80*/  STL [R1+0xe0], R20 ;  /* 0x0000e01401007387 */ /* 0x0101e80000100800 */
[----:B0-----:R-:W4:Y:S04]  /*8c90*/  LDL.LU R20, [R1+0x1040] ;  /* 0x0010400001147983 */ /* 0x001f280000300800 */
[----:B------:R0:W-:Y:S04]  /*8ca0*/  STL [R1+0xf8], R29 ;  /* 0x0000f81d01007387 */ /* 0x0001e80000100800 */
[----:B0-----:R-:W4:Y:S01]  /*8cb0*/  LDL.LU R29, [R1+0x103c] ;  /* 0x00103c00011d7983 */ /* 0x001f220000300800 */
[----:B------:R-:W-:Y:S01]  /*8cc0*/  ISETP.GT.AND P4, PT, R0, 0x28, PT ;  /* 0x000000280000780c */ /* 0x000fe20003f84270 */
[----:B------:R-:W-:-:S02]  /*8cd0*/  IMAD.MOV.U32 R7, RZ, RZ, c[0x0][0x188] ;  /* 0x00006200ff077624 */ /* 0x000fc400078e00ff */
[----:B---3--:R0:W-:Y:S02]  /*8ce0*/  STL [R1+0x114], R14 ;  /* 0x0001140e01007387 */ /* 0x0081e40000100800 */
[----:B------:R-:W-:Y:S01]  /*8cf0*/  IMAD R7, R7, 0x28, RZ ;  /* 0x0000002807077824 */ /* 0x000fe200078e02ff */
[----:B------:R-:W-:Y:S01]  /*8d00*/  PRMT R12, RZ, 0x7610, R12 ;  /* 0x00007610ff0c7816 */ /* 0x000fe2000000000c */
[----:B------:R-:W-:Y:S01]  /*8d10*/  IMAD.MOV.U32 R5, RZ, RZ, c[0x0][0x188] ;  /* 0x00006200ff057624 */ /* 0x000fe200078e00ff */
[----:B------:R-:W-:Y:S01]  /*8d20*/  ISETP.GT.AND P1, PT, R0, 0x29, PT ;  /* 0x000000290000780c */ /* 0x000fe20003f24270 */
[----:B------:R-:W-:-:S04]  /*8d30*/  IMAD.WIDE R6, R7, 0x2, R2 ;  /* 0x0000000207067825 */ /* 0x000fc800078e0202 */
[----:B0-----:R-:W-:Y:S01]  /*8d40*/  IMAD.MOV.U32 R14, RZ, RZ, c[0x0][0x188] ;  /* 0x00006200ff0e7624 */ /* 0x001fe200078e00ff */
[----:B------:R0:W3:Y:S03]  /*8d50*/  @P4 LDG.E.U16 R12, [R6.64] ;  /* 0x00000004060c4981 */ /* 0x0000e6000c1e1500 */
[----:B------:R-:W-:Y:S02]  /*8d60*/  IMAD R14, R14, 0x2a, RZ ;  /* 0x0000002a0e0e7824 */ /* 0x000fe400078e02ff */
[----:B------:R-:W-:Y:S01]  /*8d70*/  IMAD R5, R5, 0x29, RZ ;  /* 0x0000002905057824 */ /* 0x000fe200078e02ff */
[----:B------:R-:W-:Y:S01]  /*8d80*/  ISETP.GT.AND P0, PT, R0, 0x30, PT ;  /* 0x000000300000780c */ /* 0x000fe20003f04270 */
[----:B0-----:R-:W-:-:S04]  /*8d90*/  IMAD.WIDE R6, R14, 0x2, R2 ;  /* 0x000000020e067825 */ /* 0x001fc800078e0202 */
[----:B------:R-:W-:Y:S02]  /*8da0*/  IMAD.MOV.U32 R14, RZ, RZ, c[0x0][0x188] ;  /* 0x00006200ff0e7624 */ /* 0x000fe400078e00ff */
[----:B------:R-:W-:-:S04]  /*8db0*/  IMAD.WIDE R4, R5, 0x2, R2 ;  /* 0x0000000205047825 */ /* 0x000fc800078e0202 */
[----:B------:R-:W-:Y:S01]  /*8dc0*/  IMAD R14, R14, 0x30, RZ ;  /* 0x000000300e0e7824 */ /* 0x000fe200078e02ff */
[----:B------:R-:W-:Y:S02]  /*8dd0*/  PRMT R11, RZ, 0x7610, R11 ;  /* 0x00007610ff0b7816 */ /* 0x000fe4000000000b */
[----:B------:R-:W-:Y:S02]  /*8de0*/  ISETP.GT.AND P2, PT, R0, 0x2a, PT ;  /* 0x0000002a0000780c */ /* 0x000fe40003f44270 */
[----:B------:R-:W-:Y:S02]  /*8df0*/  PRMT R10, RZ, 0x7610, R10 ;  /* 0x00007610ff0a7816 */ /* 0x000fe4000000000a */
[----:B------:R-:W-:Y:S02]  /*8e00*/  PRMT R15, RZ, 0x7610, R15 ;  /* 0x00007610ff0f7816 */ /* 0x000fe4000000000f */
[----:B--2---:R-:W-:-:S06]  /*8e10*/  PRMT R21, RZ, 0x7610, R21 ;  /* 0x00007610ff157816 */ /* 0x004fcc0000000015 */
[----:B------:R0:W2:Y:S01]  /*8e20*/  @P1 LDG.E.U16 R21, [R4.64] ;  /* 0x0000000404151981 */ /* 0x0000a2000c1e1500 */
[----:B------:R-:W-:Y:S01]  /*8e30*/  ISETP.GT.AND P1, PT, R0, 0x38, PT ;  /* 0x000000380000780c */ /* 0x000fe20003f24270 */
[----:B0-----:R-:W-:-:S04]  /*8e40*/  IMAD.WIDE R4, R14, 0x2, R2 ;  /* 0x000000020e047825 */ /* 0x001fc800078e0202 */
[----:B------:R-:W-:Y:S01]  /*8e50*/  IMAD.MOV.U32 R14, RZ, RZ, c[0x0][0x188] ;  /* 0x00006200ff0e7624 */ /* 0x000fe200078e00ff */
[----:B------:R0:W2:Y:S03]  /*8e60*/  @P0 LDG.E.U16 R11, [R4.64] ;  /* 0x00000004040b0981 */ /* 0x0000a6000c1e1500 */
[----:B------:R-:W-:Y:S01]  /*8e70*/  IMAD R14, R14, 0x38, RZ ;  /* 0x000000380e0e7824 */ /* 0x000fe200078e02ff */
[----:B------:R-:W-:-:S03]  /*8e80*/  ISETP.GT.AND P0, PT, R0, 0x2b, PT ;  /* 0x0000002b0000780c */ /* 0x000fc60003f04270 */
[----:B0-----:R-:W-:-:S04]  /*8e90*/  IMAD.WIDE R4, R14, 0x2, R2 ;  /* 0x000000020e047825 */ /* 0x001fc800078e0202 */
[----:B------:R-:W-:Y:S01]  /*8ea0*/  IMAD.MOV.U32 R14, RZ, RZ, c[0x0][0x188] ;  /* 0x00006200ff0e7624 */ /* 0x000fe200078e00ff */
[----:B------:R0:W2:Y:S03]  /*8eb0*/  @P1 LDG.E.U16 R10, [R4.64] ;  /* 0x00000004040a1981 */ /* 0x0000a6000c1e1500 */
[----:B------:R-:W-:Y:S01]  /*8ec0*/  IMAD R14, R14, 0x2b, RZ ;  /* 0x0000002b0e0e7824 */ /* 0x000fe200078e02ff */
[----:B----4-:R-:W-:Y:S02]  /*8ed0*/  PRMT R20, RZ, 0x7610, R20 ;  /* 0x00007610ff147816 */ /* 0x010fe40000000014 */
[----:B------:R-:W-:Y:S02]  /*8ee0*/  ISETP.GT.AND P1, PT, R0, 0x2c, PT ;  /* 0x0000002c0000780c */ /* 0x000fe40003f24270 */
[----:B------:R-:W-:Y:S01]  /*8ef0*/  PRMT R29, RZ, 0x7610, R29 ;  /* 0x00007610ff1d7816 */ /* 0x000fe2000000001d */
[----:B0-----:R-:W-:Y:S01]  /*8f00*/  IMAD.WIDE R4, R14, 0x2, R2 ;  /* 0x000000020e047825 */ /* 0x001fe200078e0202 */
[----:B------:R-:W4:Y:S03]  /*8f10*/  @P2 LDG.E.U16 R20, [R6.64] ;  /* 0x0000000406142981 */ /* 0x000f26000c1e1500 */
[----:B------:R-:W-:Y:S01]  /*8f20*/  IMAD.MOV.U32 R14, RZ, RZ, c[0x0][0x188] ;  /* 0x00006200ff0e7624 */ /* 0x000fe200078e00ff */
[----:B------:R0:W2:Y:S03]  /*8f30*/  @P0 LDG.E.U16 R29, [R4.64] ;  /* 0x00000004041d0981 */ /* 0x0000a6000c1e1500 */
[----:B------:R-:W-:-:S04]  /*8f40*/  IMAD R14, R14, 0x2c, RZ ;  /* 0x0000002c0e0e7824 */ /* 0x000fc800078e02ff */
[----:B0-----:R-:W-:-:S05]  /*8f50*/  IMAD.WIDE R4, R14, 0x2, R2 ;  /* 0x000000020e047825 */ /* 0x001fca00078e0202 */
[----:B------:R-:W3:Y:S04]  /*8f60*/  @P1 LDG.E.U16 R15, [R4.64] ;  /* 0x00000004040f1981 */ /* 0x000ee8000c1e1500 */
[----:B----4-:R-:W-:Y:S04]  /*8f70*/  STL [R1+0xfb8], R20 ;  /* 0x000fb81401007387 */ /* 0x010fe80000100800 */
[----:B--2---:R-:W-:Y:S04]  /*8f80*/  STL [R1+0xf98], R29 ;  /* 0x000f981d01007387 */ /* 0x004fe80000100800 */
[----:B------:R-:W-:Y:S04]  /*8f90*/  STL [R1+0xf9c], R29 ;  /* 0x000f9c1d01007387 */ /* 0x000fe80000100800 */
[----:B------:R-:W-:Y:S04]  /*8fa0*/  STL [R1+0xfa0], R29 ;  /* 0x000fa01d01007387 */ /* 0x000fe80000100800 */
[----:B------:R-:W-:Y:S04]  /*8fb0*/  STL [R1+0xfa4], R29 ;  /* 0x000fa41d01007387 */ /* 0x000fe80000100800 */
[----:B------:R-:W-:Y:S04]  /*8fc0*/  STL [R1+0xfa8], R29 ;  /* 0x000fa81d01007387 */ /* 0x000fe80000100800 */
[----:B------:R-:W-:Y:S04]  /*8fd0*/  STL [R1+0xfac], R29 ;  /* 0x000fac1d01007387 */ /* 0x000fe80000100800 */
[----:B------:R-:W-:Y:S04]  /*8fe0*/  STL [R1+0xfb0], R29 ;  /* 0x000fb01d01007387 */ /* 0x000fe80000100800 */
[----:B---3--:R0:W-:Y:S04]  /*8ff0*/  STL [R1+0x80], R15 ;  /* 0x0000800f01007387 */ /* 0x0081e80000100800 */
[----:B0-----:R-:W2:Y:S01]  /*9000*/  LDL.LU R15, [R1+0x1038] ;  /* 0x00103800010f7983 */ /* 0x001ea20000300800 */
[----:B------:R-:W-:Y:S01]  /*9010*/  ISETP.GT.AND P0, PT, R0, 0x2d, PT ;  /* 0x0000002d0000780c */ /* 0x000fe20003f04270 */
[----:B------:R-:W-:-:S04]  /*9020*/  IMAD.MOV.U32 R14, RZ, RZ, c[0x0][0x188] ;  /* 0x00006200ff0e7624 */ /* 0x000fc800078e00ff */
[----:B------:R-:W-:-:S04]  /*9030*/  IMAD R14, R14, 0x2d, RZ ;  /* 0x0000002d0e0e7824 */ /* 0x000fc800078e02ff */
[----:B------:R-:W-:Y:S01]  /*9040*/  IMAD.WIDE R4, R14, 0x2, R2 ;  /* 0x000000020e047825 */ /* 0x000fe200078e0202 */
[----:B--2---:R-:W-:-:S06]  /*9050*/  PRMT R15, RZ, 0x7610, R15 ;  /* 0x00007610ff0f7816 */ /* 0x004fcc000000000f */
[----:B------:R0:W2:Y:S01]  /*9060*/  @P0 LDG.E.U16 R15, [R4.64] ;  /* 0x00000004040f0981 */ /* 0x0000a2000c1e1500 */
[----:B------:R-:W-:Y:S01]  /*9070*/  IMAD.MOV.U32 R14, RZ, RZ, c[0x0][0x188] ;  /* 0x00006200ff0e7624 */ /* 0x000fe200078e00ff */
[----:B------:R-:W-:-:S03]  /*9080*/  ISETP.GT.AND P1, PT, R0, 0x2e, PT ;  /* 0x0000002e0000780c */ /* 0x000fc60003f24270 */
[----:B------:R-:W-:Y:S01]  /*9090*/  IMAD R14, R14, 0x2e, RZ ;  /* 0x0000002e0e0e7824 */ /* 0x000fe200078e02ff */
[----:B------:R-:W-:-:S03]  /*90a0*/  PRMT R29, RZ, 0x7610, R29 ;  /* 0x00007610ff1d7816 */ /* 0x000fc6000000001d */
[----:B0-----:R-:W-:Y:S01]  /*90b0*/  IMAD.WIDE R4, R14, 0x2, R2 ;  /* 0x000000020e047825 */ /* 0x001fe200078e0202 */
[----:B--2---:R0:W-:Y:S03]  /*90c0*/  STL [R1+0xc0], R15 ;  /* 0x0000c00f01007387 */ /* 0x0041e60000100800 */
[----:B------:R-:W-:Y:S01]  /*90d0*/  IMAD.MOV.U32 R14, RZ, RZ, c[0x0][0x188] ;  /* 0x00006200ff0e7624 */ /* 0x000fe200078e00ff */
[----:B------:R-:W-:Y:S01]  /*90e0*/  ISETP.GT.AND P0, PT, R0, 0x2f, PT ;  /* 0x0000002f0000780c */ /* 0x000fe20003f04270 */
[----:B------:R2:W3:Y:S04]  /*90f0*/  @P1 LDG.E.U16 R29, [R4.64] ;  /* 0x00000004041d1981 */ /* 0x0004e8000c1e1500 */
[----:B0-----:R-:W4:Y:S01]  /*9100*/  LDL.LU R15, [R1+0x1034] ;  /* 0x00103400010f7983 */ /* 0x001f220000300800 */
[----:B------:R-:W-:-:S04]  /*9110*/  IMAD R14, R14, 0x2f, RZ ;  /* 0x0000002f0e0e7824 */ /* 0x000fc800078e02ff */
[----:B--2---:R-:W-:Y:S01]  /*9120*/  IMAD.WIDE R4, R14, 0x2, R2 ;  /* 0x000000020e047825 */ /* 0x004fe200078e0202 */
[----:B------:R-:W-:-:S03]  /*9130*/  ISETP.GT.AND P1, PT, R0, 0x31, PT ;  /* 0x000000310000780c */ /* 0x000fc60003f24270 */
[----:B------:R-:W-:-:S04]  /*9140*/  IMAD.MOV.U32 R14, RZ, RZ, c[0x0][0x188] ;  /* 0x00006200ff0e7624 */ /* 0x000fc800078e00ff */
[----:B------:R-:W-:Y:S01]  /*9150*/  IMAD R14, R14, 0x31, RZ ;  /* 0x000000310e0e7824 */ /* 0x000fe200078e02ff */
[----:B------:R-:W-:Y:S02]  /*9160*/  PRMT R9, RZ, 0x7610, R9 ;  /* 0x00007610ff097816 */ /* 0x000fe40000000009 */
[----:B------:R-:W-:Y:S02]  /*9170*/  PRMT R7, RZ, 0x7610, R7 ;  /* 0x00007610ff077816 */ /* 0x000fe40000000007 */
[----:B----4-:R-:W-:-:S06]  /*9180*/  PRMT R15, RZ, 0x7610, R15 ;  /* 0x00007610ff0f7816 */ /* 0x010fcc000000000f */
[----:B------:R0:W2:Y:S01]  /*9190*/  @P0 LDG.E.U16 R15, [R4.64] ;  /* 0x00000004040f0981 */ /* 0x0000a2000c1e1500 */
[----:B------:R-:W-:Y:S01]  /*91a0*/  ISETP.GT.AND P0, PT, R0, 0x32, PT ;  /* 0x000000320000780c */ /* 0x000fe20003f04270 */
[----:B0-----:R-:W-:-:S04]  /*91b0*/  IMAD.WIDE R4, R14, 0x2, R2 ;  /* 0x000000020e047825 */ /* 0x001fc800078e0202 */
[----:B------:R-:W-:Y:S01]  /*91c0*/  IMAD.MOV.U32 R14, RZ, RZ, c[0x0][0x188] ;  /* 0x00006200ff0e7624 */ /* 0x000fe200078e00ff */
[----:B------:R0:W4:Y:S03]  /*91d0*/  @P1 LDG.E.U16 R9, [R4.64] ;  /* 0x0000000404091981 */ /* 0x000126000c1e1500 */
[----:B------:R-:W-:-:S04]  /*91e0*/  IMAD R14, R14, 0x32, RZ ;  /* 0x000000320e0e7824 */ /* 0x000fc800078e02ff */
[----:B0-----:R-:W-:-:S05]  /*91f0*/  IMAD.WIDE R4, R14, 0x2, R2 ;  /* 0x000000020e047825 */ /* 0x001fca00078e0202 */
[----:B------:R0:W2:Y:S01]  /*9200*/  @P0 LDG.E.U16 R7, [R4.64] ;  /* 0x0000000404070981 */ /* 0x0000a2000c1e1500 */
[C---:B------:R-:W-:Y:S01]  /*9210*/  ISETP.GT.AND P1, PT, R0.reuse, 0x33, PT ;  /* 0x000000330000780c */ /* 0x040fe20003f24270 */
[----:B------:R-:W-:Y:S01]  /*9220*/  IMAD.MOV.U32 R14, RZ, RZ, c[0x0][0x188] ;  /* 0x00006200ff0e7624 */ /* 0x000fe200078e00ff */
[----:B------:R-:W-:-:S03]  /*9230*/  ISETP.GT.AND P0, PT, R0, 0x34, PT ;  /* 0x000000340000780c */ /* 0x000fc60003f04270 */
[----:B------:R-:W-:Y:S01]  /*9240*/  IMAD R14, R14, 0x33, RZ ;  /* 0x000000330e0e7824 */ /* 0x000fe200078e02ff */
[----:B0-----:R-:W-:Y:S02]  /*9250*/  PRMT R5, RZ, 0x7610, R5 ;  /* 0x00007610ff057816 */ /* 0x001fe40000000005 */
[----:B------:R-:W-:Y:S01]  /*9260*/  PRMT R28, RZ, 0x7610, R28 ;  /* 0x00007610ff1c7816 */ /* 0x000fe2000000001c */
[----:B--2---:R-:W-:Y:S04]  /*9270*/  STL [R1+0xfb4], R7 ;  /* 0x000fb40701007387 */ /* 0x004fe80000100800 */
[----:B------:R0:W-:Y:S04]  /*9280*/  STL [R1+0xf0], R15 ;  /* 0x0000f00f01007387 */ /* 0x0001e80000100800 */
[----:B---3--:R2:W-:Y:S01]  /*9290*/  STL [R1+0xe4], R29 ;  /* 0x0000e41d01007387 */ /* 0x0085e20000100800 */
[----:B0-----:R-:W-:-:S04]  /*92a0*/  IMAD.WIDE R14, R14, 0x2, R2 ;  /* 0x000000020e0e7825 */ /* 0x001fc800078e0202 */
[----:B--2---:R-:W-:Y:S01]  /*92b0*/  IMAD.MOV.U32 R29, RZ, RZ, c[0x0][0x188] ;  /* 0x00006200ff1d7624 */ /* 0x004fe200078e00ff */
[----:B------:R0:W2:Y:S03]  /*92c0*/  @P1 LDG.E.U16 R5, [R14.64] ;  /* 0x000000040e051981 */ /* 0x0000a6000c1e1500 */
[----:B------:R-:W-:-:S04]  /*92d0*/  IMAD R29, R29, 0x34, RZ ;  /* 0x000000341d1d7824 */ /* 0x000fc800078e02ff */
[----:B0-----:R-:W-:-:S05]  /*92e0*/  IMAD.WIDE R14, R29, 0x2, R2 ;  /* 0x000000021d0e7825 */ /* 0x001fca00078e0202 */
[----:B------:R-:W3:Y:S04]  /*92f0*/  @P0 LDG.E.U16 R28, [R14.64] ;  /* 0x000000040e1c0981 */ /* 0x000ee8000c1e1500 */
[----:B--2---:R-:W-:Y:S04]  /*9300*/  STL [R1+0xf94], R5 ;  /* 0x000f940501007387 */ /* 0x004fe80000100800 */
[----:B---3--:R0:W-:Y:S04]  /*9310*/  STL [R1], R28 ;  /* 0x0000001c01007387 */ /* 0x0081e80000100800 */
[----:B0-----:R-:W2:Y:S01]  /*9320*/  LDL.LU R28, [R1+0x1030] ;  /* 0x00103000011c7983 */ /* 0x001ea20000300800 */
[----:B------:R-:W-:Y:S01]  /*9330*/  ISETP.GT.AND P1, PT, R0, 0x35, PT ;  /* 0x000000350000780c */ /* 0x000fe20003f24270 */
[----:B------:R-:W-:-:S04]  /*9340*/  IMAD.MOV.U32 R29, RZ, RZ, c[0x0][0x188] ;  /* 0x00006200ff1d7624 */ /* 0x000fc800078e00ff */
[----:B------:R-:W-:-:S04]  /*9350*/  IMAD R29, R29, 0x35, RZ ;  /* 0x000000351d1d7824 */ /* 0x000fc800078e02ff */
[----:B------:R-:W-:Y:S01]  /*9360*/  IMAD.WIDE R14, R29, 0x2, R2 ;  /* 0x000000021d0e7825 */ /* 0x000fe200078e0202 */
[----:B--2---:R-:W-:-:S06]  /*9370*/  PRMT R28, RZ, 0x7610, R28 ;  /* 0x00007610ff1c7816 */ /* 0x004fcc000000001c */
[----:B------:R-:W2:Y:S01]  /*9380*/  @P1 LDG.E.U16 R28, [R14.64] ;  /* 0x000000040e1c1981 */ /* 0x000ea2000c1e1500 */
[----:B------:R-:W-:Y:S01]  /*9390*/  ISETP.GT.AND P0, PT, R0, 0x36, PT ;  /* 0x000000360000780c */ /* 0x000fe20003f04270 */
[----:B------:R-:W-:Y:S02]  /*93a0*/  IMAD.MOV.U32 R29, RZ, RZ, c[0x0][0x188] ;  /* 0x00006200ff1d7624 */ /* 0x000fe400078e00ff */
[----:B--2---:R0:W-:Y:S04]  /*93b0*/  STL [R1+0x94], R28 ;  /* 0x0000941c01007387 */ /* 0x0041e80000100800 */
[----:B0-----:R-:W2:Y:S01]  /*93c0*/  LDL.LU R28, [R1+0x102c] ;  /* 0x00102c00011c7983 */ /* 0x001ea20000300800 */
[----:B------:R-:W-:-:S04]  /*93d0*/  IMAD R29, R29, 0x36, RZ ;  /* 0x000000361d1d7824 */ /* 0x000fc800078e02ff */
[----:B------:R-:W-:Y:S01]  /*93e0*/  IMAD.WIDE R14, R29, 0x2, R2 ;  /* 0x000000021d0e7825 */ /* 0x000fe200078e0202 */
[----:B--2---:R-:W-:-:S06]  /*93f0*/  PRMT R28, RZ, 0x7610, R28 ;  /* 0x00007610ff1c7816 */ /* 0x004fcc000000001c */
[----:B------:R-:W2:Y:S01]  /*9400*/  @P0 LDG.E.U16 R28, [R14.64] ;  /* 0x000000040e1c0981 */ /* 0x000ea2000c1e1500 */
[----:B------:R-:W-:Y:S01]  /*9410*/  IMAD.MOV.U32 R29, RZ, RZ, c[0x0][0x188] ;  /* 0x00006200ff1d7624 */ /* 0x000fe200078e00ff */
[----:B------:R-:W-:-:S03]  /*9420*/  ISETP.GT.AND P1, PT, R0, 0x39, PT ;  /* 0x000000390000780c */ /* 0x000fc60003f24270 */
[----:B------:R-:W-:Y:S01]  /*9430*/  IMAD R29, R29, 0x39, RZ ;  /* 0x000000391d1d7824 */ /* 0x000fe200078e02ff */
[----:B------:R-:W-:Y:S01]  /*9440*/  ISETP.GT.AND P0, PT, R0, 0x37, PT ;  /* 0x000000370000780c */ /* 0x000fe20003f04270 */
[----:B--2---:R0:W-:Y:S04]  /*9450*/  STL [R1+0xd8], R28 ;  /* 0x0000d81c01007387 */ /* 0x0041e80000100800 */
[----:B0-----:R-:W2:Y:S01]  /*9460*/  LDL.LU R28, [R1+0x1028] ;  /* 0x00102800011c7983 */ /* 0x001ea20000300800 */
[----:B------:R-:W-:Y:S01]  /*9470*/  IMAD.WIDE R14, R29, 0x2, R2 ;  /* 0x000000021d0e7825 */ /* 0x000fe200078e0202 */
[----:B------:R-:W-:-:S03]  /*9480*/  PRMT R8, RZ, 0x7610, R8 ;  /* 0x00007610ff087816 */ /* 0x000fc60000000008 */
[----:B------:R-:W-:-:S03]  /*9490*/  IMAD.MOV.U32 R29, RZ, RZ, c[0x0][0x188] ;  /* 0x00006200ff1d7624 */ /* 0x000fc600078e00ff */
[----:B------:R0:W3:Y:S01]  /*94a0*/  @P1 LDG.E.U16 R8, [R14.64] ;  /* 0x000000040e081981 */ /* 0x0000e2000c1e1500 */
[----:B------:R-:W-:-:S04]  /*94b0*/  IMAD R29, R29, 0x37, RZ ;  /* 0x000000371d1d7824 */ /* 0x000fc800078e02ff */
[----:B0-----:R-:W-:Y:S01]  /*94c0*/  IMAD.WIDE R14, R29, 0x2, R2 ;  /* 0x000000021d0e7825 */ /* 0x001fe200078e0202 */
[----:B--2---:R-:W-:-:S06]  /*94d0*/  PRMT R28, RZ, 0x7610, R28 ;  /* 0x00007610ff1c7816 */ /* 0x004fcc000000001c */
[----:B------:R0:W2:Y:S01]  /*94e0*/  @P0 LDG.E.U16 R28, [R14.64] ;  /* 0x000000040e1c0981 */ /* 0x0000a2000c1e1500 */
[----:B------:R-:W-:Y:S01]  /*94f0*/  IMAD.MOV.U32 R29, RZ, RZ, c[0x0][0x188] ;  /* 0x00006200ff1d7624 */ /* 0x000fe200078e00ff */
[----:B------:R-:W-:-:S03]  /*9500*/  ISETP.GT.AND P1, PT, R0, 0x3a, PT ;  /* 0x0000003a0000780c */ /* 0x000fc60003f24270 */
[----:B------:R-:W-:Y:S01]  /*9510*/  IMAD R29, R29, 0x3a, RZ ;  /* 0x0000003a1d1d7824 */ /* 0x000fe200078e02ff */
[----:B------:R-:W-:-:S03]  /*9520*/  PRMT R6, RZ, 0x7610, R6 ;  /* 0x00007610ff067816 */ /* 0x000fc60000000006 */
[----:B0-----:R-:W-:Y:S01]  /*9530*/  IMAD.WIDE R14, R29, 0x2, R2 ;  /* 0x000000021d0e7825 */ /* 0x001fe200078e0202 */
[----:B------:R-:W-:-:S03]  /*9540*/  ISETP.GT.AND P0, PT, R0, 0x3b, PT ;  /* 0x0000003b0000780c */ /* 0x000fc60003f04270 */
[----:B------:R-:W-:Y:S02]  /*9550*/  IMAD.MOV.U32 R29, RZ, RZ, c[0x0][0x188] ;  /* 0x00006200ff1d7624 */ /* 0x000fe400078e00ff */
[----:B------:R0:W3:Y:S04]  /*9560*/  @P1 LDG.E.U16 R6, [R14.64] ;  /* 0x000000040e061981 */ /* 0x0000e8000c1e1500 */
[----:B--2---:R2:W-:Y:S04]  /*9570*/  STL [R1+0xdc], R28 ;  /* 0x0000dc1c01007387 */ /* 0x0045e80000100800 */
[----:B--2---:R-:W2:Y:S01]  /*9580*/  LDL.LU R28, [R1+0x1024] ;  /* 0x00102400011c7983 */ /* 0x004ea20000300800 */
[----:B------:R-:W-:Y:S01]  /*9590*/  IMAD R29, R29, 0x3b, RZ ;  /* 0x0000003b1d1d7824 */ /* 0x000fe200078e02ff */
[----:B------:R-:W-:-:S03]  /*95a0*/  ISETP.GT.AND P1, PT, R0, 0x3c, PT ;  /* 0x0000003c0000780c */ /* 0x000fc60003f24270 */
[----:B0-----:R-:W-:Y:S01]  /*95b0*/  IMAD.WIDE R14, R29, 0x2, R2 ;  /* 0x000000021d0e7825 */ /* 0x001fe200078e0202 */
[----:B------:R-:W-:-:S03]  /*95c0*/  PRMT R4, RZ, 0x7610, R4 ;  /* 0x00007610ff047816 */ /* 0x000fc60000000004 */
[----:B------:R-:W-:-:S03]  /*95d0*/  IMAD.MOV.U32 R29, RZ, RZ, c[0x0][0x188] ;  /* 0x00006200ff1d7624 */ /* 0x000fc600078e00ff */
[----:B------:R0:W3:Y:S01]  /*95e0*/  @P0 LDG.E.U16 R4, [R14.64] ;  /* 0x000000040e040981 */ /* 0x0000e2000c1e1500 */
[----:B------:R-:W-:-:S04]  /*95f0*/  IMAD R29, R29, 0x3c, RZ ;  /* 0x0000003c1d1d7824 */ /* 0x000fc800078e02ff */
[----:B0-----:R-:W-:Y:S01]  /*9600*/  IMAD.WIDE R14, R29, 0x2, R2 ;  /* 0x000000021d0e7825 */ /* 0x001fe200078e0202 */
[----:B--2---:R-:W-:-:S06]  /*9610*/  PRMT R28, RZ, 0x7610, R28 ;  /* 0x00007610ff1c7816 */ /* 0x004fcc000000001c */
[----:B------:R0:W2:Y:S01]  /*9620*/  @P1 LDG.E.U16 R28, [R14.64] ;  /* 0x000000040e1c1981 */ /* 0x0000a2000c1e1500 */
[----:B------:R-:W-:-:S03]  /*9630*/  ISETP.GT.AND P0, PT, R0, 0x3d, PT ;  /* 0x0000003d0000780c */ /* 0x000fc60003f04270 */
[----:B---3--:R-:W-:Y:S01]  /*9640*/  STL [R1+0xf90], R4 ;  /* 0x000f900401007387 */ /* 0x008fe20000100800 */
[----:B0-----:R-:W-:-:S03]  /*9650*/  IMAD.MOV.U32 R15, RZ, RZ, c[0x0][0x188] ;  /* 0x00006200ff0f7624 */ /* 0x001fc600078e00ff */
[----:B------:R-:W3:Y:S01]  /*9660*/  LDL R29, [R1+0x418] ;  /* 0x00041800011d7983 */ /* 0x000ee20000100800 */
[----:B------:R-:W-:-:S04]  /*9670*/  IMAD R15, R15, 0x3d, RZ ;  /* 0x0000003d0f0f7824 */ /* 0x000fc800078e02ff */
[----:B------:R-:W-:Y:S01]  /*9680*/  IMAD.WIDE R14, R15, 0x2, R2 ;  /* 0x000000020f0e7825 */ /* 0x000fe200078e0202 */
[----:B--2---:R0:W-:Y:S02]  /*9690*/  STL [R1+0xf84], R28 ;  /* 0x000f841c01007387 */ /* 0x0041e40000100800 */
[----:B0-----:R-:W-:-:S06]  /*96a0*/  PRMT R28, RZ, 0x7610, R28 ;  /* 0x00007610ff1c7816 */ /* 0x001fcc000000001c */
[----:B------:R0:W2:Y:S01]  /*96b0*/  @P0 LDG.E.U16 R28, [R14.64] ;  /* 0x000000040e1c0981 */ /* 0x0000a2000c1e1500 */
[----:B------:R-:W-:Y:S02]  /*96c0*/  ISETP.GT.AND P1, PT, R0, 0x3e, PT ;  /* 0x0000003e0000780c */ /* 0x000fe40003f24270 */
[----:B------:R-:W-:Y:S01]  /*96d0*/  PRMT R25, RZ, 0x7610, R25 ;  /* 0x00007610ff197816 */ /* 0x000fe20000000019 */
[----:B0-----:R-:W-:-:S04]  /*96e0*/  IMAD.MOV.U32 R15, RZ, RZ, c[0x0][0x188] ;  /* 0x00006200ff0f7624 */ /* 0x001fc800078e00ff */
[----:B------:R-:W-:Y:S01]  /*96f0*/  IMAD R15, R15, 0x3e, RZ ;  /* 0x0000003e0f0f7824 */ /* 0x000fe200078e02ff */
[----:B------:R-:W-:-:S03]  /*9700*/  ISETP.GT.AND P0, PT, R0, 0x3f, PT ;  /* 0x0000003f0000780c */ /* 0x000fc60003f04270 */
[----:B------:R-:W-:Y:S01]  /*9710*/  IMAD.WIDE R14, R15, 0x2, R2 ;  /* 0x000000020f0e7825 */ /* 0x000fe200078e0202 */
[----:B------:R-:W-:-:S04]  /*9720*/  PRMT R24, RZ, 0x7610, R24 ;  /* 0x00007610ff187816 */ /* 0x000fc80000000018 */
[----:B------:R0:W3:Y:S04]  /*9730*/  @P1 LDG.E.U16 R25, [R14.64] ;  /* 0x000000040e191981 */ /* 0x0000e8000c1e1500 */
[----:B--2---:R2:W-:Y:S02]  /*9740*/  STL [R1+0x7c], R28 ;  /* 0x00007c1c01007387 */ /* 0x0045e40000100800 */
[----:B--2---:R-:W-:-:S04]  /*9750*/  IMAD.MOV.U32 R28, RZ, RZ, c[0x0][0x188] ;  /* 0x00006200ff1c7624 */ /* 0x004fc800078e00ff */
[----:B------:R-:W-:-:S04]  /*9760*/  IMAD R28, R28, 0x3f, RZ ;  /* 0x0000003f1c1c7824 */ /* 0x000fc800078e02ff */
[----:B0-----:R-:W-:-:S05]  /*9770*/  IMAD.WIDE R14, R28, 0x2, R2 ;  /* 0x000000021c0e7825 */ /* 0x001fca00078e0202 */
[----:B------:R0:W2:Y:S04]  /*9780*/  @P0 LDG.E.U16 R24, [R14.64] ;  /* 0x000000040e180981 */ /* 0x0000a8000c1e1500 */
[----:B---3--:R3:W-:Y:S04]  /*9790*/  STL [R1+0xac], R25 ;  /* 0x0000ac1901007387 */ /* 0x0087e80000100800 */
[----:B---3--:R-:W3:Y:S04]  /*97a0*/  LDL.LU R25, [R1+0x1020] ;  /* 0x0010200001197983 */ /* 0x008ee80000300800 */
[----:B------:R-:W3:Y:S04]  /*97b0*/  LDL R28, [R1+0x56c] ;  /* 0x00056c00011c7983 */ /* 0x000ee80000100800 */
[----:B------:R1:W-:Y:S04]  /*97c0*/  STL [R1+0x60c], R2 ;  /* 0x00060c0201007387 */ /* 0x0003e80000100800 */
[----:B-1----:R-:W3:Y:S04]  /*97d0*/  LDL R2, [R1+0x4d8] ;  /* 0x0004d80001027983 */ /* 0x002ee80000100800 */
[----:B------:R-:W-:Y:S04]  /*97e0*/  STL [R1+0x608], R3 ;  /* 0x0006080301007387 */ /* 0x000fe80000100800 */
[----:B0-----:R-:W0:Y:S01]  /*97f0*/  S2R R15, SR_TID.X ;  /* 0x00000000000f7919 */ /* 0x001e220000002100 */
[----:B------:R-:W-:-:S03]  /*9800*/  PRMT R16, RZ, 0x7610, R16 ;  /* 0x00007610ff107816 */ /* 0x000fc60000000010 */
[----:B------:R-:W-:Y:S06]  /*9810*/  BAR.SYNC.DEFER_BLOCKING 0x0 ;  /* 0x0000000000007b1d */ /* 0x000fec0000010000 */
[----:B--2---:R1:W-:Y:S04]  /*9820*/  STL [R1+0xd0], R24 ;  /* 0x0000d01801007387 */ /* 0x0043e80000100800 */
[----:B-1----:R-:W2:Y:S01]  /*9830*/  LDL.LU R24, [R1+0x101c] ;  /* 0x00101c0001187983 */ /* 0x002ea20000300800 */
[----:B0-----:R-:W-:-:S04]  /*9840*/  LOP3.LUT R15, R15, 0x3f, RZ, 0xc0, !PT ;  /* 0x0000003f0f0f7812 */ /* 0x001fc800078ec0ff */
[----:B------:R-:W-:Y:S02]  /*9850*/  ISETP.GE.AND P0, PT, R15, R0, PT ;  /* 0x000000000f00720c */ /* 0x000fe40003f06270 */
[----:B---3--:R-:W-:-:S05]  /*9860*/  IADD3 R14, P1, R2, R25, RZ ;  /* 0x00000019020e7210 */ /* 0x008fca0007f3e0ff */
[----:B--2---:R-:W-:-:S06]  /*9870*/  IMAD.X R15, R29, 0x1, R24, P1 ;  /* 0x000000011d0f7824 */ /* 0x004fcc00008e0618 */
[----:B------:R-:W2:Y:S04]  /*9880*/  @!P0 LDG.E.U16 R16, [R14.64] ;  /* 0x000000040e108981 */ /* 0x000ea8000c1e1500 */
[----:B------:R0:W-:Y:S04]  /*9890*/  STL [R1+0x5e4], R0 ;  /* 0x0005e40001007387 */ /* 0x0001e80000100800 */
[----:B0-----:R-:W3:Y:S04]  /*98a0*/  LDL.LU R0, [R1+0x5ac] ;  /* 0x0005ac0001007983 */ /* 0x001ee80000300800 */
[----:B------:R-:W4:Y:S04]  /*98b0*/  LDL R29, [R1+0x5a4] ;  /* 0x0005a400011d7983 */ /* 0x000f280000100800 */
[----:B------:R-:W4:Y:S04]  /*98c0*/  LDL R2, [R1+0x554] ;  /* 0x0005540001027983 */ /* 0x000f280000100800 */
[----:B--2---:R0:W-:Y:S04]  /*98d0*/  STL [R1+0xcc], R16 ;  /* 0x0000cc1001007387 */ /* 0x0041e80000100800 */
[----:B0-----:R-:W2:Y:S01]  /*98e0*/  LDL.LU R16, [R1+0x1018] ;  /* 0x0010180001107983 */ /* 0x001ea20000300800 */
[----:B---3--:R-:W-:-:S05]  /*98f0*/  IADD3 R14, P1, R0, R25, RZ ;  /* 0x00000019000e7210 */ /* 0x008fca0007f3e0ff */
[----:B------:R-:W-:Y:S01]  /*9900*/  IMAD.X R15, R28, 0x1, R24, P1 ;  /* 0x000000011c0f7824 */ /* 0x000fe200008e0618 */
[----:B--2---:R-:W-:-:S06]  /*9910*/  PRMT R16, RZ, 0x7610, R16 ;  /* 0x00007610ff107816 */ /* 0x004fcc0000000010 */
[----:B------:R-:W2:Y:S04]  /*9920*/  @!P0 LDG.E.U16 R16, [R14.64] ;  /* 0x000000040e108981 */ /* 0x000ea8000c1e1500 */
[----:B------:R-:W-:Y:S04]  /*9930*/  STL [R1+0x610], R0 ;  /* 0x0006100001007387 */ /* 0x000fe80000100800 */
[----:B------:R0:W-:Y:S04]  /*9940*/  STL [R1+0xf8c], R0 ;  /* 0x000f8c0001007387 */ /* 0x0001e80000100800 */
[----:B------:R-:W3:Y:S04]  /*9950*/  LDL R28, [R1+0x4a8] ;  /* 0x0004a800011c7983 */ /* 0x000ee80000100800 */
[----:B0-----:R-:W3:Y:S04]  /*9960*/  LDL R0, [R1+0x4b4] ;  /* 0x0004b40001007983 */ /* 0x001ee80000100800 */
[----:B--2---:R0:W-:Y:S04]  /*9970*/  STL [R1+0xc8], R16 ;  /* 0x0000c81001007387 */ /* 0x0041e80000100800 */
[----:B0-----:R-:W2:Y:S04]  /*9980*/  LDL.LU R16, [R1+0x1014] ;  /* 0x0010140001107983 */ /* 0x001ea80000300800 */
[----:B------:R-:W2:Y:S02]  /*9990*/  LDL R15, [R1+0x4c8] ;  /* 0x0004c800010f7983 */ /* 0x000ea40000100800 */
[----:B--2---:R-:W-:-:S02]  /*99a0*/  IADD3 R14, P1, R15, R25, RZ ;  /* 0x000000190f0e7210 */ /* 0x004fc40007f3e0ff */
[----:B------:R-:W2:Y:S01]  /*99b0*/  LDL R15, [R1+0x414] ;  /* 0x00041400010f7983 */ /* 0x000ea20000100800 */
[----:B------:R-:W-:Y:S02]  /*99c0*/  PRMT R16, RZ, 0x7610, R16 ;  /* 0x00007610ff107816 */ /* 0x000fe40000000010 */
[----:B--2---:R-:W-:-:S05]  /*99d0*/  IMAD.X R15, R15, 0x1, R24, P1 ;  /* 0x000000010f0f7824 */ /* 0x004fca00008e0618 */
[----:B------:R-:W2:Y:S04]  /*99e0*/  @!P0 LDG.E.U16 R16, [R14.64] ;  /* 0x000000040e108981 */ /* 0x000ea8000c1e1500 */
[----:B--2---:R0:W-:Y:S04]  /*99f0*/  STL [R1+0xc4], R16 ;  /* 0x0000c41001007387 */ /* 0x0041e80000100800 */
[----:B0-----:R-:W2:Y:S01]  /*9a00*/  LDL.LU R16, [R1+0x1010] ;  /* 0x0010100001107983 */ /* 0x001ea20000300800 */
[----:B----4-:R-:W-:-:S05]  /*9a10*/  IADD3 R14, P1, R29, R25, RZ ;  /* 0x000000191d0e7210 */ /* 0x010fca0007f3e0ff */
[----:B------:R-:W-:Y:S02]  /*9a20*/  IMAD.X R15, R2, 0x1, R24, P1 ;  /* 0x00000001020f7824 */ /* 0x000fe400008e0618 */
[----:B------:R-:W4:Y:S01]  /*9a30*/  LDL R2, [R1+0x534] ;  /* 0x0005340001027983 */ /* 0x000f220000100800 */
[----:B--2---:R-:W-:-:S06]  /*9a40*/  PRMT R16, RZ, 0x7610, R16 ;  /* 0x00007610ff107816 */ /* 0x004fcc0000000010 */
[----:B------:R-:W2:Y:S04]  /*9a50*/  @!P0 LDG.E.U16 R16, [R14.64] ;  /* 0x000000040e108981 */ /* 0x000ea8000c1e1500 */
[----:B--2---:R0:W-:Y:S04]  /*9a60*/  STL [R1+0xa8], R16 ;  /* 0x0000a81001007387 */ /* 0x0041e80000100800 */
[----:B0-----:R-:W2:Y:S04]  /*9a70*/  LDL.LU R16, [R1+0x100c] ;  /* 0x00100c0001107983 */ /* 0x001ea80000300800 */
[----:B------:R-:W3:Y:S01]  /*9a80*/  LDL R15, [R1+0x548] ;  /* 0x00054800010f7983 */ /* 0x000ee20000100800 */
[----:B--2---:R-:W-:-:S02]  /*9a90*/  PRMT R16, RZ, 0x7610, R16 ;  /* 0x00007610ff107816 */ /* 0x004fc40000000010 */
[----:B---3--:R-:W-:-:S05]  /*9aa0*/  IADD3 R14, P1, R15, R25, RZ ;  /* 0x000000190f0e7210 */ /* 0x008fca0007f3e0ff */
[----:B------:R-:W-:-:S05]  /*9ab0*/  IMAD.X R15, R0, 0x1, R24, P1 ;  /* 0x00000001000f7824 */ /* 0x000fca00008e0618 */
[----:B------:R-:W2:Y:S04]  /*9ac0*/  @!P0 LDG.E.U16 R16, [R14.64] ;  /* 0x000000040e108981 */ /* 0x000ea8000c1e1500 */
[----:B--2---:R0:W-:Y:S04]  /*9ad0*/  STL [R1+0xa4], R16 ;  /* 0x0000a41001007387 */ /* 0x0041e80000100800 */
[----:B0-----:R-:W2:Y:S04]  /*9ae0*/  LDL.LU R16, [R1+0x1008] ;  /* 0x0010080001107983 */ /* 0x001ea80000300800 */
[----:B------:R-:W3:Y:S01]  /*9af0*/  LDL R15, [R1+0x404] ;  /* 0x00040400010f7983 */ /* 0x000ee20000100800 */
[----:B------:R-:W-:-:S02]  /*9b00*/  IADD3 R14, P1, R28, R25, RZ ;  /* 0x000000191c0e7210 */ /* 0x000fc40007f3e0ff */
[----:B--2---:R-:W-:-:S03]  /*9b10*/  PRMT R16, RZ, 0x7610, R16 ;  /* 0x00007610ff107816 */ /* 0x004fc60000000010 */
[----:B---3--:R-:W-:-:S05]  /*9b20*/  IMAD.X R15, R15, 0x1, R24, P1 ;  /* 0x000000010f0f7824 */ /* 0x008fca00008e0618 */
[----:B------:R-:W2:Y:S04]  /*9b30*/  @!P0 LDG.E.U16 R16, [R14.64] ;  /* 0x000000040e108981 */ /* 0x000ea8000c1e1500 */
[----:B--2---:R0:W-:Y:S04]  /*9b40*/  STL [R1+0x9c], R16 ;  /* 0x00009c1001007387 */ /* 0x0041e80000100800 */
[----:B0-----:R-:W2:Y:S04]  /*9b50*/  LDL.LU R16, [R1+0x1004] ;  /* 0x0010040001107983 */ /* 0x001ea80000300800 */
[----:B------:R-:W3:Y:S04]  /*9b60*/  LDL R15, [R1+0x594] ;  /* 0x00059400010f7983 */ /* 0x000ee80000100800 */
[----:B------:R-:W0:Y:S01]  /*9b70*/  S2R R29, SR_TID.X ;  /* 0x00000000001d7919 */ /* 0x000e220000002100 */
[----:B--2---:R-:W-:-:S02]  /*9b80*/  PRMT R16, RZ, 0x7610, R16 ;  /* 0x00007610ff107816 */ /* 0x004fc40000000010 */
[----:B---3--:R-:W-:-:S05]  /*9b90*/  IADD3 R14, P1, R15, R25, RZ ;  /* 0x000000190f0e7210 */ /* 0x008fca0007f3e0ff */
[----:B----4-:R-:W-:Y:S01]  /*9ba0*/  IMAD.X R15, R2, 0x1, R24, P1 ;  /* 0x00000001020f7824 */ /* 0x010fe200008e0618 */
[----:B0-----:R-:W-:Y:S01]  /*9bb0*/  LOP3.LUT R0, R29, 0x7f, RZ, 0xc0, !PT ;  /* 0x0000007f1d007812 */ /* 0x001fe200078ec0ff */
[----:B------:R-:W2:Y:S04]  /*9bc0*/  LDL R2, [R1+0x51c] ;  /* 0x00051c0001027983 */ /* 0x000ea80000100800 */
[----:B------:R-:W3:Y:S01]  /*9bd0*/  @!P0 LDG.E.U16 R16, [R14.64] ;  /* 0x000000040e108981 */ /* 0x000ee2000c1e1500 */
[----:B------:R-:W-:-:S05]  /*9be0*/  IMAD.SHL.U32 R28, R0, 0x2, RZ ;  /* 0x00000002001c7824 */ /* 0x000fca00078e00ff */
[----:B------:R0:W-:Y:S04]  /*9bf0*/  STS.U16 [R28], R13 ;  /* 0x0000000d1c007388 */ /* 0x0001e80000000400 */
[----:B0-----:R-:W4:Y:S04]  /*9c00*/  LDL R13, [R1+0x484] ;  /* 0x00048400010d7983 */ /* 0x001f280000100800 */
[----:B---3--:R0:W-:Y:S04]  /*9c10*/  STL [R1+0x98], R16 ;  /* 0x0000981001007387 */ /* 0x0081e80000100800 */
[----:B0-----:R-:W3:Y:S04]  /*9c20*/  LDL.LU R16, [R1+0x1000] ;  /* 0x0010000001107983 */ /* 0x001ee80000300800 */
[----:B------:R-:W2:Y:S04]  /*9c30*/  LDL R15, [R1+0x528] ;  /* 0x00052800010f7983 */ /* 0x000ea80000100800 */
[----:B---3--:R-:W-:Y:S01]  /*9c40*/  STL [R1+0xf88], R16 ;  /* 0x000f881001007387 */ /* 0x008fe20000100800 */
[----:B--2---:R-:W-:-:S03]  /*9c50*/  IADD3 R14, P1, R15, R25, RZ ;  /* 0x000000190f0e7210 */ /* 0x004fc60007f3e0ff */
[----:B------:R-:W2:Y:S01]  /*9c60*/  LDL R15, [R1+0x494] ;  /* 0x00049400010f7983 */ /* 0x000ea20000100800 */
[----:B------:R-:W-:Y:S01]  /*9c70*/  PRMT R17, RZ, 0x7610, R17 ;  /* 0x00007610ff117816 */ /* 0x000fe20000000011 */
[----:B--2---:R-:W-:-:S05]  /*9c80*/  IMAD.X R15, R15, 0x1, R24, P1 ;  /* 0x000000010f0f7824 */ /* 0x004fca00008e0618 */
[----:B------:R-:W2:Y:S04]  /*9c90*/  @!P0 LDG.E.U16 R17, [R14.64] ;  /* 0x000000040e118981 */ /* 0x000ea8000c1e1500 */
[----:B--2---:R0:W-:Y:S04]  /*9ca0*/  STL [R1+0x90], R17 ;  /* 0x0000901101007387 */ /* 0x0041e80000100800 */
[----:B0-----:R-:W2:Y:S04]  /*9cb0*/  LDL.LU R17, [R1+0xffc] ;  /* 0x000ffc0001117983 */ /* 0x001ea80000300800 */
[----:B------:R-:W3:Y:S01]  /*9cc0*/  LDL R15, [R1+0x3f0] ;  /* 0x0003f000010f7983 */ /* 0x000ee20000100800 */
[----:B----4-:R-:W-:-:S02]  /*9cd0*/  IADD3 R14, P1, R13, R25, RZ ;  /* 0x000000190d0e7210 */ /* 0x010fc40007f3e0ff */
[----:B------:R-:W-:Y:S01]  /*9ce0*/  PRMT R22, RZ, 0x7610, R22 ;  /* 0x00007610ff167816 */ /* 0x000fe20000000016 */
[----:B------:R-:W4:Y:S02]  /*9cf0*/  LDL R13, [R1+0x460] ;  /* 0x00046000010d7983 */ /* 0x000f240000100800 */
[----:B---3--:R-:W-:-:S05]  /*9d00*/  IMAD.X R15, R15, 0x1, R24, P1 ;  /* 0x000000010f0f7824 */ /* 0x008fca00008e0618 */
[----:B------:R-:W3:Y:S04]  /*9d10*/  @!P0 LDG.E.U16 R22, [R14.64] ;  /* 0x000000040e168981 */ /* 0x000ee8000c1e1500 */
[----:B---3--:R0:W-:Y:S04]  /*9d20*/  STL [R1+0x8c], R22 ;  /* 0x00008c1601007387 */ /* 0x0081e80000100800 */
[----:B0-----:R-:W3:Y:S04]  /*9d30*/  LDL.LU R22, [R1+0xff8] ;  /* 0x000ff80001167983 */ /* 0x001ee80000300800 */
[----:B------:R-:W2:Y:S01]  /*9d40*/  LDL R15, [R1+0x588] ;  /* 0x00058800010f7983 */ /* 0x000ea20000100800 */
[----:B---3--:R-:W-:-:S02]  /*9d50*/  PRMT R22, RZ, 0x7610, R22 ;  /* 0x00007610ff167816 */ /* 0x008fc40000000016 */
[----:B--2---:R-:W-:-:S05]  /*9d60*/  IADD3 R14, P1, R15, R25, RZ ;  /* 0x000000190f0e7210 */ /* 0x004fca0007f3e0ff */
[----:B------:R-:W-:Y:S02]  /*9d70*/  IMAD.X R15, R2, 0x1, R24, P1 ;  /* 0x00000001020f7824 */ /* 0x000fe400008e0618 */
[----:B------:R-:W2:Y:S04]  /*9d80*/  LDL.LU R2, [R1+0x8] ;  /* 0x0000080001027983 */ /* 0x000ea80000300800 */
[----:B------:R-:W3:Y:S04]  /*9d90*/  @!P0 LDG.E.U16 R22, [R14.64] ;  /* 0x000000040e168981 */ /* 0x000ee8000c1e1500 */
[----:B---3--:R0:W-:Y:S04]  /*9da0*/  STL [R1+0x88], R22 ;  /* 0x0000881601007387 */ /* 0x0081e80000100800 */
[----:B0-----:R-:W3:Y:S04]  /*9db0*/  LDL.LU R22, [R1+0xff4] ;  /* 0x000ff40001167983 */ /* 0x001ee80000300800 */
[----:B------:R-:W2:Y:S02]  /*9dc0*/  LDL R15, [R1+0x510] ;  /* 0x00051000010f7983 */ /* 0x000ea40000100800 */
[----:B--2---:R-:W-:-:S02]  /*9dd0*/  IADD3 R14, P1, R15, R25, RZ ;  /* 0x000000190f0e7210 */ /* 0x004fc40007f3e0ff */
[----:B------:R-:W2:Y:S01]  /*9de0*/  LDL R15, [R1+0x46c] ;  /* 0x00046c00010f7983 */ /* 0x000ea20000100800 */
[----:B---3--:R-:W-:Y:S02]  /*9df0*/  PRMT R22, RZ, 0x7610, R22 ;  /* 0x00007610ff167816 */ /* 0x008fe40000000016 */
[----:B--2---:R-:W-:-:S05]  /*9e00*/  IMAD.X R15, R15, 0x1, R24, P1 ;  /* 0x000000010f0f7824 */ /* 0x004fca00008e0618 */
[----:B------:R-:W2:Y:S04]  /*9e10*/  @!P0 LDG.E.U16 R22, [R14.64] ;  /* 0x000000040e168981 */ /* 0x000ea8000c1e1500 */
[----:B------:R-:W-:Y:S04]  /*9e20*/  STS.U16 [R28+0x800], R16 ;  /* 0x000800101c007388 */ /* 0x000fe80000000400 */
[----:B------:R-:W-:Y:S04]  /*9e30*/  STS.U16 [R28+0x1000], R17 ;  /* 0x001000111c007388 */ /* 0x000fe80000000400 */
[----:B------:R-:W-:Y:S04]  /*9e40*/  STS.U16 [R28+0x1800], R18 ;  /* 0x001800121c007388 */ /* 0x000fe80000000400 */
[----:B------:R-:W-:Y:S04]  /*9e50*/  STS.U16 [R28+0x2000], R19 ;  /* 0x002000131c007388 */ /* 0x000fe80000000400 */
[----:B------:R4:W-:Y:S02]  /*9e60*/  STS.U16 [R28+0x2800], R12 ;  /* 0x0028000c1c007388 */ /* 0x0009e40000000400 */
[----:B----4-:R-:W-:-:S02]  /*9e70*/  IADD3 R12, P1, R13, R25, RZ ;  /* 0x000000190d0c7210 */ /* 0x010fc40007f3e0ff */
[----:B--2---:R0:W-:Y:S04]  /*9e80*/  STL [R1+0x84], R22 ;  /* 0x0000841601007387 */ /* 0x0041e80000100800 */
[----:B0-----:R-:W2:Y:S04]  /*9e90*/  LDL.LU R22, [R1+0xff0] ;  /* 0x000ff00001167983 */ /* 0x001ea80000300800 */
[----:B------:R-:W3:Y:S04]  /*9ea0*/  LDL.LU R14, [R1+0x14] ;  /* 0x00001400010e7983 */ /* 0x000ee80000300800 */
[----:B------:R-:W4:Y:S01]  /*9eb0*/  LDL R13, [R1+0x3dc] ;  /* 0x0003dc00010d7983 */ /* 0x000f220000100800 */
[----:B------:R-:W-:Y:S01]  /*9ec0*/  PRMT R15, RZ, 0x7610, R15 ;  /* 0x00007610ff0f7816 */ /* 0x000fe2000000000f */
[----:B----4-:R-:W-:-:S05]  /*9ed0*/  IMAD.X R13, R13, 0x1, R24, P1 ;  /* 0x000000010d0d7824 */ /* 0x010fca00008e0618 */
[----:B------:R0:W4:Y:S04]  /*9ee0*/  @!P0 LDG.E.U16 R15, [R12.64] ;  /* 0x000000040c0f8981 */ /* 0x000128000c1e1500 */
[----:B0-----:R-:W2:Y:S04]  /*9ef0*/  LDL R13, [R1+0x580] ;  /* 0x00058000010d7983 */ /* 0x001ea80000100800 */
[----:B----4-:R-:W-:Y:S01]  /*9f00*/  STL [R1+0x78], R15 ;  /* 0x0000780f01007387 */ /* 0x010fe20000100800 */
[----:B--2---:R-:W-:-:S03]  /*9f10*/  IADD3 R12, P1, R13, R25, RZ ;  /* 0x000000190d0c7210 */ /* 0x004fc60007f3e0ff */
[----:B------:R-:W2:Y:S01]  /*9f20*/  LDL R13, [R1+0x500] ;  /* 0x00050000010d7983 */ /* 0x000ea20000100800 */
[----:B------:R-:W-:-:S03]  /*9f30*/  PRMT R22, RZ, 0x7610, R22 ;  /* 0x00007610ff167816 */ /* 0x000fc60000000016 */
[----:B------:R0:W-:Y:S04]  /*9f40*/  STS.U16 [R28+0x3000], R11 ;  /* 0x0030000b1c007388 */ /* 0x0001e80000000400 */
[----:B0-----:R-:W4:Y:S01]  /*9f50*/  LDL R11, [R1+0x4f8] ;  /* 0x0004f800010b7983 */ /* 0x001f220000100800 */
[----:B--2---:R-:W-:-:S05]  /*9f60*/  IMAD.X R13, R13, 0x1, R24, P1 ;  /* 0x000000010d0d7824 */ /* 0x004fca00008e0618 */
[----:B------:R0:W2:Y:S02]  /*9f70*/  @!P0 LDG.E.U16 R22, [R12.64] ;  /* 0x000000040c168981 */ /* 0x0000a4000c1e1500 */
[----:B0-----:R-:W-:-:S05]  /*9f80*/  IMAD.SHL.U32 R13, R0, 0x2, RZ ;  /* 0x00000002000d7824 */ /* 0x001fca00078e00ff */
[----:B------:R4:W-:Y:S02]  /*9f90*/  STS.U16 [R13+0x3800], R10 ;  /* 0x0038000a0d007388 */ /* 0x0009e40000000400 */
[----:B----4-:R-:W-:Y:S02]  /*9fa0*/  IADD3 R10, P1, R11, R25, RZ ;  /* 0x000000190b0a7210 */ /* 0x010fe40007f3e0ff */
[----:B--2---:R0:W-:Y:S04]  /*9fb0*/  STL [R1+0x74], R22 ;  /* 0x0000741601007387 */ /* 0x0041e80000100800 */
[----:B0-----:R-:W2:Y:S04]  /*9fc0*/  LDL.LU R22, [R1+0xfec] ;  /* 0x000fec0001167983 */ /* 0x001ea80000300800 */
[----:B------:R-:W4:Y:S01]  /*9fd0*/  LDL R11, [R1+0x448] ;  /* 0x00044800010b7983 */ /* 0x000f220000100800 */
[----:B--2---:R-:W-:Y:S01]  /*9fe0*/  PRMT R22, RZ, 0x7610, R22 ;  /* 0x00007610ff167816 */ /* 0x004fe20000000016 */
[----:B----4-:R-:W-:-:S05]  /*9ff0*/  IMAD.X R11, R11, 0x1, R24, P1 ;  /* 0x000000010b0b7824 */ /* 0x010fca00008e0618 */
[----:B------:R-:W2:Y:S04]  /*a000*/  @!P0 LDG.E.U16 R22, [R10.64] ;  /* 0x000000040a168981 */ /* 0x000ea8000c1e1500 */
[----:B--2---:R0:W-:Y:S04]  /*a010*/  STL [R1+0x70], R22 ;  /* 0x0000701601007387 */ /* 0x0041e80000100800 */
[----:B0-----:R-:W2:Y:S04]  /*a020*/  LDL.LU R22, [R1+0xfe8] ;  /* 0x000fe80001167983 */ /* 0x001ea80000300800 */
[----:B------:R-:W4:Y:S02]  /*a030*/  LDL R11, [R1+0x438] ;  /* 0x00043800010b7983 */ /* 0x000f240000100800 */
[----:B----4-:R-:W-:-:S02]  /*a040*/  IADD3 R10, P1, R11, R25, RZ ;  /* 0x000000190b0a7210 */ /* 0x010fc40007f3e0ff */
[----:B------:R-:W4:Y:S01]  /*a050*/  LDL R11, [R1+0x3c4] ;  /* 0x0003c400010b7983 */ /* 0x000f220000100800 */
[----:B--2---:R-:W-:-:S03]  /*a060*/  PRMT R22, RZ, 0x7610, R22 ;  /* 0x00007610ff167816 */ /* 0x004fc60000000016 */
[----:B------:R-:W0:Y:S01]  /*a070*/  S2R R15, SR_TID.X ;  /* 0x00000000000f7919 */ /* 0x000e220000002100 */
[----:B----4-:R-:W-:-:S05]  /*a080*/  IMAD.X R11, R11, 0x1, R24, P1 ;  /* 0x000000010b0b7824 */ /* 0x010fca00008e0618 */
[----:B------:R-:W2:Y:S01]  /*a090*/  @!P0 LDG.E.U16 R22, [R10.64] ;  /* 0x000000040a168981 */ /* 0x000ea2000c1e1500 */
[----:B0-----:R-:W-:-:S05]  /*a0a0*/  LOP3.LUT R15, R15, 0x7f, RZ, 0xc0, !PT ;  /* 0x0000007f0f0f7812 */ /* 0x001fca00078ec0ff */
[----:B------:R-:W-:-:S05]  /*a0b0*/  IMAD.SHL.U32 R15, R15, 0x2, RZ ;  /* 0x000000020f0f7824 */ /* 0x000fca00078e00ff */
[----:B------:R-:W-:-:S05]  /*a0c0*/  LOP3.LUT R15, R15, 0x10, RZ, 0x3c, !PT ;  /* 0x000000100f0f7812 */ /* 0x000fca00078e3cff */
[----:B---3--:R0:W-:Y:S04]  /*a0d0*/  STS.U16 [R15+0x100], R14 ;  /* 0x0001000e0f007388 */ /* 0x0081e80000000400 */
[----:B0-----:R-:W3:Y:S04]  /*a0e0*/  LDL R14, [R1+0x568] ;  /* 0x00056800010e7983 */ /* 0x001ee80000100800 */
[----:B--2---:R0:W-:Y:S04]  /*a0f0*/  STL [R1+0x6c], R22 ;  /* 0x00006c1601007387 */ /* 0x0041e80000100800 */
[----:B0-----:R-:W2:Y:S04]  /*a100*/  LDL.LU R22, [R1+0xfe4] ;  /* 0x000fe40001167983 */ /* 0x001ea80000300800 */
[----:B------:R-:W4:Y:S02]  /*a110*/  LDL R11, [R1+0x4e4] ;  /* 0x0004e400010b7983 */ /* 0x000f240000100800 */
[----:B----4-:R-:W-:-:S02]  /*a120*/  IADD3 R10, P1, R11, R25, RZ ;  /* 0x000000190b0a7210 */ /* 0x010fc40007f3e0ff */
[----:B------:R-:W4:Y:S01]  /*a130*/  LDL R11, [R1+0x42c] ;  /* 0x00042c00010b7983 */ /* 0x000f220000100800 */
[----:B--2---:R-:W-:Y:S02]  /*a140*/  PRMT R22, RZ, 0x7610, R22 ;  /* 0x00007610ff167816 */ /* 0x004fe40000000016 */
[----:B----4-:R-:W-:-:S05]  /*a150*/  IMAD.X R11, R11, 0x1, R24, P1 ;  /* 0x000000010b0b7824 */ /* 0x010fca00008e0618 */
[----:B------:R-:W2:Y:S04]  /*a160*/  @!P0 LDG.E.U16 R22, [R10.64] ;  /* 0x000000040a168981 */ /* 0x000ea8000c1e1500 */
[----:B------:R0:W-:Y:S04]  /*a170*/  STS.U16 [R15+0x900], R2 ;  /* 0x000900020f007388 */ /* 0x0001e80000000400 */
[----:B0-----:R-:W4:Y:S04]  /*a180*/  LDL R2, [R1+0x5a8] ;  /* 0x0005a80001027983 */ /* 0x001f280000100800 */
        /* <DEDUP_REMOVED lines=9> */
[----:B0-----:R-:W2:Y:S04]  /*a220*/  LDL.LU R26, [R1+0xfdc] ;  /* 0x000fdc00011a7983 */ /* 0x001ea80000300800 */
[----:B------:R-:W2:Y:S01]  /*a230*/  LDL R11, [R1+0x4d4] ;  /* 0x0004d400010b7983 */ /* 0x000ea20000100800 */
[----:B---3--:R-:W-:-:S02]  /*a240*/  IADD3 R10, P1, R14, R25, RZ ;  /* 0x000000190e0a7210 */ /* 0x008fc40007f3e0ff */
[----:B------:R-:W-:Y:S01]  /*a250*/  PRMT R23, RZ, 0x7610, R23 ;  /* 0x00007610ff177816 */ /* 0x000fe20000000017 */
[----:B------:R-:W3:Y:S02]  /*a260*/  LDL R14, [R1+0x408] ;  /* 0x00040800010e7983 */ /* 0x000ee40000100800 */
[----:B--2---:R-:W-:-:S05]  /*a270*/  IMAD.X R11, R11, 0x1, R24, P1 ;  /* 0x000000010b0b7824 */ /* 0x004fca00008e0618 */
[----:B------:R-:W2:Y:S04]  /*a280*/  @!P0 LDG.E.U16 R23, [R10.64] ;  /* 0x000000040a178981 */ /* 0x000ea8000c1e1500 */
[----:B--2---:R0:W-:Y:S04]  /*a290*/  STL [R1+0x60], R23 ;  /* 0x0000601701007387 */ /* 0x0041e80000100800 */
[----:B0-----:R-:W2:Y:S04]  /*a2a0*/  LDL.LU R23, [R1+0xfd8] ;  /* 0x000fd80001177983 */ /* 0x001ea80000300800 */
[----:B------:R-:W2:Y:S01]  /*a2b0*/  LDL R11, [R1+0x55c] ;  /* 0x00055c00010b7983 */ /* 0x000ea20000100800 */
[----:B----4-:R-:W-:-:S02]  /*a2c0*/  IADD3 R10, P1, R2, R25, RZ ;  /* 0x00000019020a7210 */ /* 0x010fc40007f3e0ff */
[----:B------:R-:W-:Y:S01]  /*a2d0*/  PRMT R27, RZ, 0x7610, R27 ;  /* 0x00007610ff1b7816 */ /* 0x000fe2000000001b */
[----:B------:R-:W4:Y:S02]  /*a2e0*/  LDL R2, [R1+0x598] ;  /* 0x0005980001027983 */ /* 0x000f240000100800 */
[----:B--2---:R-:W-:-:S05]  /*a2f0*/  IMAD.X R11, R11, 0x1, R24, P1 ;  /* 0x000000010b0b7824 */ /* 0x004fca00008e0618 */
[----:B------:R-:W2:Y:S04]  /*a300*/  @!P0 LDG.E.U16 R27, [R10.64] ;  /* 0x000000040a1b8981 */ /* 0x000ea8000c1e1500 */
        /* <DEDUP_REMOVED lines=10> */
[----:B------:R-:W2:Y:S04]  /*a3b0*/  LDL R11, [R1+0x4b0] ;  /* 0x0004b000010b7983 */ /* 0x000ea80000100800 */
[----:B------:R-:W-:Y:S04]  /*a3c0*/  STS.U16 [R15+0x1100], R22 ;  /* 0x001100160f007388 */ /* 0x000fe80000000400 */
[----:B------:R-:W-:Y:S04]  /*a3d0*/  STS.U16 [R15+0x1900], R26 ;  /* 0x0019001a0f007388 */ /* 0x000fe80000000400 */
[----:B------:R-:W-:Y:S04]  /*a3e0*/  STS.U16 [R15+0x2100], R23 ;  /* 0x002100170f007388 */ /* 0x000fe80000000400 */
[----:B------:R-:W-:Y:S04]  /*a3f0*/  STS.U16 [R15+0x2900], R21 ;  /* 0x002900150f007388 */ /* 0x000fe80000000400 */
[----:B------:R0:W-:Y:S02]  /*a400*/  STS.U16 [R15+0x3100], R9 ;  /* 0x003100090f007388 */ /* 0x0001e40000000400 */
[----:B0-----:R-:W-:-:S02]  /*a410*/  PRMT R9, RZ, 0x7610, R9 ;  /* 0x00007610ff097816 */ /* 0x001fc40000000009 */
[----:B--2---:R-:W-:-:S05]  /*a420*/  IADD3 R10, P1, R11, R25, RZ ;  /* 0x000000190b0a7210 */ /* 0x004fca0007f3e0ff */
[----:B---3--:R-:W-:Y:S02]  /*a430*/  IMAD.X R11, R14, 0x1, R24, P1 ;  /* 0x000000010e0b7824 */ /* 0x008fe400008e0618 */
[----:B------:R-:W2:Y:S04]  /*a440*/  LDL R14, [R1+0x490] ;  /* 0x00049000010e7983 */ /* 0x000ea80000100800 */
[----:B------:R-:W3:Y:S04]  /*a450*/  @!P0 LDG.E.U16 R9, [R10.64] ;  /* 0x000000040a098981 */ /* 0x000ee8000c1e1500 */
[----:B------:R4:W-:Y:S04]  /*a460*/  STS.U16 [R15+0x3900], R8 ;  /* 0x003900080f007388 */ /* 0x0009e80000000400 */
[----:B---3--:R0:W-:Y:S01]  /*a470*/  STL [R1+0x54], R9 ;  /* 0x0000540901007387 */ /* 0x0081e20000100800 */
[----:B----4-:R-:W-:-:S02]  /*a480*/  IADD3 R8, P1, R2, R25, RZ ;  /* 0x0000001902087210 */ /* 0x010fc40007f3e0ff */
[----:B------:R-:W-:Y:S01]  /*a490*/  PRMT R27, RZ, 0x7610, R27 ;  /* 0x00007610ff1b7816 */ /* 0x000fe2000000001b */
[----:B------:R-:W3:Y:S04]  /*a4a0*/  LDL R15, [R1+0x58c] ;  /* 0x00058c00010f7983 */ /* 0x000ee80000100800 */
[----:B------:R-:W4:Y:S04]  /*a4b0*/  LDL R2, [R1+0x520] ;  /* 0x0005200001027983 */ /* 0x000f280000100800 */
[----:B0-----:R-:W2:Y:S02]  /*a4c0*/  LDL R9, [R1+0x53c] ;  /* 0x00053c0001097983 */ /* 0x001ea40000100800 */
[----:B--2---:R-:W-:-:S05]  /*a4d0*/  IMAD.X R9, R9, 0x1, R24, P1 ;  /* 0x0000000109097824 */ /* 0x004fca00008e0618 */
[----:B------:R-:W2:Y:S01]  /*a4e0*/  @!P0 LDG.E.U16 R27, [R8.64] ;  /* 0x00000004081b8981 */ /* 0x000ea2000c1e1500 */
[----:B------:R-:W-:-:S05]  /*a4f0*/  LOP3.LUT R29, R29, 0x7f, RZ, 0xc0, !PT ;  /* 0x0000007f1d1d7812 */ /* 0x000fca00078ec0ff */
[----:B------:R-:W-:Y:S01]  /*a500*/  IMAD.SHL.U32 R29, R29, 0x2, RZ ;  /* 0x000000021d1d7824 */ /* 0x000fe200078e00ff */
[----:B--2---:R0:W-:Y:S04]  /*a510*/  STL [R1+0x50], R27 ;  /* 0x0000501b01007387 */ /* 0x0041e80000100800 */
[----:B0-----:R-:W2:Y:S04]  /*a520*/  LDL.LU R27, [R1+0xfcc] ;  /* 0x000fcc00011b7983 */ /* 0x001ea80000300800 */
[----:B------:R-:W2:Y:S04]  /*a530*/  LDL.LU R8, [R1+0x1c] ;  /* 0x00001c0001087983 */ /* 0x000ea80000300800 */
[----:B------:R-:W3:Y:S01]  /*a540*/  LDL R9, [R1+0x530] ;  /* 0x0005300001097983 */ /* 0x000ee20000100800 */
[----:B------:R-:W-:-:S05]  /*a550*/  LOP3.LUT R29, R29, 0x20, RZ, 0x3c, !PT ;  /* 0x000000201d1d7812 */ /* 0x000fca00078e3cff */
[----:B--2---:R3:W-:Y:S02]  /*a560*/  STS.U16 [R29+0x200], R8 ;  /* 0x000200081d007388 */ /* 0x0047e40000000400 */
[----:B---3--:R-:W-:Y:S02]  /*a570*/  IADD3 R8, P1, R9, R25, RZ ;  /* 0x0000001909087210 */ /* 0x008fe40007f3e0ff */
[----:B------:R-:W2:Y:S01]  /*a580*/  LDL R9, [R1+0x49c] ;  /* 0x00049c0001097983 */ /* 0x000ea20000100800 */
[----:B------:R-:W-:Y:S02]  /*a590*/  PRMT R27, RZ, 0x7610, R27 ;  /* 0x00007610ff1b7816 */ /* 0x000fe4000000001b */
[----:B--2---:R-:W-:-:S05]  /*a5a0*/  IMAD.X R9, R9, 0x1, R24, P1 ;  /* 0x0000000109097824 */ /* 0x004fca00008e0618 */
[----:B------:R-:W2:Y:S04]  /*a5b0*/  @!P0 LDG.E.U16 R27, [R8.64] ;  /* 0x00000004081b8981 */ /* 0x000ea8000c1e1500 */
[----:B--2---:R0:W-:Y:S04]  /*a5c0*/  STL [R1+0x4c], R27 ;  /* 0x00004c1b01007387 */ /* 0x0041e80000100800 */
[----:B0-----:R-:W2:Y:S04]  /*a5d0*/  LDL.LU R27, [R1+0xfc8] ;  /* 0x000fc800011b7983 */ /* 0x001ea80000300800 */
[----:B------:R-:W3:Y:S01]  /*a5e0*/  LDL.LU R9, [R1+0x18] ;  /* 0x0000180001097983 */ /* 0x000ee20000300800 */
[----:B------:R-:W-:-:S03]  /*a5f0*/  IADD3 R8, P1, R14, R25, RZ ;  /* 0x000000190e087210 */ /* 0x000fc60007f3e0ff */
[----:B------:R-:W2:Y:S04]  /*a600*/  LDL R14, [R1+0x468] ;  /* 0x00046800010e7983 */ /* 0x000ea80000100800 */
[----:B---3--:R0:W-:Y:S04]  /*a610*/  STS.U16 [R29+0xa00], R9 ;  /* 0x000a00091d007388 */ /* 0x0081e80000000400 */
[----:B0-----:R-:W3:Y:S01]  /*a620*/  LDL R9, [R1+0x3f8] ;  /* 0x0003f80001097983 */ /* 0x001ee20000100800 */
[----:B--2---:R-:W-:Y:S01]  /*a630*/  PRMT R27, RZ, 0x7610, R27 ;  /* 0x00007610ff1b7816 */ /* 0x004fe2000000001b */
[----:B---3--:R-:W-:-:S05]  /*a640*/  IMAD.X R9, R9, 0x1, R24, P1 ;  /* 0x0000000109097824 */ /* 0x008fca00008e0618 */
[----:B------:R-:W2:Y:S04]  /*a650*/  @!P0 LDG.E.U16 R27, [R8.64] ;  /* 0x00000004081b8981 */ /* 0x000ea8000c1e1500 */
[----:B--2---:R0:W-:Y:S04]  /*a660*/  STL [R1+0x48], R27 ;  /* 0x0000481b01007387 */ /* 0x0041e80000100800 */
[----:B0-----:R-:W2:Y:S04]  /*a670*/  LDL.LU R27, [R1+0xfc4] ;  /* 0x000fc400011b7983 */ /* 0x001ea80000300800 */
[----:B------:R-:W3:Y:S01]  /*a680*/  LDL.LU R9, [R1+0x10] ;  /* 0x0000100001097983 */ /* 0x000ee20000300800 */
[----:B------:R-:W-:-:S03]  /*a690*/  IADD3 R8, P1, R15, R25, RZ ;  /* 0x000000190f087210 */ /* 0x000fc60007f3e0ff */
[----:B------:R-:W4:Y:S01]  /*a6a0*/  LDL R15, [R1+0x45c] ;  /* 0x00045c00010f7983 */ /* 0x000f220000100800 */
[----:B--2---:R-:W-:-:S03]  /*a6b0*/  PRMT R27, RZ, 0x7610, R27 ;  /* 0x00007610ff1b7816 */ /* 0x004fc6000000001b */
[----:B---3--:R4:W-:Y:S02]  /*a6c0*/  STS.U16 [R29+0x1200], R9 ;  /* 0x001200091d007388 */ /* 0x0089e40000000400 */
[----:B----4-:R-:W-:Y:S02]  /*a6d0*/  IMAD.X R9, R2, 0x1, R24, P1 ;  /* 0x0000000102097824 */ /* 0x010fe400008e0618 */
[----:B------:R-:W2:Y:S04]  /*a6e0*/  LDL.LU R2, [R1+0x20] ;  /* 0x0000200001027983 */ /* 0x000ea80000300800 */
[----:B------:R-:W3:Y:S04]  /*a6f0*/  @!P0 LDG.E.U16 R27, [R8.64] ;  /* 0x00000004081b8981 */ /* 0x000ee8000c1e1500 */
[----:B---3--:R0:W-:Y:S04]  /*a700*/  STL [R1+0x44], R27 ;  /* 0x0000441b01007387 */ /* 0x0081e80000100800 */
[----:B0-----:R-:W3:Y:S04]  /*a710*/  LDL.LU R27, [R1+0xfc0] ;  /* 0x000fc000011b7983 */ /* 0x001ee80000300800 */
[----:B------:R-:W4:Y:S04]  /*a720*/  LDL.LU R8, [R1+0x4] ;  /* 0x0000040001087983 */ /* 0x000f280000300800 */
[----:B------:R-:W2:Y:S04]  /*a730*/  LDL R9, [R1+0x518] ;  /* 0x0005180001097983 */ /* 0x000ea80000100800 */
[----:B----4-:R2:W-:Y:S02]  /*a740*/  STS.U16 [R29+0x1a00], R8 ;  /* 0x001a00081d007388 */ /* 0x0105e40000000400 */
[----:B--2---:R-:W-:-:S02]  /*a750*/  IADD3 R8, P1, R9, R25, RZ ;  /* 0x0000001909087210 */ /* 0x004fc40007f3e0ff */
[----:B------:R-:W2:Y:S01]  /*a760*/  LDL R9, [R1+0x478] ;  /* 0x0004780001097983 */ /* 0x000ea20000100800 */
[----:B---3--:R-:W-:Y:S02]  /*a770*/  PRMT R27, RZ, 0x7610, R27 ;  /* 0x00007610ff1b7816 */ /* 0x008fe4000000001b */
[----:B--2---:R-:W-:-:S05]  /*a780*/  IMAD.X R9, R9, 0x1, R24, P1 ;  /* 0x0000000109097824 */ /* 0x004fca00008e0618 */
[----:B------:R-:W2:Y:S04]  /*a790*/  @!P0 LDG.E.U16 R27, [R8.64] ;  /* 0x00000004081b8981 */ /* 0x000ea8000c1e1500 */
[----:B--2---:R0:W-:Y:S04]  /*a7a0*/  STL [R1+0x40], R27 ;  /* 0x0000401b01007387 */ /* 0x0041e80000100800 */
[----:B0-----:R-:W2:Y:S04]  /*a7b0*/  LDL.LU R27, [R1+0xfbc] ;  /* 0x000fbc00011b7983 */ /* 0x001ea80000300800 */
[----:B------:R-:W3:Y:S01]  /*a7c0*/  LDL R9, [R1+0x3e0] ;  /* 0x0003e00001097983 */ /* 0x000ee20000100800 */
[----:B------:R-:W-:-:S02]  /*a7d0*/  IADD3 R8, P1, R14, R25, RZ ;  /* 0x000000190e087210 */ /* 0x000fc40007f3e0ff */
[----:B------:R-:W-:Y:S01]  /*a7e0*/  PRMT R20, RZ, 0x7610, R20 ;  /* 0x00007610ff147816 */ /* 0x000fe20000000014 */
[----:B------:R-:W4:Y:S02]  /*a7f0*/  LDL R14, [R1+0x444] ;  /* 0x00044400010e7983 */ /* 0x000f240000100800 */
[----:B---3--:R-:W-:-:S05]  /*a800*/  IMAD.X R9, R9, 0x1, R24, P1 ;  /* 0x0000000109097824 */ /* 0x008fca00008e0618 */
[----:B------:R-:W3:Y:S04]  /*a810*/  @!P0 LDG.E.U16 R20, [R8.64] ;  /* 0x0000000408148981 */ /* 0x000ee8000c1e1500 */
[----:B---3--:R0:W-:Y:S04]  /*a820*/  STL [R1+0x3c], R20 ;  /* 0x00003c1401007387 */ /* 0x0081e80000100800 */
[----:B0-----:R-:W3:Y:S04]  /*a830*/  LDL.LU R20, [R1+0xfb8] ;  /* 0x000fb80001147983 */ /* 0x001ee80000300800 */
[----:B------:R-:W2:Y:S01]  /*a840*/  LDL R9, [R1+0x504] ;  /* 0x0005040001097983 */ /* 0x000ea20000100800 */
[----:B------:R-:W-:-:S02]  /*a850*/  PRMT R7, RZ, 0x7610, R7 ;  /* 0x00007610ff077816 */ /* 0x000fc40000000007 */
[----:B--2---:R-:W-:-:S05]  /*a860*/  IADD3 R8, P1, R9, R25, RZ ;  /* 0x0000001909087210 */ /* 0x004fca0007f3e0ff */
[----:B------:R-:W-:Y:S02]  /*a870*/  IMAD.X R9, R15, 0x1, R24, P1 ;  /* 0x000000010f097824 */ /* 0x000fe400008e0618 */
[----:B------:R-:W2:Y:S04]  /*a880*/  LDL.LU R15, [R1+0x28] ;  /* 0x00002800010f7983 */ /* 0x000ea80000300800 */
[----:B------:R0:W2:Y:S04]  /*a890*/  @!P0 LDG.E.U16 R7, [R8.64] ;  /* 0x0000000408078981 */ /* 0x0000a8000c1e1500 */
[----:B0-----:R-:W0:Y:S02]  /*a8a0*/  S2R R9, SR_TID.X ;  /* 0x0000000000097919 */ /* 0x001e240000002100 */
[----:B0-----:R-:W-:-:S02]  /*a8b0*/  LOP3.LUT R8, R9, 0x7f, RZ, 0xc0, !PT ;  /* 0x0000007f09087812 */ /* 0x001fc400078ec0ff */
[----:B--2---:R0:W-:Y:S04]  /*a8c0*/  STL [R1+0x38], R7 ;  /* 0x0000380701007387 */ /* 0x0041e80000100800 */
[----:B0-----:R-:W2:Y:S04]  /*a8d0*/  LDL.LU R7, [R1+0xfb4] ;  /* 0x000fb40001077983 */ /* 0x001ea80000300800 */
[----:B------:R-:W4:Y:S04]  /*a8e0*/  LDL R9, [R1+0x450] ;  /* 0x0004500001097983 */ /* 0x000f280000100800 */
[----:B------:R-:W-:Y:S04]  /*a8f0*/  STS.U16 [R29+0x2200], R27 ;  /* 0x0022001b1d007388 */ /* 0x000fe80000000400 */
[----:B---3--:R-:W-:Y:S04]  /*a900*/  STS.U16 [R29+0x2a00], R20 ;  /* 0x002a00141d007388 */ /* 0x008fe80000000400 */
[----:B--2---:R0:W-:Y:S02]  /*a910*/  STS.U16 [R29+0x3200], R7 ;  /* 0x003200071d007388 */ /* 0x0041e40000000400 */
[----:B0-----:R-:W-:-:S02]  /*a920*/  IMAD.SHL.U32 R7, R8, 0x2, RZ ;  /* 0x0000000208077824 */ /* 0x001fc400078e00ff */
[----:B------:R-:W2:Y:S01]  /*a930*/  LDL.LU R29, [R1+0xfb0] ;  /* 0x000fb000011d7983 */ /* 0x000ea20000300800 */
[----:B----4-:R-:W-:-:S03]  /*a940*/  IADD3 R8, P1, R9, R25, RZ ;  /* 0x0000001909087210 */ /* 0x010fc60007f3e0ff */
[----:B------:R-:W3:Y:S01]  /*a950*/  LDL R9, [R1+0x3d0] ;  /* 0x0003d00001097983 */ /* 0x000ee20000100800 */
[----:B--2---:R-:W-:Y:S01]  /*a960*/  PRMT R29, RZ, 0x7610, R29 ;  /* 0x00007610ff1d7816 */ /* 0x004fe2000000001d */
[----:B---3--:R-:W-:-:S05]  /*a970*/  IMAD.X R9, R9, 0x1, R24, P1 ;  /* 0x0000000109097824 */ /* 0x008fca00008e0618 */
[----:B------:R-:W2:Y:S01]  /*a980*/  @!P0 LDG.E.U16 R29, [R8.64] ;  /* 0x00000004081d8981 */ /* 0x000ea2000c1e1500 */
[----:B------:R-:W-:-:S05]  /*a990*/  LOP3.LUT R7, R7, 0x20, RZ, 0x3c, !PT ;  /* 0x0000002007077812 */ /* 0x000fca00078e3cff */
[----:B------:R-:W-:Y:S04]  /*a9a0*/  STS.U16 [R7+0x3a00], R6 ;  /* 0x003a000607007388 */ /* 0x000fe80000000400 */
[----:B--2---:R0:W-:Y:S04]  /*a9b0*/  STL [R1+0x34], R29 ;  /* 0x0000341d01007387 */ /* 0x0041e80000100800 */
[----:B0-----:R-:W2:Y:S04]  /*a9c0*/  LDL.LU R29, [R1+0xfac] ;  /* 0x000fac00011d7983 */ /* 0x001ea80000300800 */
[----:B------:R-:W3:Y:S01]  /*a9d0*/  LDL R7, [R1+0x3c8] ;  /* 0x0003c80001077983 */ /* 0x000ee20000100800 */
[----:B------:R-:W-:-:S02]  /*a9e0*/  IADD3 R6, P1, R14, R25, RZ ;  /* 0x000000190e067210 */ /* 0x000fc40007f3e0ff */
[----:B------:R-:W-:Y:S01]  /*a9f0*/  PRMT R3, RZ, 0x7610, R3 ;  /* 0x00007610ff037816 */ /* 0x000fe20000000003 */
[----:B------:R-:W4:Y:S01]  /*aa00*/  LDL.LU R14, [R1+0xc] ;  /* 0x00000c00010e7983 */ /* 0x000f220000300800 */
[----:B------:R-:W-:Y:S02]  /*aa10*/  IMAD.SHL.U32 R0, R0, 0x2, RZ ;  /* 0x0000000200007824 */ /* 0x000fe400078e00ff */
[----:B---3--:R-:W-:-:S05]  /*aa20*/  IMAD.X R7, R7, 0x1, R24, P1 ;  /* 0x0000000107077824 */ /* 0x008fca00008e0618 */
[----:B------:R0:W3:Y:S04]  /*aa30*/  @!P0 LDG.E.U16 R3, [R6.64] ;  /* 0x0000000406038981 */ /* 0x0000e8000c1e1500 */
[----:B0-----:R-:W2:Y:S01]  /*aa40*/  LDL R7, [R1+0x578] ;  /* 0x0005780001077983 */ /* 0x001ea20000100800 */
[----:B------:R-:W-:-:S05]  /*aa50*/  LOP3.LUT R0, R0, 0x30, RZ, 0x3c, !PT ;  /* 0x0000003000007812 */ /* 0x000fca00078e3cff */
[----:B------:R0:W-:Y:S04]  /*aa60*/  STS.U16 [R0+0x300], R2 ;  /* 0x0003000200007388 */ /* 0x0001e80000000400 */
[----:B0-----:R-:W4:Y:S04]  /*aa70*/  LDL.LU R2, [R1+0x4d0] ;  /* 0x0004d00001027983 */ /* 0x001f280000300800 */
[----:B---3--:R0:W-:Y:S04]  /*aa80*/  STL [R1+0x24], R3 ;  /* 0x0000240301007387 */ /* 0x0081e80000100800 */
[----:B0-----:R-:W3:Y:S01]  /*aa90*/  LDL.LU R3, [R1+0x564] ;  /* 0x0005640001037983 */ /* 0x001ee20000300800 */
[----:B--2---:R-:W-:-:S03]  /*aaa0*/  IADD3 R6, P1, R7, R25, RZ ;  /* 0x0000001907067210 */ /* 0x004fc60007f3e0ff */
[----:B------:R-:W2:Y:S01]  /*aab0*/  LDL R7, [R1+0x4ec] ;  /* 0x0004ec0001077983 */ /* 0x000ea20000100800 */
[----:B------:R-:W-:Y:S01]  /*aac0*/  PRMT R29, RZ, 0x7610, R29 ;  /* 0x00007610ff1d7816 */ /* 0x000fe2000000001d */
[----:B--2---:R-:W-:-:S05]  /*aad0*/  IMAD.X R7, R7, 0x1, R24, P1 ;  /* 0x0000000107077824 */ /* 0x004fca00008e0618 */
[----:B------:R-:W2:Y:S04]  /*aae0*/  @!P0 LDG.E.U16 R29, [R6.64] ;  /* 0x00000004061d8981 */ /* 0x000ea8000c1e1500 */
[----:B--2---:R0:W-:Y:S04]  /*aaf0*/  STL [R1+0x20], R29 ;  /* 0x0000201d01007387 */ /* 0x0041e80000100800 */
[----:B0-----:R-:W2:Y:S04]  /*ab00*/  LDL.LU R29, [R1+0xfa8] ;  /* 0x000fa800011d7983 */ /* 0x001ea80000300800 */
[----:B------:R-:W2:Y:S04]  /*ab10*/  LDL.LU R6, [R1+0x30] ;  /* 0x0000300001067983 */ /* 0x000ea80000300800 */
[----:B------:R-:W3:Y:S04]  /*ab20*/  LDL R7, [R1+0x428] ;  /* 0x0004280001077983 */ /* 0x000ee80000100800 */
[----:B--2---:R3:W-:Y:S02]  /*ab30*/  STS.U16 [R0+0xb00], R6 ;  /* 0x000b000600007388 */ /* 0x0047e40000000400 */
[----:B---3--:R-:W-:-:S02]  /*ab40*/  IADD3 R6, P1, R7, R25, RZ ;  /* 0x0000001907067210 */ /* 0x008fc40007f3e0ff */
[----:B------:R-:W2:Y:S01]  /*ab50*/  LDL R7, [R1+0x3bc] ;  /* 0x0003bc0001077983 */ /* 0x000ea20000100800 */
[----:B------:R-:W-:Y:S02]  /*ab60*/  PRMT R29, RZ, 0x7610, R29 ;  /* 0x00007610ff1d7816 */ /* 0x000fe4000000001d */
[----:B--2---:R-:W-:-:S05]  /*ab70*/  IMAD.X R7, R7, 0x1, R24, P1 ;  /* 0x0000000107077824 */ /* 0x004fca00008e0618 */
[----:B------:R-:W2:Y:S04]  /*ab80*/  @!P0 LDG.E.U16 R29, [R6.64] ;  /* 0x00000004061d8981 */ /* 0x000ea8000c1e1500 */
[----:B--2---:R0:W-:Y:S04]  /*ab90*/  STL [R1+0x1c], R29 ;  /* 0x00001c1d01007387 */ /* 0x0041e80000100800 */
[----:B0-----:R-:W2:Y:S04]  /*aba0*/  LDL.LU R29, [R1+0xfa4] ;  /* 0x000fa400011d7983 */ /* 0x001ea80000300800 */
[----:B------:R-:W3:Y:S04]  /*abb0*/  LDL.LU R6, [R1+0x2c] ;  /* 0x00002c0001067983 */ /* 0x000ee80000300800 */
[----:B------:R-:W2:Y:S04]  /*abc0*/  LDL R7, [R1+0x41c] ;  /* 0x00041c0001077983 */ /* 0x000ea80000100800 */
[----:B---3--:R2:W-:Y:S02]  /*abd0*/  STS.U16 [R0+0x1300], R6 ;  /* 0x0013000600007388 */ /* 0x0085e40000000400 */
[----:B--2---:R-:W-:-:S02]  /*abe0*/  IADD3 R6, P1, R7, R25, RZ ;  /* 0x0000001907067210 */ /* 0x004fc40007f3e0ff */
[----:B------:R-:W2:Y:S01]  /*abf0*/  LDL R7, [R1+0x3b0] ;  /* 0x0003b00001077983 */ /* 0x000ea20000100800 */
[----:B------:R-:W-:Y:S02]  /*ac00*/  PRMT R29, RZ, 0x7610, R29 ;  /* 0x00007610ff1d7816 */ /* 0x000fe4000000001d */
[----:B--2---:R-:W-:-:S05]  /*ac10*/  IMAD.X R7, R7, 0x1, R24, P1 ;  /* 0x0000000107077824 */ /* 0x004fca00008e0618 */
[----:B------:R-:W2:Y:S04]  /*ac20*/  @!P0 LDG.E.U16 R29, [R6.64] ;  /* 0x00000004061d8981 */ /* 0x000ea8000c1e1500 */
[----:B--2---:R0:W-:Y:S04]  /*ac30*/  STL [R1+0x18], R29 ;  /* 0x0000181d01007387 */ /* 0x0041e80000100800 */
[----:B0-----:R-:W2:Y:S01]  /*ac40*/  LDL.LU R29, [R1+0xfa0] ;  /* 0x000fa000011d7983 */ /* 0x001ea20000300800 */
[----:B------:R-:W-:-:S05]  /*ac50*/  IADD3 R6, P1, R3, R25, RZ ;  /* 0x0000001903067210 */ /* 0x000fca0007f3e0ff */
[----:B----4-:R-:W-:Y:S01]  /*ac60*/  IMAD.X R7, R2, 0x1, R24, P1 ;  /* 0x0000000102077824 */ /* 0x010fe200008e0618 */
[----:B------:R0:W-:Y:S04]  /*ac70*/  STS.U16 [R0+0x1b00], R15 ;  /* 0x001b000f00007388 */ /* 0x0001e80000000400 */
[----:B0-----:R-:W3:Y:S04]  /*ac80*/  LDL R15, [R1+0x40c] ;  /* 0x00040c00010f7983 */ /* 0x001ee80000100800 */
[----:B------:R0:W-:Y:S04]  /*ac90*/  STL [R1+0x638], R3 ;  /* 0x0006380301007387 */ /* 0x0001e80000100800 */
[----:B0-----:R-:W4:Y:S04]  /*aca0*/  LDL.LU R3, [R1+0x558] ;  /* 0x0005580001037983 */ /* 0x001f280000300800 */
[----:B------:R0:W-:Y:S04]  /*acb0*/  STL [R1+0x63c], R2 ;  /* 0x00063c0201007387 */ /* 0x0001e80000100800 */
[----:B0-----:R-:W3:Y:S01]  /*acc0*/  LDL.LU R2, [R1+0x4c4] ;  /* 0x0004c40001027983 */ /* 0x001ee20000300800 */
[----:B--2---:R-:W-:-:S06]  /*acd0*/  PRMT R29, RZ, 0x7610, R29 ;  /* 0x00007610ff1d7816 */ /* 0x004fcc000000001d */
[----:B------:R4:W2:Y:S04]  /*ace0*/  @!P0 LDG.E.U16 R29, [R6.64] ;  /* 0x00000004061d8981 */ /* 0x0008a8000c1e1500 */
[----:B------:R-:W-:Y:S01]  /*acf0*/  STS.U16 [R0+0x2300], R14 ;  /* 0x0023000e00007388 */ /* 0x000fe20000000400 */
[----:B----4-:R-:W-:-:S05]  /*ad00*/  IADD3 R6, P1, R3, R25, RZ ;  /* 0x0000001903067210 */ /* 0x010fca0007f3e0ff */
[----:B---3--:R-:W-:Y:S01]  /*ad10*/  IMAD.X R7, R2, 0x1, R24, P1 ;  /* 0x0000000102077824 */ /* 0x008fe200008e0618 */
[----:B--2---:R0:W-:Y:S04]  /*ad20*/  STL [R1+0x30], R29 ;  /* 0x0000301d01007387 */ /* 0x0041e80000100800 */
[----:B0-----:R-:W2:Y:S04]  /*ad30*/  LDL.LU R29, [R1+0xf9c] ;  /* 0x000f9c00011d7983 */ /* 0x001ea80000300800 */
[----:B------:R-:W3:Y:S04]  /*ad40*/  LDL.LU R14, [R1+0xf4] ;  /* 0x0000f400010e7983 */ /* 0x000ee80000300800 */
[----:B------:R0:W-:Y:S04]  /*ad50*/  STL [R1+0x660], R3 ;  /* 0x0006600301007387 */ /* 0x0001e80000100800 */
[----:B0-----:R-:W4:Y:S04]  /*ad60*/  LDL R3, [R1+0x59c] ;  /* 0x00059c0001037983 */ /* 0x001f280000100800 */
[----:B------:R0:W-:Y:S04]  /*ad70*/  STL [R1+0x664], R2 ;  /* 0x0006640201007387 */ /* 0x0001e80000100800 */
[----:B0-----:R-:W3:Y:S01]  /*ad80*/  LDL R2, [R1+0x4b8] ;  /* 0x0004b80001027983 */ /* 0x001ee20000100800 */
[----:B------:R-:W-:-:S02]  /*ad90*/  PRMT R5, RZ, 0x7610, R5 ;  /* 0x00007610ff057816 */ /* 0x000fc40000000005 */
[----:B--2---:R-:W-:-:S06]  /*ada0*/  PRMT R29, RZ, 0x7610, R29 ;  /* 0x00007610ff1d7816 */ /* 0x004fcc000000001d */
[----:B------:R3:W2:Y:S02]  /*adb0*/  @!P0 LDG.E.U16 R29, [R6.64] ;  /* 0x00000004061d8981 */ /* 0x0006a4000c1e1500 */
[----:B---3--:R-:W-:-:S05]  /*adc0*/  IADD3 R6, P1, R2, R25, RZ ;  /* 0x0000001902067210 */ /* 0x008fca0007f3e0ff */
[----:B------:R-:W-:-:S05]  /*add0*/  IMAD.X R7, R15, 0x1, R24, P1 ;  /* 0x000000010f077824 */ /* 0x000fca00008e0618 */
[----:B------:R-:W3:Y:S04]  /*ade0*/  @!P0 LDG.E.U16 R5, [R6.64] ;  /* 0x0000000406058981 */ /* 0x000ee8000c1e1500 */
[----:B--2---:R0:W-:Y:S04]  /*adf0*/  STL [R1+0x2c], R29 ;  /* 0x00002c1d01007387 */ /* 0x0041e80000100800 */
[----:B0-----:R-:W2:Y:S04]  /*ae00*/  LDL.LU R29, [R1+0xf98] ;  /* 0x000f9800011d7983 */ /* 0x001ea80000300800 */
[----:B------:R-:W2:Y:S04]  /*ae10*/  LDL R15, [R1+0x498] ;  /* 0x00049800010f7983 */ /* 0x000ea80000100800 */
[----:B------:R-:W2:Y:S04]  /*ae20*/  LDL.LU R2, [R1+0x524] ;  /* 0x0005240001027983 */ /* 0x000ea80000300800 */
[----:B---3--:R0:W-:Y:S04]  /*ae30*/  STL [R1+0x28], R5 ;  /* 0x0000280501007387 */ /* 0x0081e80000100800 */
[----:B0-----:R-:W3:Y:S04]  /*ae40*/  LDL.LU R5, [R1+0xf94] ;  /* 0x000f940001057983 */ /* 0x001ee80000300800 */
[----:B------:R-:W2:Y:S01]  /*ae50*/  LDL R7, [R1+0x544] ;  /* 0x0005440001077983 */ /* 0x000ea20000100800 */
[----:B----4-:R-:W-:-:S02]  /*ae60*/  IADD3 R6, P1, R3, R25, RZ ;  /* 0x0000001903067210 */ /* 0x010fc40007f3e0ff */
[----:B------:R-:W-:-:S03]  /*ae70*/  PRMT R4, RZ, 0x7610, R4 ;  /* 0x00007610ff047816 */ /* 0x000fc60000000004 */
[----:B--2---:R-:W-:-:S05]  /*ae80*/  IMAD.X R7, R7, 0x1, R24, P1 ;  /* 0x0000000107077824 */ /* 0x004fca00008e0618 */
[----:B------:R-:W2:Y:S04]  /*ae90*/  @!P0 LDG.E.U16 R4, [R6.64] ;  /* 0x0000000406048981 */ /* 0x000ea8000c1e1500 */
[----:B------:R-:W-:Y:S04]  /*aea0*/  STS.U16 [R0+0x2b00], R29 ;  /* 0x002b001d00007388 */ /* 0x000fe80000000400 */
[----:B---3--:R0:W-:Y:S04]  /*aeb0*/  STS.U16 [R0+0x3300], R5 ;  /* 0x0033000500007388 */ /* 0x0081e80000000400 */
[----:B0-----:R-:W3:Y:S04]  /*aec0*/  LDL R5, [R1+0x538] ;  /* 0x0005380001057983 */ /* 0x001ee80000100800 */
[----:B------:R-:W4:Y:S04]  /*aed0*/  LDL.LU R3, [R1+0x48c] ;  /* 0x00048c0001037983 */ /* 0x000f280000300800 */
[----:B--2---:R0:W-:Y:S04]  /*aee0*/  STL [R1+0x14], R4 ;  /* 0x0000140401007387 */ /* 0x0041e80000100800 */
[----:B0-----:R-:W2:Y:S04]  /*aef0*/  LDL.LU R4, [R1+0xf90] ;  /* 0x000f900001047983 */ /* 0x001ea80000300800 */
[----:B--2---:R0:W-:Y:S04]  /*af00*/  STS.U16 [R0+0x3b00], R4 ;  /* 0x003b000400007388 */ /* 0x0041e80000000400 */
[----:B0-----:R-:W2:Y:S01]  /*af10*/  LDL.LU R0, [R1+0xf8c] ;  /* 0x000f8c0001007983 */ /* 0x001ea20000300800 */
[----:B---3--:R-:W-:-:S03]  /*af20*/  IADD3 R4, P1, R5, R25, RZ ;  /* 0x0000001905047210 */ /* 0x008fc60007f3e0ff */
[----:B------:R-:W3:Y:S01]  /*af30*/  LDL R5, [R1+0x4a4] ;  /* 0x0004a40001057983 */ /* 0x000ee20000100800 */
[----:B--2---:R-:W-:Y:S01]  /*af40*/  PRMT R0, RZ, 0x7610, R0 ;  /* 0x00007610ff007816 */ /* 0x004fe20000000000 */
[----:B---3--:R-:W-:-:S05]  /*af50*/  IMAD.X R5, R5, 0x1, R24, P1 ;  /* 0x0000000105057824 */ /* 0x008fca00008e0618 */
[----:B------:R0:W2:Y:S04]  /*af60*/  @!P0 LDG.E.U16 R0, [R4.64] ;  /* 0x0000000404008981 */ /* 0x0000a8000c1e1500 */
[----:B0-----:R-:W3:Y:S01]  /*af70*/  LDL.LU R5, [R1+0x110] ;  /* 0x0001100001057983 */ /* 0x001ee20000300800 */
[----:B------:R-:W-:-:S03]  /*af80*/  LOP3.LUT R28, R28, 0x40, RZ, 0x3c, !PT ;  /* 0x000000401c1c7812 */ /* 0x000fc600078e3cff */
[----:B--2---:R0:W-:Y:S04]  /*af90*/  STL [R1+0x10], R0 ;  /* 0x0000100001007387 */ /* 0x0041e80000100800 */
[----:B0-----:R-:W2:Y:S04]  /*afa0*/  LDL.LU R0, [R1+0xa0] ;  /* 0x0000a00001007983 */ /* 0x001ea80000300800 */
[----:B---3--:R0:W-:Y:S04]  /*afb0*/  STS.U16 [R28+0x400], R5 ;  /* 0x000400051c007388 */ /* 0x0081e80000000400 */
[----:B0-----:R-:W3:Y:S01]  /*afc0*/  LDL R5, [R1+0x3fc] ;  /* 0x0003fc0001057983 */ /* 0x001ee20000100800 */
[----:B------:R-:W-:-:S02]  /*afd0*/  IADD3 R4, P1, R15, R25, RZ ;  /* 0x000000190f047210 */ /* 0x000fc40007f3e0ff */
[----:B------:R-:W-:Y:S02]  /*afe0*/  PRMT R12, RZ, 0x7610, R12 ;  /* 0x00007610ff0c7816 */ /* 0x000fe4000000000c */
[----:B------:R-:W-:Y:S01]  /*aff0*/  PRMT R16, RZ, 0x7610, R16 ;  /* 0x00007610ff107816 */ /* 0x000fe20000000010 */
[----:B------:R0:W-:Y:S04]  /*b000*/  STS.U16 [R28+0xc00], R14 ;  /* 0x000c000e1c007388 */ /* 0x0001e80000000400 */
[----:B------:R-:W2:Y:S04]  /*b010*/  LDL R15, [R1+0x3ec] ;  /* 0x0003ec00010f7983 */ /* 0x000ea80000100800 */
[----:B0-----:R-:W2:Y:S01]  /*b020*/  LDL R14, [R1+0x474] ;  /* 0x00047400010e7983 */ /* 0x001ea20000100800 */
[----:B---3--:R-:W-:-:S05]  /*b030*/  IMAD.X R5, R5, 0x1, R24, P1 ;  /* 0x0000000105057824 */ /* 0x008fca00008e0618 */
[----:B------:R0:W3:Y:S02]  /*b040*/  @!P0 LDG.E.U16 R12, [R4.64] ;  /* 0x00000004040c8981 */ /* 0x0000e4000c1e1500 */
[----:B0-----:R-:W-:-:S05]  /*b050*/  IADD3 R4, P1, R2, R25, RZ ;  /* 0x0000001902047210 */ /* 0x001fca0007f3e0ff */
[----:B----4-:R-:W-:-:S05]  /*b060*/  IMAD.X R5, R3, 0x1, R24, P1 ;  /* 0x0000000103057824 */ /* 0x010fca00008e0618 */
[----:B------:R-:W4:Y:S04]  /*b070*/  @!P0 LDG.E.U16 R16, [R4.64] ;  /* 0x0000000404108981 */ /* 0x000f28000c1e1500 */
[----:B---3--:R0:W-:Y:S04]  /*b080*/  STL [R1+0xc], R12 ;  /* 0x00000c0c01007387 */ /* 0x0081e80000100800 */
[----:B0-----:R-:W3:Y:S04]  /*b090*/  LDL R12, [R1+0x3e4] ;  /* 0x0003e400010c7983 */ /* 0x001ee80000100800 */
[----:B------:R0:W-:Y:S04]  /*b0a0*/  STL [R1+0x6f0], R2 ;  /* 0x0006f00201007387 */ /* 0x0001e80000100800 */
[----:B0-----:R-:W2:Y:S04]  /*b0b0*/  LDL.LU R2, [R1+0x584] ;  /* 0x0005840001027983 */ /* 0x001ea80000300800 */
[----:B------:R0:W-:Y:S04]  /*b0c0*/  STL [R1+0x6f4], R3 ;  /* 0x0006f40301007387 */ /* 0x0001e80000100800 */
[----:B0-----:R-:W2:Y:S04]  /*b0d0*/  LDL.LU R3, [R1+0x50c] ;  /* 0x00050c0001037983 */ /* 0x001ea80000300800 */
[----:B----4-:R0:W-:Y:S04]  /*b0e0*/  STL [R1+0x8], R16 ;  /* 0x0000081001007387 */ /* 0x0101e80000100800 */
[----:B0-----:R-:W4:Y:S04]  /*b0f0*/  LDL.LU R16, [R1+0xf88] ;  /* 0x000f880001107983 */ /* 0x001f280000300800 */
[----:B------:R-:W2:Y:S04]  /*b100*/  LDL.LU R4, [R1+0xe8] ;  /* 0x0000e80001047983 */ /* 0x000ea80000300800 */
[----:B------:R-:W3:Y:S04]  /*b110*/  LDL R5, [R1+0x480] ;  /* 0x0004800001057983 */ /* 0x000ee80000100800 */
[----:B--2---:R3:W-:Y:S01]  /*b120*/  STS.U16 [R28+0x1400], R4 ;  /* 0x001400041c007388 */ /* 0x0047e20000000400 */
[----:B----4-:R-:W-:-:S02]  /*b130*/  PRMT R16, RZ, 0x7610, R16 ;  /* 0x00007610ff107816 */ /* 0x010fc40000000010 */
[----:B---3--:R-:W-:Y:S01]  /*b140*/  IADD3 R4, P1, R5, R25, RZ ;  /* 0x0000001905047210 */ /* 0x008fe20007f3e0ff */
[----:B------:R-:W2:Y:S04]  /*b150*/  LDL.LU R28, [R1+0xf84] ;  /* 0x000f8400011c7983 */ /* 0x000ea80000300800 */
[----:B------:R-:W-:Y:S02]  /*b160*/  IMAD.X R5, R15, 0x1, R24, P1 ;  /* 0x000000010f057824 */ /* 0x000fe400008e0618 */
[----:B------:R-:W3:Y:S04]  /*b170*/  LDL.LU R15, [R1] ;  /* 0x00000000010f7983 */ /* 0x000ee80000300800 */
[----:B------:R0:W4:Y:S04]  /*b180*/  @!P0 LDG.E.U16 R16, [R4.64] ;  /* 0x0000000404108981 */ /* 0x000128000c1e1500 */
[----:B0-----:R-:W0:Y:S02]  /*b190*/  S2R R5, SR_TID.X ;  /* 0x0000000000057919 */ /* 0x001e240000002100 */
[----:B0-----:R-:W-:-:S05]  /*b1a0*/  LOP3.LUT R5, R5, 0x7f, RZ, 0xc0, !PT ;  /* 0x0000007f05057812 */ /* 0x001fca00078ec0ff */
[----:B------:R-:W-:-:S05]  /*b1b0*/  IMAD.SHL.U32 R5, R5, 0x2, RZ ;  /* 0x0000000205057824 */ /* 0x000fca00078e00ff */
[----:B------:R-:W-:Y:S02]  /*b1c0*/  LOP3.LUT R4, R5, 0x40, RZ, 0x3c, !PT ;  /* 0x0000004005047812 */ /* 0x000fe400078e3cff */
[----:B------:R-:W2:Y:S01]  /*b1d0*/  LDL.LU R5, [R1+0xd4] ;  /* 0x0000d40001057983 */ /* 0x000ea20000300800 */
[----:B------:R-:W-:-:S03]  /*b1e0*/  PRMT R11, RZ, 0x7610, R11 ;  /* 0x00007610ff0b7816 */ /* 0x000fc6000000000b */
[----:B--2---:R0:W-:Y:S02]  /*b1f0*/  STS.U16 [R4+0x1c00], R5 ;  /* 0x001c000504007388 */ /* 0x0041e40000000400 */
[----:B0-----:R-:W-:-:S05]  /*b200*/  IADD3 R4, P1, R14, R25, RZ ;  /* 0x000000190e047210 */ /* 0x001fca0007f3e0ff */
[----:B------:R-:W-:-:S05]  /*b210*/  IMAD.X R5, R12, 0x1, R24, P1 ;  /* 0x000000010c057824 */ /* 0x000fca00008e0618 */
[----:B------:R0:W2:Y:S01]  /*b220*/  @!P0 LDG.E.U16 R11, [R4.64] ;  /* 0x00000004040b8981 */ /* 0x0000a2000c1e1500 */
[----:B------:R-:W-:-:S03]  /*b230*/  PRMT R10, RZ, 0x7610, R10 ;  /* 0x00007610ff0a7816 */ /* 0x000fc6000000000a */
[----:B----4-:R1:W-:Y:S04]  /*b240*/  STL [R1+0xf3c], R16 ;  /* 0x000f3c1001007387 */ /* 0x0103e80000100800 */
[----:B------:R-:W4:Y:S01]  /*b250*/  LDL R14, [R1+0x3d8] ;  /* 0x0003d800010e7983 */ /* 0x000f220000100800 */
[----:B0-----:R-:W-:-:S03]  /*b260*/  IADD3 R4, P1, R2, R25, RZ ;  /* 0x0000001902047210 */ /* 0x001fc60007f3e0ff */
[----:B-1----:R-:W3:Y:S02]  /*b270*/  LDL R16, [R1+0x458] ;  /* 0x0004580001107983 */ /* 0x002ee40000100800 */
[----:B------:R-:W-:-:S05]  /*b280*/  IMAD.X R5, R3, 0x1, R24, P1 ;  /* 0x0000000103057824 */ /* 0x000fca00008e0618 */
[----:B------:R3:W3:Y:S04]  /*b290*/  @!P0 LDG.E.U16 R10, [R4.64] ;  /* 0x00000004040a8981 */ /* 0x0006e8000c1e1500 */
[----:B--2---:R0:W-:Y:S04]  /*b2a0*/  STL [R1+0xf40], R11 ;  /* 0x000f400b01007387 */ /* 0x0041e80000100800 */
[----:B------:R-:W2:Y:S01]  /*b2b0*/  LDL R12, [R1+0x3cc] ;  /* 0x0003cc00010c7983 */ /* 0x000ea20000100800 */
[----:B0-----:R-:W-:-:S03]  /*b2c0*/  LOP3.LUT R11, R13, 0x40, RZ, 0x3c, !PT ;  /* 0x000000400d0b7812 */ /* 0x001fc600078e3cff */
[----:B------:R-:W2:Y:S04]  /*b2d0*/  LDL R13, [R1+0x44c] ;  /* 0x00044c00010d7983 */ /* 0x000ea80000100800 */
[----:B------:R0:W-:Y:S04]  /*b2e0*/  STS.U16 [R11+0x2400], R0 ;  /* 0x002400000b007388 */ /* 0x0001e80000000400 */
[----:B0-----:R-:W2:Y:S04]  /*b2f0*/  LDL.LU R0, [R1+0x138] ;  /* 0x0001380001007983 */ /* 0x001ea80000300800 */
[----:B------:R-:W-:Y:S04]  /*b300*/  STL [R1+0x778], R2 ;  /* 0x0007780201007387 */ /* 0x000fe80000100800 */
[----:B------:R0:W-:Y:S04]  /*b310*/  STL [R1+0x77c], R3 ;  /* 0x00077c0301007387 */ /* 0x0001e80000100800 */
[----:B0-----:R-:W2:Y:S01]  /*b320*/  LDL.LU R3, [R1+0x80] ;  /* 0x0000800001037983 */ /* 0x001ea20000300800 */
[----:B---3--:R-:W-:-:S03]  /*b330*/  IADD3 R4, P1, R16, R25, RZ ;  /* 0x0000001910047210 */ /* 0x008fc60007f3e0ff */
[----:B------:R0:W-:Y:S01]  /*b340*/  STL [R1+0xf44], R10 ;  /* 0x000f440a01007387 */ /* 0x0001e20000100800 */
[----:B------:R-:W-:Y:S01]  /*b350*/  PRMT R9, RZ, 0x7610, R9 ;  /* 0x00007610ff097816 */ /* 0x000fe20000000009 */
[----:B----4-:R-:W-:-:S05]  /*b360*/  IMAD.X R5, R14, 0x1, R24, P1 ;  /* 0x000000010e057824 */ /* 0x010fca00008e0618 */
[----:B------:R1:W3:Y:S04]  /*b370*/  @!P0 LDG.E.U16 R9, [R4.64] ;  /* 0x0000000404098981 */ /* 0x0002e8000c1e1500 */
[----:B0-----:R-:W4:Y:S04]  /*b380*/  LDL R10, [R1+0x4f4] ;  /* 0x0004f400010a7983 */ /* 0x001f280000100800 */
[----:B--2---:R0:W-:Y:S04]  /*b390*/  STS.U16 [R11+0x2c00], R3 ;  /* 0x002c00030b007388 */ /* 0x0041e80000000400 */
[----:B0-----:R-:W2:Y:S01]  /*b3a0*/  LDL R3, [R1+0x440] ;  /* 0x0004400001037983 */ /* 0x001ea20000100800 */
[----:B-1----:R-:W-:-:S02]  /*b3b0*/  IADD3 R4, P1, R13, R25, RZ ;  /* 0x000000190d047210 */ /* 0x002fc40007f3e0ff */
[----:B------:R-:W-:Y:S01]  /*b3c0*/  PRMT R8, RZ, 0x7610, R8 ;  /* 0x00007610ff087816 */ /* 0x000fe20000000008 */
[----:B------:R-:W2:Y:S02]  /*b3d0*/  LDL.LU R14, [R1+0x118] ;  /* 0x00011800010e7983 */ /* 0x000ea40000300800 */
[----:B------:R-:W-:-:S05]  /*b3e0*/  IMAD.X R5, R12, 0x1, R24, P1 ;  /* 0x000000010c057824 */ /* 0x000fca00008e0618 */
[----:B------:R4:W2:Y:S01]  /*b3f0*/  @!P0 LDG.E.U16 R8, [R4.64] ;  /* 0x0000000404088981 */ /* 0x0008a2000c1e1500 */
[----:B------:R-:W-:Y:S02]  /*b400*/  PRMT R7, RZ, 0x7610, R7 ;  /* 0x00007610ff077816 */ /* 0x000fe40000000007 */
[----:B----4-:R-:W-:Y:S01]  /*b410*/  IADD3 R4, P1, R10, R25, RZ ;  /* 0x000000190a047210 */ /* 0x010fe20007f3e0ff */
[----:B---3--:R-:W-:Y:S04]  /*b420*/  STL [R1+0xf48], R9 ;  /* 0x000f480901007387 */ /* 0x008fe80000100800 */
[----:B------:R0:W-:Y:S04]  /*b430*/  STS.U16 [R11+0x3400], R15 ;  /* 0x0034000f0b007388 */ /* 0x0001e80000000400 */
[----:B0-----:R-:W3:Y:S04]  /*b440*/  LDL.LU R15, [R1+0xfc] ;  /* 0x0000fc00010f7983 */ /* 0x001ee80000300800 */
[----:B------:R-:W4:Y:S04]  /*b450*/  LDL R13, [R1+0x4e8] ;  /* 0x0004e800010d7983 */ /* 0x000f280000100800 */
[----:B------:R-:W3:Y:S01]  /*b460*/  LDL R12, [R1+0x434] ;  /* 0x00043400010c7983 */ /* 0x000ee20000100800 */
[----:B--2---:R-:W-:-:S05]  /*b470*/  IMAD.X R5, R3, 0x1, R24, P1 ;  /* 0x0000000103057824 */ /* 0x004fca00008e0618 */
[----:B------:R4:W2:Y:S04]  /*b480*/  @!P0 LDG.E.U16 R7, [R4.64] ;  /* 0x0000000404078981 */ /* 0x0008a8000c1e1500 */
[----:B------:R0:W-:Y:S04]  /*b490*/  STS.U16 [R11+0x3c00], R28 ;  /* 0x003c001c0b007388 */ /* 0x0001e80000000400 */
[----:B------:R1:W-:Y:S04]  /*b4a0*/  STL [R1+0xf4c], R8 ;  /* 0x000f4c0801007387 */ /* 0x0003e80000100800 */
[----:B0-----:R-:W2:Y:S04]  /*b4b0*/  LDL.LU R11, [R1+0xec] ;  /* 0x0000ec00010b7983 */ /* 0x001ea80000300800 */
[----:B------:R-:W2:Y:S04]  /*b4c0*/  LDL R10, [R1+0x424] ;  /* 0x00042400010a7983 */ /* 0x000ea80000100800 */
[----:B------:R-:W2:Y:S01]  /*b4d0*/  LDL R3, [R1+0x3b8] ;  /* 0x0003b80001037983 */ /* 0x000ea20000100800 */
[----:B------:R-:W-:-:S02]  /*b4e0*/  PRMT R6, RZ, 0x7610, R6 ;  /* 0x00007610ff067816 */ /* 0x000fc40000000006 */
[----:B----4-:R-:W-:-:S05]  /*b4f0*/  IADD3 R4, P1, R13, R25, RZ ;  /* 0x000000190d047210 */ /* 0x010fca0007f3e0ff */
[----:B---3--:R-:W-:-:S05]  /*b500*/  IMAD.X R5, R12, 0x1, R24, P1 ;  /* 0x000000010c057824 */ /* 0x008fca00008e0618 */
[----:B------:R0:W3:Y:S04]  /*b510*/  @!P0 LDG.E.U16 R6, [R4.64] ;  /* 0x0000000404068981 */ /* 0x0000e8000c1e1500 */
[----:B--2---:R2:W-:Y:S04]  /*b520*/  STL [R1+0xf50], R7 ;  /* 0x000f500701007387 */ /* 0x0045e80000100800 */
[----:B-1----:R-:W4:Y:S04]  /*b530*/  LDL R8, [R1+0x570] ;  /* 0x0005700001087983 */ /* 0x002f280000100800 */
[----:B--2---:R-:W2:Y:S04]  /*b540*/  LDL R7, [R1+0x4dc] ;  /* 0x0004dc0001077983 */ /* 0x004ea80000100800 */
[----:B------:R-:W1:Y:S01]  /*b550*/  S2R R16, SR_TID.X ;  /* 0x0000000000107919 */ /* 0x000e620000002100 */
[----:B------:R-:W-:-:S02]  /*b560*/  IADD3 R12, P1, R10, R25, RZ ;  /* 0x000000190a0c7210 */ /* 0x000fc40007f3e0ff */
[----:B0-----:R-:W-:-:S03]  /*b570*/  PRMT R5, RZ, 0x7610, R5 ;  /* 0x00007610ff057816 */ /* 0x001fc60000000005 */
[----:B------:R-:W-:-:S05]  /*b580*/  IMAD.X R13, R3, 0x1, R24, P1 ;  /* 0x00000001030d7824 */ /* 0x000fca00008e0618 */
[----:B------:R4:W2:Y:S01]  /*b590*/  @!P0 LDG.E.U16 R5, [R12.64] ;  /* 0x000000040c058981 */ /* 0x0008a2000c1e1500 */
[----:B-1----:R-:W-:-:S05]  /*b5a0*/  LOP3.LUT R16, R16, 0x7f, RZ, 0xc0, !PT ;  /* 0x0000007f10107812 */ /* 0x002fca00078ec0ff */
[----:B------:R-:W-:-:S05]  /*b5b0*/  IMAD.SHL.U32 R16, R16, 0x2, RZ ;  /* 0x0000000210107824 */ /* 0x000fca00078e00ff */
[----:B------:R-:W-:Y:S02]  /*b5c0*/  LOP3.LUT R9, R16, 0x50, RZ, 0x3c, !PT ;  /* 0x0000005010097812 */ /* 0x000fe400078e3cff */
[----:B------:R-:W-:-:S03]  /*b5d0*/  PRMT R4, RZ, 0x7610, R4 ;  /* 0x00007610ff047816 */ /* 0x000fc60000000004 */
[----:B------:R0:W-:Y:S04]  /*b5e0*/  STS.U16 [R9+0x500], R0 ;  /* 0x0005000009007388 */ /* 0x0001e80000000400 */
[----:B0-----:R-:W2:Y:S04]  /*b5f0*/  LDL.LU R0, [R1+0x560] ;  /* 0x0005600001007983 */ /* 0x001ea80000300800 */
[----:B------:R-:W2:Y:S04]  /*b600*/  LDL.LU R16, [R1+0xe0] ;  /* 0x0000e00001107983 */ /* 0x000ea80000300800 */
[----:B---3--:R-:W-:Y:S04]  /*b610*/  STL [R1+0xf54], R6 ;  /* 0x000f540601007387 */ /* 0x008fe80000100800 */
[----:B------:R-:W3:Y:S01]  /*b620*/  LDL R3, [R1+0x4cc] ;  /* 0x0004cc0001037983 */ /* 0x000ee20000100800 */
[----:B----4-:R-:W-:-:S05]  /*b630*/  IADD3 R12, P1, R8, R25, RZ ;  /* 0x00000019080c7210 */ /* 0x010fca0007f3e0ff */
[----:B--2---:R-:W-:-:S05]  /*b640*/  IMAD.X R13, R7, 0x1, R24, P1 ;  /* 0x00000001070d7824 */ /* 0x004fca00008e0618 */
[----:B------:R0:W2:Y:S04]  /*b650*/  @!P0 LDG.E.U16 R4, [R12.64] ;  /* 0x000000040c048981 */ /* 0x0000a8000c1e1500 */
[----:B------:R1:W-:Y:S01]  /*b660*/  STS.U16 [R9+0xd00], R14 ;  /* 0x000d000e09007388 */ /* 0x0003e20000000400 */
[----:B------:R-:W-:-:S03]  /*b670*/  PRMT R2, RZ, 0x7610, R2 ;  /* 0x00007610ff027816 */ /* 0x000fc60000000002 */
[----:B------:R4:W-:Y:S04]  /*b680*/  STS.U16 [R9+0x1500], R15 ;  /* 0x0015000f09007388 */ /* 0x0009e80000000400 */
[----:B-1----:R-:W2:Y:S04]  /*b690*/  LDL.LU R14, [R1+0xc0] ;  /* 0x0000c000010e7983 */ /* 0x002ea80000300800 */
[----:B------:R-:W-:Y:S04]  /*b6a0*/  STL [R1+0xf58], R5 ;  /* 0x000f580501007387 */ /* 0x000fe80000100800 */
[----:B------:R-:W2:Y:S04]  /*b6b0*/  LDL R7, [R1+0x410] ;  /* 0x0004100001077983 */ /* 0x000ea80000100800 */
[----:B----4-:R-:W4:Y:S01]  /*b6c0*/  LDL.LU R15, [R1+0x94] ;  /* 0x00009400010f7983 */ /* 0x010f220000300800 */
[----:B0-----:R-:W-:-:S05]  /*b6d0*/  IADD3 R12, P1, R0, R25, RZ ;  /* 0x00000019000c7210 */ /* 0x001fca0007f3e0ff */
[----:B---3--:R-:W-:-:S05]  /*b6e0*/  IMAD.X R13, R3, 0x1, R24, P1 ;  /* 0x00000001030d7824 */ /* 0x008fca00008e0618 */
[----:B------:R-:W3:Y:S04]  /*b6f0*/  @!P0 LDG.E.U16 R2, [R12.64] ;  /* 0x000000040c028981 */ /* 0x000ee8000c1e1500 */
[----:B--2---:R-:W-:Y:S04]  /*b700*/  STL [R1+0xf5c], R4 ;  /* 0x000f5c0401007387 */ /* 0x004fe80000100800 */
[----:B------:R-:W2:Y:S04]  /*b710*/  LDL R6, [R1+0x5a0] ;  /* 0x0005a00001067983 */ /* 0x000ea80000100800 */
[----:B------:R0:W-:Y:S04]  /*b720*/  STL [R1+0x640], R0 ;  /* 0x0006400001007387 */ /* 0x0001e80000100800 */
[----:B0-----:R-:W2:Y:S04]  /*b730*/  LDL.LU R0, [R1+0x4c0] ;  /* 0x0004c00001007983 */ /* 0x001ea80000300800 */
[----:B------:R-:W4:Y:S04]  /*b740*/  LDL R3, [R1+0x54c] ;  /* 0x00054c0001037983 */ /* 0x000f280000100800 */
[----:B------:R-:W4:Y:S04]  /*b750*/  LDL R5, [R1+0x540] ;  /* 0x0005400001057983 */ /* 0x000f280000100800 */
[----:B------:R-:W4:Y:S04]  /*b760*/  LDL R4, [R1+0x4ac] ;  /* 0x0004ac0001047983 */ /* 0x000f280000100800 */
[----:B------:R-:W4:Y:S04]  /*b770*/  LDL.LU R10, [R1+0x7c] ;  /* 0x00007c00010a7983 */ /* 0x000f280000300800 */
[----:B---3--:R-:W-:Y:S01]  /*b780*/  STL [R1+0xf60], R2 ;  /* 0x000f600201007387 */ /* 0x008fe20000100800 */
[----:B------:R-:W-:-:S02]  /*b790*/  PRMT R28, RZ, 0x7610, R28 ;  /* 0x00007610ff1c7816 */ /* 0x000fc4000000001c */
[----:B--2---:R-:W-:Y:S01]  /*b7a0*/  IADD3 R12, P1, R0, R25, RZ ;  /* 0x00000019000c7210 */ /* 0x004fe20007f3e0ff */
[----:B------:R0:W-:Y:S04]  /*b7b0*/  STL [R1+0x668], R0 ;  /* 0x0006680001007387 */ /* 0x0001e80000100800 */
[----:B------:R-:W-:Y:S01]  /*b7c0*/  IMAD.X R13, R7, 0x1, R24, P1 ;  /* 0x00000001070d7824 */ /* 0x000fe200008e0618 */
[----:B0-----:R-:W-:-:S06]  /*b7d0*/  PRMT R0, RZ, 0x7610, R0 ;  /* 0x00007610ff007816 */ /* 0x001fcc0000000000 */
[----:B------:R0:W2:Y:S02]  /*b7e0*/  @!P0 LDG.E.U16 R0, [R12.64] ;  /* 0x000000040c008981 */ /* 0x0000a4000c1e1500 */
[----:B0-----:R-:W-:-:S05]  /*b7f0*/  IADD3 R12, P1, R6, R25, RZ ;  /* 0x00000019060c7210 */ /* 0x001fca0007f3e0ff */
[----:B----4-:R-:W-:-:S05]  /*b800*/  IMAD.X R13, R3, 0x1, R24, P1 ;  /* 0x00000001030d7824 */ /* 0x010fca00008e0618 */
[----:B------:R0:W3:Y:S04]  /*b810*/  @!P0 LDG.E.U16 R28, [R12.64] ;  /* 0x000000040c1c8981 */ /* 0x0000e8000c1e1500 */
[----:B------:R-:W-:Y:S04]  /*b820*/  STS.U16 [R9+0x1d00], R11 ;  /* 0x001d000b09007388 */ /* 0x000fe80000000400 */
[----:B------:R1:W-:Y:S04]  /*b830*/  STS.U16 [R9+0x2500], R16 ;  /* 0x0025001009007388 */ /* 0x0003e80000000400 */
[----:B------:R4:W-:Y:S04]  /*b840*/  STS.U16 [R9+0x2d00], R14 ;  /* 0x002d000e09007388 */ /* 0x0009e80000000400 */
[----:B-1----:R-:W3:Y:S01]  /*b850*/  LDL.LU R16, [R1+0x184] ;  /* 0x0001840001107983 */ /* 0x002ee20000300800 */
[----:B0-----:R-:W-:-:S02]  /*b860*/  IADD3 R12, P1, R5, R25, RZ ;  /* 0x00000019050c7210 */ /* 0x001fc40007f3e0ff */
[----:B------:R-:W-:-:S03]  /*b870*/  PRMT R26, RZ, 0x7610, R26 ;  /* 0x00007610ff1a7816 */ /* 0x000fc6000000001a */
[----:B------:R-:W-:-:S05]  /*b880*/  IMAD.X R13, R4, 0x1, R24, P1 ;  /* 0x00000001040d7824 */ /* 0x000fca00008e0618 */
[----:B------:R-:W3:Y:S04]  /*b890*/  @!P0 LDG.E.U16 R26, [R12.64] ;  /* 0x000000040c1a8981 */ /* 0x000ee8000c1e1500 */
[----:B--2---:R0:W-:Y:S04]  /*b8a0*/  STL [R1+0xf64], R0 ;  /* 0x000f640001007387 */ /* 0x0041e80000100800 */
[----:B----4-:R-:W2:Y:S04]  /*b8b0*/  LDL.LU R14, [R1+0x13c] ;  /* 0x00013c00010e7983 */ /* 0x010ea80000300800 */
[----:B------:R-:W4:Y:S04]  /*b8c0*/  LDL R3, [R1+0x4a0] ;  /* 0x0004a00001037983 */ /* 0x000f280000100800 */
[----:B0-----:R-:W2:Y:S04]  /*b8d0*/  LDL R0, [R1+0x400] ;  /* 0x0004000001007983 */ /* 0x001ea80000100800 */
[----:B---3--:R-:W-:Y:S04]  /*b8e0*/  STL [R1+0xf68], R28 ;  /* 0x000f681c01007387 */ /* 0x008fe80000100800 */
[----:B------:R-:W3:Y:S04]  /*b8f0*/  LDL R2, [R1+0x590] ;  /* 0x0005900001027983 */ /* 0x000ee80000100800 */
[----:B------:R-:W3:Y:S01]  /*b900*/  LDL R6, [R1+0x52c] ;  /* 0x00052c0001067983 */ /* 0x000ee20000100800 */
[----:B------:R-:W-:-:S02]  /*b910*/  PRMT R22, RZ, 0x7610, R22 ;  /* 0x00007610ff167816 */ /* 0x000fc40000000016 */
[----:B------:R-:W-:Y:S01]  /*b920*/  PRMT R20, RZ, 0x7610, R20 ;  /* 0x00007610ff147816 */ /* 0x000fe20000000014 */
[----:B------:R0:W-:Y:S04]  /*b930*/  STS.U16 [R9+0x3500], R15 ;  /* 0x0035000f09007388 */ /* 0x0001e80000000400 */
[----:B0-----:R-:W3:Y:S04]  /*b940*/  LDL.LU R15, [R1+0x134] ;  /* 0x00013400010f7983 */ /* 0x001ee80000300800 */
[----:B------:R-:W-:Y:S04]  /*b950*/  STL [R1+0xf6c], R26 ;  /* 0x000f6c1a01007387 */ /* 0x000fe80000100800 */
[----:B------:R-:W3:Y:S04]  /*b960*/  LDL R5, [R1+0x488] ;  /* 0x0004880001057983 */ /* 0x000ee80000100800 */
[----:B------:R-:W3:Y:S01]  /*b970*/  LDL R4, [R1+0x3f4] ;  /* 0x0003f40001047983 */ /* 0x000ee20000100800 */
[----:B----4-:R-:W-:-:S03]  /*b980*/  IADD3 R12, P1, R3, R25, RZ ;  /* 0x00000019030c7210 */ /* 0x010fc60007f3e0ff */
[----:B------:R-:W4:Y:S02]  /*b990*/  LDL R3, [R1+0x47c] ;  /* 0x00047c0001037983 */ /* 0x000f240000100800 */
[----:B--2---:R-:W-:-:S05]  /*b9a0*/  IMAD.X R13, R0, 0x1, R24, P1 ;  /* 0x00000001000d7824 */ /* 0x004fca00008e0618 */
[----:B------:R3:W2:Y:S02]  /*b9b0*/  @!P0 LDG.E.U16 R22, [R12.64] ;  /* 0x000000040c168981 */ /* 0x0006a4000c1e1500 */
[----:B---3--:R-:W-:-:S05]  /*b9c0*/  IADD3 R12, P1, R2, R25, RZ ;  /* 0x00000019020c7210 */ /* 0x008fca0007f3e0ff */
[----:B------:R-:W-:-:S05]  /*b9d0*/  IMAD.X R13, R6, 0x1, R24, P1 ;  /* 0x00000001060d7824 */ /* 0x000fca00008e0618 */
[----:B------:R0:W3:Y:S04]  /*b9e0*/  @!P0 LDG.E.U16 R20, [R12.64] ;  /* 0x000000040c148981 */ /* 0x0000e8000c1e1500 */
[----:B------:R1:W-:Y:S04]  /*b9f0*/  STS.U16 [R9+0x3d00], R10 ;  /* 0x003d000a09007388 */ /* 0x0003e80000000400 */
[----:B------:R-:W0:Y:S04]  /*ba00*/  S2R R11, SR_TID.X ;  /* 0x00000000000b7919 */ /* 0x000e280000002100 */
[----:B-1----:R-:W4:Y:S01]  /*ba10*/  LDL.LU R9, [R1+0x11c] ;  /* 0x00011c0001097983 */ /* 0x002f220000300800 */
[----:B0-----:R-:W-:-:S02]  /*ba20*/  IADD3 R12, P1, R5, R25, RZ ;  /* 0x00000019050c7210 */ /* 0x001fc40007f3e0ff */
[----:B------:R-:W-:Y:S02]  /*ba30*/  PRMT R18, RZ, 0x7610, R18 ;  /* 0x00007610ff127816 */ /* 0x000fe40000000012 */
[----:B------:R-:W-:-:S05]  /*ba40*/  LOP3.LUT R11, R11, 0x7f, RZ, 0xc0, !PT ;  /* 0x0000007f0b0b7812 */ /* 0x000fca00078ec0ff */
[----:B------:R-:W-:-:S05]  /*ba50*/  IMAD.SHL.U32 R11, R11, 0x2, RZ ;  /* 0x000000020b0b7824 */ /* 0x000fca00078e00ff */
[----:B------:R-:W-:Y:S01]  /*ba60*/  LOP3.LUT R0, R11, 0x60, RZ, 0x3c, !PT ;  /* 0x000000600b007812 */ /* 0x000fe200078e3cff */
[----:B------:R-:W-:-:S04]  /*ba70*/  IMAD.X R13, R4, 0x1, R24, P1 ;  /* 0x00000001040d7824 */ /* 0x000fc800008e0618 */
[----:B------:R0:W-:Y:S04]  /*ba80*/  STS.U16 [R0+0x600], R16 ;  /* 0x0006001000007388 */ /* 0x0001e80000000400 */
[----:B------:R1:W4:Y:S04]  /*ba90*/  @!P0 LDG.E.U16 R18, [R12.64] ;  /* 0x000000040c128981 */ /* 0x000328000c1e1500 */
[----:B--2---:R-:W-:Y:S04]  /*baa0*/  STL [R1+0xf70], R22 ;  /* 0x000f701601007387 */ /* 0x004fe80000100800 */
[----:B------:R-:W2:Y:S04]  /*bab0*/  LDL R2, [R1+0x3e8] ;  /* 0x0003e80001027983 */ /* 0x000ea80000100800 */
[----:B------:R-:W2:Y:S04]  /*bac0*/  LDL.LU R8, [R1+0xf8] ;  /* 0x0000f80001087983 */ /* 0x000ea80000300800 */
[----:B---3--:R-:W-:Y:S04]  /*bad0*/  STL [R1+0xf74], R20 ;  /* 0x000f741401007387 */ /* 0x008fe80000100800 */
[----:B------:R-:W3:Y:S04]  /*bae0*/  LDL R7, [R1+0x514] ;  /* 0x0005140001077983 */ /* 0x000ee80000100800 */
[----:B------:R-:W3:Y:S04]  /*baf0*/  LDL.LU R10, [R1+0xe4] ;  /* 0x0000e400010a7983 */ /* 0x000ee80000300800 */
[----:B0-----:R-:W3:Y:S04]  /*bb00*/  LDL R16, [R1+0x470] ;  /* 0x0004700001107983 */ /* 0x001ee80000100800 */
[----:B------:R4:W-:Y:S01]  /*bb10*/  STS.U16 [R0+0xe00], R14 ;  /* 0x000e000e00007388 */ /* 0x0009e20000000400 */
[----:B-1----:R-:W-:-:S03]  /*bb20*/  PRMT R12, RZ, 0x7610, R12 ;  /* 0x00007610ff0c7816 */ /* 0x002fc6000000000c */
[----:B------:R2:W-:Y:S01]  /*bb30*/  STS.U16 [R0+0x1600], R15 ;  /* 0x0016000f00007388 */ /* 0x0005e20000000400 */
[----:B------:R-:W-:-:S03]  /*bb40*/  PRMT R13, RZ, 0x7610, R13 ;  /* 0x00007610ff0d7816 */ /* 0x000fc6000000000d */
[----:B------:R-:W3:Y:S01]  /*bb50*/  LDL.LU R11, [R1+0xd8] ;  /* 0x0000d800010b7983 */ /* 0x000ee20000300800 */
[----:B----4-:R-:W-:-:S03]  /*bb60*/  IADD3 R14, P1, R3, R25, RZ ;  /* 0x00000019030e7210 */ /* 0x010fc60007f3e0ff */
[----:B------:R-:W-:Y:S04]  /*bb70*/  STL [R1+0xf78], R18 ;  /* 0x000f781201007387 */ /* 0x000fe80000100800 */
[----:B------:R-:W4:Y:S04]  /*bb80*/  LDL R4, [R1+0x508] ;  /* 0x0005080001047983 */ /* 0x000f280000100800 */
[----:B------:R-:W4:Y:S01]  /*bb90*/  LDL R6, [R1+0x464] ;  /* 0x0004640001067983 */ /* 0x000f220000100800 */
[----:B--2---:R-:W-:-:S03]  /*bba0*/  IMAD.X R15, R2, 0x1, R24, P1 ;  /* 0x00000001020f7824 */ /* 0x004fc600008e0618 */
[----:B------:R-:W2:Y:S04]  /*bbb0*/  LDL R2, [R1+0x454] ;  /* 0x0004540001027983 */ /* 0x000ea80000100800 */
[----:B------:R3:W2:Y:S04]  /*bbc0*/  @!P0 LDG.E.U16 R12, [R14.64] ;  /* 0x000000040e0c8981 */ /* 0x0006a8000c1e1500 */
[----:B------:R-:W2:Y:S01]  /*bbd0*/  LDL.LU R3, [R1+0xac] ;  /* 0x0000ac0001037983 */ /* 0x000ea20000300800 */
[----:B---3--:R-:W-:-:S05]  /*bbe0*/  IADD3 R14, P1, R7, R25, RZ ;  /* 0x00000019070e7210 */ /* 0x008fca0007f3e0ff */
[----:B------:R-:W-:-:S05]  /*bbf0*/  IMAD.X R15, R16, 0x1, R24, P1 ;  /* 0x00000001100f7824 */ /* 0x000fca00008e0618 */
[----:B------:R4:W3:Y:S04]  /*bc00*/  @!P0 LDG.E.U16 R13, [R14.64] ;  /* 0x000000040e0d8981 */ /* 0x0008e8000c1e1500 */
[----:B------:R0:W-:Y:S01]  /*bc10*/  STS.U16 [R0+0x1e00], R9 ;  /* 0x001e000900007388 */ /* 0x0001e20000000400 */
[----:B------:R-:W-:-:S03]  /*bc20*/  PRMT R17, RZ, 0x7610, R17 ;  /* 0x00007610ff117816 */ /* 0x000fc60000000011 */
[----:B------:R1:W-:Y:S01]  /*bc30*/  STS.U16 [R0+0x2600], R8 ;  /* 0x0026000800007388 */ /* 0x0003e20000000400 */
[----:B----4-:R-:W-:-:S05]  /*bc40*/  IADD3 R14, P1, R4, R25, RZ ;  /* 0x00000019040e7210 */ /* 0x010fca0007f3e0ff */
[----:B------:R-:W-:-:S05]  /*bc50*/  IMAD.X R15, R6, 0x1, R24, P1 ;  /* 0x00000001060f7824 */ /* 0x000fca00008e0618 */
[----:B------:R4:W4:Y:S04]  /*bc60*/  @!P0 LDG.E.U16 R17, [R14.64] ;  /* 0x000000040e118981 */ /* 0x000928000c1e1500 */
[----:B--2---:R-:W-:Y:S04]  /*bc70*/  STL [R1+0xf7c], R12 ;  /* 0x000f7c0c01007387 */ /* 0x004fe80000100800 */
[----:B------:R-:W2:Y:S04]  /*bc80*/  LDL R5, [R1+0x3d4] ;  /* 0x0003d40001057983 */ /* 0x000ea80000100800 */
[----:B0-----:R-:W2:Y:S04]  /*bc90*/  LDL R9, [R1+0x57c] ;  /* 0x00057c0001097983 */ /* 0x001ea80000100800 */
[----:B------:R-:W2:Y:S04]  /*bca0*/  LDL R7, [R1+0x4fc] ;  /* 0x0004fc0001077983 */ /* 0x000ea80000100800 */
[----:B------:R-:W2:Y:S04]  /*bcb0*/  LDL.LU R16, [R1+0x18c] ;  /* 0x00018c0001107983 */ /* 0x000ea80000300800 */
[----:B---3--:R-:W-:Y:S04]  /*bcc0*/  STL [R1+0xf80], R13 ;  /* 0x000f800d01007387 */ /* 0x008fe80000100800 */
[----:B------:R-:W3:Y:S04]  /*bcd0*/  LDL R4, [R1+0x4f0] ;  /* 0x0004f00001047983 */ /* 0x000ee80000100800 */
[----:B-1----:R-:W3:Y:S04]  /*bce0*/  LDL.LU R8, [R1+0x188] ;  /* 0x0001880001087983 */ /* 0x002ee80000300800 */
[----:B------:R-:W3:Y:S01]  /*bcf0*/  LDL R6, [R1+0x43c] ;  /* 0x00043c0001067983 */ /* 0x000ee20000100800 */
[----:B----4-:R-:W-:-:S03]  /*bd00*/  IADD3 R14, P1, R2, R25, RZ ;  /* 0x00000019020e7210 */ /* 0x010fc60007f3e0ff */
[----:B------:R-:W4:Y:S04]  /*bd10*/  LDL R2, [R1+0x430] ;  /* 0x0004300001027983 */ /* 0x000f280000100800 */
[----:B------:R-:W-:Y:S04]  /*bd20*/  STS.U16 [R0+0x2e00], R10 ;  /* 0x002e000a00007388 */ /* 0x000fe80000000400 */
[----:B------:R0:W-:Y:S04]  /*bd30*/  STS.U16 [R0+0x3600], R11 ;  /* 0x0036000b00007388 */ /* 0x0001e80000000400 */
[----:B------:R1:W-:Y:S04]  /*bd40*/  STS.U16 [R0+0x3e00], R3 ;  /* 0x003e000300007388 */ /* 0x0003e80000000400 */
[----:B0-----:R-:W0:Y:S04]  /*bd50*/  S2R R11, SR_TID.X ;  /* 0x00000000000b7919 */ /* 0x001e280000002100 */
[----:B-1----:R-:W4:Y:S01]  /*bd60*/  LDL R0, [R1+0x574] ;  /* 0x0005740001007983 */ /* 0x002f220000100800 */
[----:B------:R-:W-:-:S02]  /*bd70*/  PRMT R19, RZ, 0x7610, R19 ;  /* 0x00007610ff137816 */ /* 0x000fc40000000013 */
[----:B------:R-:W-:Y:S02]  /*bd80*/  PRMT R21, RZ, 0x7610, R21 ;  /* 0x00007610ff157816 */ /* 0x000fe40000000015 */
[----:B------:R-:W-:Y:S02]  /*bd90*/  PRMT R23, RZ, 0x7610, R23 ;  /* 0x00007610ff177816 */ /* 0x000fe40000000017 */
[----:B0-----:R-:W-:Y:S01]  /*bda0*/  LOP3.LUT R11, R11, 0x7f, RZ, 0xc0, !PT ;  /* 0x0000007f0b0b7812 */ /* 0x001fe200078ec0ff */
[----:B--2---:R-:W-:Y:S02]  /*bdb0*/  IMAD.X R15, R5, 0x1, R24, P1 ;  /* 0x00000001050f7824 */ /* 0x004fe400008e0618 */
[----:B------:R-:W2:Y:S04]  /*bdc0*/  LDL R5, [R1+0x3c0] ;  /* 0x0003c00001057983 */ /* 0x000ea80000100800 */
[----:B------:R-:W2:Y:S04]  /*bdd0*/  LDL.LU R3, [R1+0x180] ;  /* 0x0001800001037983 */ /* 0x000ea80000300800 */
[----:B------:R0:W2:Y:S02]  /*bde0*/  @!P0 LDG.E.U16 R19, [R14.64] ;  /* 0x000000040e138981 */ /* 0x0000a4000c1e1500 */
[----:B0-----:R-:W-:-:S02]  /*bdf0*/  IADD3 R14, P1, R9, R25, RZ ;  /* 0x00000019090e7210 */ /* 0x001fc40007f3e0ff */
[----:B------:R-:W2:Y:S03]  /*be00*/  LDL.LU R9, [R1+0x130] ;  /* 0x0001300001097983 */ /* 0x000ea60000300800 */
[----:B------:R-:W-:Y:S01]  /*be10*/  IMAD.X R15, R7, 0x1, R24, P1 ;  /* 0x00000001070f7824 */ /* 0x000fe200008e0618 */
[----:B------:R-:W2:Y:S01]  /*be20*/  LDL.LU R10, [R1+0x114] ;  /* 0x00011400010a7983 */ /* 0x000ea20000300800 */
[----:B------:R-:W-:-:S03]  /*be30*/  IMAD.SHL.U32 R7, R11, 0x2, RZ ;  /* 0x000000020b077824 */ /* 0x000fc600078e00ff */
[----:B------:R-:W2:Y:S04]  /*be40*/  LDL.LU R11, [R1+0xf0] ;  /* 0x0000f000010b7983 */ /* 0x000ea80000300800 */
[----:B------:R3:W2:Y:S02]  /*be50*/  @!P0 LDG.E.U16 R21, [R14.64] ;  /* 0x000000040e158981 */ /* 0x0006a4000c1e1500 */
[----:B---3--:R-:W-:Y:S02]  /*be60*/  IADD3 R14, P1, R4, R25, RZ ;  /* 0x00000019040e7210 */ /* 0x008fe40007f3e0ff */
[----:B------:R-:W-:-:S03]  /*be70*/  LOP3.LUT R4, R7, 0x70, RZ, 0x3c, !PT ;  /* 0x0000007007047812 */ /* 0x000fc600078e3cff */
[----:B------:R-:W-:Y:S02]  /*be80*/  IMAD.X R15, R6, 0x1, R24, P1 ;  /* 0x00000001060f7824 */ /* 0x000fe400008e0618 */
[----:B------:R0:W-:Y:S04]  /*be90*/  STS.U16 [R4+0x700], R16 ;  /* 0x0007001004007388 */ /* 0x0001e80000000400 */
[----:B------:R4:W3:Y:S02]  /*bea0*/  @!P0 LDG.E.U16 R23, [R14.64] ;  /* 0x000000040e178981 */ /* 0x0008e4000c1e1500 */
[----:B----4-:R-:W-:Y:S02]  /*beb0*/  IADD3 R14, P1, R2, R25, RZ ;  /* 0x00000019020e7210 */ /* 0x010fe40007f3e0ff */
[----:B------:R-:W4:Y:S04]  /*bec0*/  LDL R2, [R1+0x4e0] ;  /* 0x0004e00001027983 */ /* 0x000f280000100800 */
[----:B0-----:R-:W3:Y:S04]  /*bed0*/  LDL.LU R16, [R1+0xdc] ;  /* 0x0000dc0001107983 */ /* 0x001ee80000300800 */
[----:B------:R0:W-:Y:S01]  /*bee0*/  STS.U16 [R4+0xf00], R8 ;  /* 0x000f000804007388 */ /* 0x0001e20000000400 */
[----:B------:R-:W-:-:S03]  /*bef0*/  PRMT R27, RZ, 0x7610, R27 ;  /* 0x00007610ff1b7816 */ /* 0x000fc6000000001b */
[----:B------:R-:W3:Y:S04]  /*bf00*/  LDL.LU R13, [R1+0xd0] ;  /* 0x0000d000010d7983 */ /* 0x000ee80000300800 */
[----:B------:R-:W3:Y:S04]  /*bf10*/  LDL.LU R12, [R1+0xc8] ;  /* 0x0000c800010c7983 */ /* 0x000ee80000300800 */
[----:B0-----:R-:W0:Y:S04]  /*bf20*/  S2R R8, SR_TID.X ;  /* 0x0000000000087919 */ /* 0x001e280000002100 */
[----:B------:R-:W3:Y:S04]  /*bf30*/  LDL.LU R18, [R1+0xc4] ;  /* 0x0000c40001127983 */ /* 0x000ee80000300800 */
[----:B------:R-:W3:Y:S04]  /*bf40*/  LDL.LU R20, [R1+0xa8] ;  /* 0x0000a80001147983 */ /* 0x000ee80000300800 */
[----:B------:R-:W3:Y:S04]  /*bf50*/  LDL.LU R22, [R1+0xa4] ;  /* 0x0000a40001167983 */ /* 0x000ee80000300800 */
[----:B------:R-:W3:Y:S04]  /*bf60*/  LDL.LU R26, [R1+0x9c] ;  /* 0x00009c00011a7983 */ /* 0x000ee80000300800 */
[----:B------:R-:W3:Y:S01]  /*bf70*/  LDL.LU R28, [R1+0x98] ;  /* 0x00009800011c7983 */ /* 0x000ee20000300800 */
[----:B0-----:R-:W-:-:S05]  /*bf80*/  LOP3.LUT R8, R8, 0x7f, RZ, 0xc0, !PT ;  /* 0x0000007f08087812 */ /* 0x001fca00078ec0ff */
[----:B------:R-:W-:Y:S02]  /*bf90*/  IMAD.SHL.U32 R8, R8, 0x2, RZ ;  /* 0x0000000208087824 */ /* 0x000fe400078e00ff */
[----:B--2---:R-:W-:-:S05]  /*bfa0*/  IMAD.X R15, R5, 0x1, R24, P1 ;  /* 0x00000001050f7824 */ /* 0x004fca00008e0618 */
[----:B------:R0:W2:Y:S02]  /*bfb0*/  @!P0 LDG.E.U16 R27, [R14.64] ;  /* 0x000000040e1b8981 */ /* 0x0000a4000c1e1500 */
[----:B0-----:R-:W-:Y:S02]  /*bfc0*/  IADD3 R14, P1, R0, R25, RZ ;  /* 0x00000019000e7210 */ /* 0x001fe40007f3e0ff */
[----:B------:R-:W2:Y:S04]  /*bfd0*/  LDL.LU R0, [R1+0x90] ;  /* 0x0000900001007983 */ /* 0x000ea80000300800 */
[----:B------:R-:W2:Y:S04]  /*bfe0*/  LDL.LU R5, [R1+0x8c] ;  /* 0x00008c0001057983 */ /* 0x000ea80000300800 */
[----:B------:R0:W-:Y:S02]  /*bff0*/  STL [R1+0x898], R25 ;  /* 0x0008981901007387 */ /* 0x0001e40000100800 */
[----:B0-----:R-:W-:-:S05]  /*c000*/  LOP3.LUT R25, R8, 0x70, RZ, 0x3c, !PT ;  /* 0x0000007008197812 */ /* 0x001fca00078e3cff */
[----:B------:R0:W-:Y:S04]  /*c010*/  STS.U16 [R25+0x1700], R3 ;  /* 0x0017000319007388 */ /* 0x0001e80000000400 */
[----:B0-----:R-:W0:Y:S04]  /*c020*/  S2R R3, SR_TID.X ;  /* 0x0000000000037919 */ /* 0x001e280000002100 */
[----:B------:R-:W-:Y:S04]  /*c030*/  STS.U16 [R25+0x1f00], R9 ;  /* 0x001f000919007388 */ /* 0x000fe80000000400 */
[----:B------:R-:W-:Y:S04]  /*c040*/  STS.U16 [R25+0x2700], R10 ;  /* 0x0027000a19007388 */ /* 0x000fe80000000400 */
[----:B------:R0:W-:Y:S04]  /*c050*/  STS.U16 [R25+0x2f00], R11 ;  /* 0x002f000b19007388 */ /* 0x0001e80000000400 */
[----:B------:R-:W-:Y:S01]  /*c060*/  STL [R1+0x89c], R24 ;  /* 0x00089c1801007387 */ /* 0x000fe20000100800 */
[----:B0-----:R-:W-:-:S02]  /*c070*/  LOP3.LUT R11, R3, 0x3f, RZ, 0xc0, !PT ;  /* 0x0000003f030b7812 */ /* 0x001fc400078ec0ff */
[----:B------:R-:W-:Y:S02]  /*c080*/  SHF.R.S32.HI R4, RZ, 0x6, R3 ;  /* 0x00000006ff047819 */ /* 0x000fe40000011403 */
[----:B------:R-:W2:Y:S01]  /*c090*/  LDL.LU R3, [R1+0x88] ;  /* 0x0000880001037983 */ /* 0x000ea20000300800 */
[----:B----4-:R-:W-:-:S03]  /*c0a0*/  IMAD.X R15, R2, 0x1, R24, P1 ;  /* 0x00000001020f7824 */ /* 0x010fc600008e0618 */
[----:B------:R-:W4:Y:S01]  /*c0b0*/  LDL.LU R6, [R1+0x84] ;  /* 0x0000840001067983 */ /* 0x000f220000300800 */
[----:B------:R-:W-:-:S03]  /*c0c0*/  IMAD.SHL.U32 R2, R11, 0x2, RZ ;  /* 0x000000020b027824 */ /* 0x000fc600078e00ff */
[----:B------:R-:W4:Y:S04]  /*c0d0*/  LDL.LU R7, [R1+0x78] ;  /* 0x0000780001077983 */ /* 0x000f280000300800 */
[----:B------:R-:W4:Y:S04]  /*c0e0*/  LDL.LU R8, [R1+0x74] ;  /* 0x0000740001087983 */ /* 0x000f280000300800 */
[----:B------:R-:W4:Y:S04]  /*c0f0*/  LDL.LU R9, [R1+0x70] ;  /* 0x0000700001097983 */ /* 0x000f280000300800 */
[----:B------:R-:W4:Y:S04]  /*c100*/  LDL.LU R10, [R1+0x6c] ;  /* 0x00006c00010a7983 */ /* 0x000f280000300800 */
[----:B---3--:R0:W-:Y:S04]  /*c110*/  STS.U16 [R25+0x3700], R16 ;  /* 0x0037001019007388 */ /* 0x0081e80000000400 */
[----:B------:R-:W3:Y:S04]  /*c120*/  LDL.LU R11, [R1+0x68] ;  /* 0x00006800010b7983 */ /* 0x000ee80000300800 */
[----:B0-----:R-:W3:Y:S01]  /*c130*/  LDL.LU R16, [R1+0x64] ;  /* 0x0000640001107983 */ /* 0x001ee20000300800 */
[----:B------:R-:W-:-:S04]  /*c140*/  SGXT R4, R4, 0x1 ;  /* 0x000000010404781a */ /* 0x000fc80000000200 */
[----:B------:R-:W-:Y:S01]  /*c150*/  LOP3.LUT R2, R2, 0x90, R4, 0x78, !PT ;  /* 0x0000009002027812 */ /* 0x000fe200078e7804 */
[----:B------:R0:W-:Y:S01]  /*c160*/  STS.U16 [R25+0x3f00], R13 ;  /* 0x003f000d19007388 */ /* 0x0001e20000000400 */
[----:B------:R-:W-:-:S03]  /*c170*/  PRMT R29, RZ, 0x7610, R29 ;  /* 0x00007610ff1d7816 */ /* 0x000fc6000000001d */
[----:B------:R1:W-:Y:S04]  /*c180*/  STS.U16 [R2+0x4000], R12 ;  /* 0x0040000c02007388 */ /* 0x0003e80000000400 */
[----:B------:R1:W-:Y:S04]  /*c190*/  STS.U16 [R2+0x4400], R18 ;  /* 0x0044001202007388 */ /* 0x0003e80000000400 */
[----:B0-----:R-:W3:Y:S04]  /*c1a0*/  LDL.LU R13, [R1+0x60] ;  /* 0x00006000010d7983 */ /* 0x001ee80000300800 */
[----:B-1----:R-:W3:Y:S04]  /*c1b0*/  LDL.LU R12, [R1+0x5c] ;  /* 0x00005c00010c7983 */ /* 0x002ee80000300800 */
[----:B------:R0:W-:Y:S04]  /*c1c0*/  STS.U16 [R2+0x4800], R20 ;  /* 0x0048001402007388 */ /* 0x0001e80000000400 */
[----:B------:R-:W3:Y:S04]  /*c1d0*/  LDL.LU R18, [R1+0x58] ;  /* 0x0000580001127983 */ /* 0x000ee80000300800 */
[----:B------:R1:W-:Y:S04]  /*c1e0*/  STS.U16 [R2+0x4c00], R22 ;  /* 0x004c001602007388 */ /* 0x0003e80000000400 */
[----:B0-----:R-:W3:Y:S04]  /*c1f0*/  LDL.LU R20, [R1+0x54] ;  /* 0x0000540001147983 */ /* 0x001ee80000300800 */
[----:B------:R0:W-:Y:S04]  /*c200*/  STS.U16 [R2+0x5000], R26 ;  /* 0x0050001a02007388 */ /* 0x0001e80000000400 */
[----:B-1----:R-:W3:Y:S04]  /*c210*/  LDL.LU R22, [R1+0x50] ;  /* 0x0000500001167983 */ /* 0x002ee80000300800 */
[----:B------:R1:W-:Y:S04]  /*c220*/  STS.U16 [R2+0x5400], R28 ;  /* 0x0054001c02007388 */ /* 0x0003e80000000400 */
[----:B0-----:R-:W3:Y:S04]  /*c230*/  LDL.LU R26, [R1+0x4c] ;  /* 0x00004c00011a7983 */ /* 0x001ee80000300800 */
[----:B------:R-:W3:Y:S04]  /*c240*/  LDL.LU R25, [R1+0x48] ;  /* 0x0000480001197983 */ /* 0x000ee80000300800 */
[----:B------:R0:W3:Y:S04]  /*c250*/  @!P0 LDG.E.U16 R29, [R14.64] ;  /* 0x000000040e1d8981 */ /* 0x0000e8000c1e1500 */
[----:B-1----:R-:W3:Y:S04]  /*c260*/  LDL.LU R28, [R1+0x44] ;  /* 0x00004400011c7983 */ /* 0x002ee80000300800 */
[----:B0-----:R-:W3:Y:S04]  /*c270*/  LDL.LU R14, [R1+0x40] ;  /* 0x00004000010e7983 */ /* 0x001ee80000300800 */
[----:B--2---:R-:W-:Y:S04]  /*c280*/  STS.U16 [R2+0x5800], R0 ;  /* 0x0058000002007388 */ /* 0x004fe80000000400 */
[----:B------:R0:W-:Y:S04]  /*c290*/  STS.U16 [R2+0x5c00], R5 ;  /* 0x005c000502007388 */ /* 0x0001e80000000400 */
[----:B0-----:R-:W2:Y:S04]  /*c2a0*/  LDL R5, [R1+0x5b8] ;  /* 0x0005b80001057983 */ /* 0x001ea80000100800 */
[----:B------:R-:W2:Y:S04]  /*c2b0*/  LDL.LU R0, [R1+0x3c] ;  /* 0x00003c0001007983 */ /* 0x000ea80000300800 */
[----:B------:R-:W2:Y:S04]  /*c2c0*/  LDL.LU R15, [R1+0x38] ;  /* 0x00003800010f7983 */ /* 0x000ea80000300800 */
[----:B------:R0:W-:Y:S04]  /*c2d0*/  STS.U16 [R2+0x6000], R3 ;  /* 0x0060000302007388 */ /* 0x0001e80000000400 */
[----:B0-----:R-:W2:Y:S04]  /*c2e0*/  LDL.LU R3, [R1+0x34] ;  /* 0x0000340001037983 */ /* 0x001ea80000300800 */
[----:B------:R-:W2:Y:S04]  /*c2f0*/  LDL.LU R24, [R1+0x24] ;  /* 0x0000240001187983 */ /* 0x000ea80000300800 */
[----:B----4-:R-:W-:Y:S04]  /*c300*/  STS.U16 [R2+0x6400], R6 ;  /* 0x0064000602007388 */ /* 0x010fe80000000400 */
[----:B------:R-:W-:Y:S04]  /*c310*/  STS.U16 [R2+0x6800], R7 ;  /* 0x0068000702007388 */ /* 0x000fe80000000400 */
[----:B------:R-:W-:Y:S04]  /*c320*/  STS.U16 [R2+0x6c00], R8 ;  /* 0x006c000802007388 */ /* 0x000fe80000000400 */
[----:B------:R-:W-:Y:S04]  /*c330*/  STS.U16 [R2+0x7000], R9 ;  /* 0x0070000902007388 */ /* 0x000fe80000000400 */
[----:B------:R-:W-:Y:S04]  /*c340*/  STS.U16 [R2+0x7400], R10 ;  /* 0x0074000a02007388 */ /* 0x000fe80000000400 */
[----:B---3--:R-:W-:Y:S04]  /*c350*/  STS.U16 [R2+0x7800], R11 ;  /* 0x0078000b02007388 */ /* 0x008fe80000000400 */
[----:B------:R0:W-:Y:S04]  /*c360*/  STS.U16 [R2+0x7c00], R16 ;  /* 0x007c001002007388 */ /* 0x0001e80000000400 */
[----:B0-----:R-:W3:Y:S04]  /*c370*/  LDL.LU R2, [R1+0x20] ;  /* 0x0000200001027983 */ /* 0x001ee80000300800 */
[----:B------:R-:W4:Y:S04]  /*c380*/  LDL.LU R4, [R1+0x1c] ;  /* 0x00001c0001047983 */ /* 0x000f280000300800 */
[----:B------:R-:W4:Y:S04]  /*c390*/  LDL.LU R6, [R1+0x18] ;  /* 0x0000180001067983 */ /* 0x000f280000300800 */
[----:B------:R-:W4:Y:S04]  /*c3a0*/  LDL.LU R7, [R1+0x30] ;  /* 0x0000300001077983 */ /* 0x000f280000300800 */
[----:B------:R-:W4:Y:S04]  /*c3b0*/  LDL.LU R8, [R1+0x2c] ;  /* 0x00002c0001087983 */ /* 0x000f280000300800 */
[----:B------:R-:W4:Y:S04]  /*c3c0*/  LDL.LU R9, [R1+0x28] ;  /* 0x0000280001097983 */ /* 0x000f280000300800 */
[----:B------:R-:W4:Y:S04]  /*c3d0*/  LDL.LU R10, [R1+0x14] ;  /* 0x00001400010a7983 */ /* 0x000f280000300800 */
[----:B------:R-:W4:Y:S04]  /*c3e0*/  LDL.LU R11, [R1+0x10] ;  /* 0x00001000010b7983 */ /* 0x000f280000300800 */
[----:B------:R-:W4:Y:S04]  /*c3f0*/  LDL.LU R16, [R1+0xc] ;  /* 0x00000c0001107983 */ /* 0x000f280000300800 */
[----:B--2---:R0:W-:Y:S04]  /*c400*/  STS.U16 [R5+0x4100], R13 ;  /* 0x0041000d05007388 */ /* 0x0041e80000000400 */
[----:B------:R-:W-:Y:S04]  /*c410*/  STS.U16 [R5+0x4500], R12 ;  /* 0x0045000c05007388 */ /* 0x000fe80000000400 */
[----:B------:R-:W-:Y:S04]  /*c420*/  STS.U16 [R5+0x4900], R18 ;  /* 0x0049001205007388 */ /* 0x000fe80000000400 */
[----:B------:R-:W-:Y:S04]  /*c430*/  STS.U16 [R5+0x4d00], R20 ;  /* 0x004d001405007388 */ /* 0x000fe80000000400 */
[----:B------:R-:W-:Y:S04]  /*c440*/  STS.U16 [R5+0x5100], R22 ;  /* 0x0051001605007388 */ /* 0x000fe80000000400 */
[----:B------:R-:W-:Y:S04]  /*c450*/  STS.U16 [R5+0x5500], R26 ;  /* 0x0055001a05007388 */ /* 0x000fe80000000400 */
[----:B------:R-:W-:Y:S04]  /*c460*/  STS.U16 [R5+0x5900], R25 ;  /* 0x0059001905007388 */ /* 0x000fe80000000400 */
[----:B------:R-:W-:Y:S04]  /*c470*/  STS.U16 [R5+0x5d00], R28 ;  /* 0x005d001c05007388 */ /* 0x000fe80000000400 */
[----:B------:R1:W-:Y:S04]  /*c480*/  STS.U16 [R5+0x6100], R14 ;  /* 0x0061000e05007388 */ /* 0x0003e80000000400 */
[----:B0-----:R-:W2:Y:S04]  /*c490*/  LDL.LU R13, [R1+0xf80] ;  /* 0x000f8000010d7983 */ /* 0x001ea80000300800 */
[----:B-1----:R-:W0:Y:S04]  /*c4a0*/  S2R R14, SR_TID.X ;  /* 0x00000000000e7919 */ /* 0x002e280000002100 */
[----:B------:R-:W-:Y:S04]  /*c4b0*/  STS.U16 [R5+0x6500], R0 ;  /* 0x0065000005007388 */ /* 0x000fe80000000400 */
[----:B------:R-:W-:Y:S04]  /*c4c0*/  STS.U16 [R5+0x6900], R15 ;  /* 0x0069000f05007388 */ /* 0x000fe80000000400 */
[----:B------:R-:W2:Y:S04]  /*c4d0*/  LDL.LU R12, [R1+0xf7c] ;  /* 0x000f7c00010c7983 */ /* 0x000ea80000300800 */
[----:B------:R0:W-:Y:S04]  /*c4e0*/  STS.U16 [R5+0x6d00], R3 ;  /* 0x006d000305007388 */ /* 0x0001e80000000400 */
[----:B------:R1:W-:Y:S04]  /*c4f0*/  STS.U16 [R5+0x7100], R24 ;  /* 0x0071001805007388 */ /* 0x0003e80000000400 */
[----:B------:R-:W2:Y:S01]  /*c500*/  LDL.LU R18, [R1+0xf78] ;  /* 0x000f780001127983 */ /* 0x000ea20000300800 */
[----:B0-----:R-:W-:-:S03]  /*c510*/  LOP3.LUT R3, R14, 0x3f, RZ, 0xc0, !PT ;  /* 0x0000003f0e037812 */ /* 0x001fc600078ec0ff */
[----:B------:R-:W2:Y:S01]  /*c520*/  LDL.LU R20, [R1+0xf74] ;  /* 0x000f740001147983 */ /* 0x000ea20000300800 */
[----:B-1----:R-:W-:Y:S01]  /*c530*/  SHF.R.S32.HI R24, RZ, 0x6, R14 ;  /* 0x00000006ff187819 */ /* 0x002fe2000001140e */
[----:B------:R-:W-:Y:S02]  /*c540*/  IMAD.SHL.U32 R15, R3, 0x2, RZ ;  /* 0x00000002030f7824 */ /* 0x000fe400078e00ff */
[----:B------:R-:W2:Y:S01]  /*c550*/  LDL.LU R22, [R1+0xf70] ;  /* 0x000f700001167983 */ /* 0x000ea20000300800 */
[----:B------:R-:W-:-:S03]  /*c560*/  SGXT R24, R24, 0x1 ;  /* 0x000000011818781a */ /* 0x000fc60000000200 */
[----:B------:R-:W2:Y:S01]  /*c570*/  LDL.LU R26, [R1+0xf6c] ;  /* 0x000f6c00011a7983 */ /* 0x000ea20000300800 */
[----:B------:R-:W-:-:S03]  /*c580*/  LOP3.LUT R15, R15, 0x90, R24, 0x78, !PT ;  /* 0x000000900f0f7812 */ /* 0x000fc600078e7818 */
[----:B------:R-:W2:Y:S01]  /*c590*/  LDL.LU R25, [R1+0xcc] ;  /* 0x0000cc0001197983 */ /* 0x000ea20000300800 */
[----:B------:R-:W-:-:S03]  /*c5a0*/  LOP3.LUT R15, R15, 0x40, RZ, 0x3c, !PT ;  /* 0x000000400f0f7812 */ /* 0x000fc600078e3cff */
[----:B------:R-:W2:Y:S04]  /*c5b0*/  LDL.LU R28, [R1+0xf68] ;  /* 0x000f6800011c7983 */ /* 0x000ea80000300800 */
[----:B------:R-:W2:Y:S04]  /*c5c0*/  LDL.LU R0, [R1+0xf64] ;  /* 0x000f640001007983 */ /* 0x000ea80000300800 */
[----:B------:R-:W2:Y:S04]  /*c5d0*/  LDL.LU R24, [R1+0x8] ;  /* 0x0000080001187983 */ /* 0x000ea80000300800 */
[----:B---3--:R0:W-:Y:S04]  /*c5e0*/  STS.U16 [R5+0x7500], R2 ;  /* 0x0075000205007388 */ /* 0x0081e80000000400 */
[----:B----4-:R1:W-:Y:S04]  /*c5f0*/  STS.U16 [R5+0x7900], R4 ;  /* 0x0079000405007388 */ /* 0x0103e80000000400 */
[----:B------:R3:W-:Y:S04]  /*c600*/  STS.U16 [R5+0x7d00], R6 ;  /* 0x007d000605007388 */ /* 0x0007e80000000400 */
[----:B0-----:R-:W4:Y:S04]  /*c610*/  LDL.LU R2, [R1+0xf60] ;  /* 0x000f600001027983 */ /* 0x001f280000300800 */
[----:B-1----:R-:W4:Y:S04]  /*c620*/  LDL.LU R4, [R1+0xf5c] ;  /* 0x000f5c0001047983 */ /* 0x002f280000300800 */
[----:B---3--:R-:W3:Y:S04]  /*c630*/  LDL.LU R5, [R1+0xf58] ;  /* 0x000f580001057983 */ /* 0x008ee80000300800 */
[----:B------:R-:W3:Y:S04]  /*c640*/  LDL.LU R6, [R1+0xf54] ;  /* 0x000f540001067983 */ /* 0x000ee80000300800 */
[----:B------:R0:W-:Y:S04]  /*c650*/  STS.U16 [R15+0x4200], R7 ;  /* 0x004200070f007388 */ /* 0x0001e80000000400 */
[----:B------:R1:W-:Y:S04]  /*c660*/  STS.U16 [R15+0x4600], R8 ;  /* 0x004600080f007388 */ /* 0x0003e80000000400 */
[----:B------:R1:W-:Y:S04]  /*c670*/  STS.U16 [R15+0x4a00], R9 ;  /* 0x004a00090f007388 */ /* 0x0003e80000000400 */
[----:B0-----:R-:W3:Y:S04]  /*c680*/  LDL.LU R7, [R1+0xf50] ;  /* 0x000f500001077983 */ /* 0x001ee80000300800 */
[----:B-1----:R-:W3:Y:S04]  /*c690*/  LDL.LU R8, [R1+0xf4c] ;  /* 0x000f4c0001087983 */ /* 0x002ee80000300800 */
[----:B------:R-:W3:Y:S04]  /*c6a0*/  LDL.LU R9, [R1+0xf48] ;  /* 0x000f480001097983 */ /* 0x000ee80000300800 */
[----:B------:R0:W-:Y:S04]  /*c6b0*/  STS.U16 [R15+0x4e00], R10 ;  /* 0x004e000a0f007388 */ /* 0x0001e80000000400 */
[----:B------:R1:W-:Y:S04]  /*c6c0*/  STS.U16 [R15+0x5200], R11 ;  /* 0x0052000b0f007388 */ /* 0x0003e80000000400 */
[----:B------:R1:W-:Y:S04]  /*c6d0*/  STS.U16 [R15+0x5600], R16 ;  /* 0x005600100f007388 */ /* 0x0003e80000000400 */
[----:B0-----:R-:W3:Y:S04]  /*c6e0*/  LDL.LU R10, [R1+0xf44] ;  /* 0x000f4400010a7983 */ /* 0x001ee80000300800 */
[----:B-1----:R-:W3:Y:S04]  /*c6f0*/  LDL.LU R11, [R1+0xf40] ;  /* 0x000f4000010b7983 */ /* 0x002ee80000300800 */
[----:B------:R-:W3:Y:S01]  /*c700*/  LDL.LU R16, [R1+0xf3c] ;  /* 0x000f3c0001107983 */ /* 0x000ee20000300800 */
[----:B------:R-:W-:Y:S01]  /*c710*/  SHF.R.S32.HI R14, RZ, 0x6, R14 ;  /* 0x00000006ff0e7819 */ /* 0x000fe2000001140e */
[----:B------:R-:W-:-:S03]  /*c720*/  IMAD.SHL.U32 R3, R3, 0x2, RZ ;  /* 0x0000000203037824 */ /* 0x000fc600078e00ff */
[----:B------:R-:W-:-:S04]  /*c730*/  SGXT R14, R14, 0x1 ;  /* 0x000000010e0e781a */ /* 0x000fc80000000200 */
[----:B------:R-:W-:-:S04]  /*c740*/  LOP3.LUT R3, R3, 0x90, R14, 0x78, !PT ;  /* 0x0000009003037812 */ /* 0x000fc800078e780e */
[----:B------:R-:W-:Y:S01]  /*c750*/  LOP3.LUT R3, R3, 0x60, RZ, 0x3c, !PT ;  /* 0x0000006003037812 */ /* 0x000fe200078e3cff */
[----:B--2---:R-:W-:Y:S04]  /*c760*/  STS.U16 [R15+0x5a00], R24 ;  /* 0x005a00180f007388 */ /* 0x004fe80000000400 */
[----:B---3--:R-:W-:Y:S04]  /*c770*/  STS.U16 [R15+0x5e00], R16 ;  /* 0x005e00100f007388 */ /* 0x008fe80000000400 */
[----:B------:R-:W-:Y:S04]  /*c780*/  STS.U16 [R15+0x6200], R11 ;  /* 0x0062000b0f007388 */ /* 0x000fe80000000400 */
[----:B------:R-:W-:Y:S04]  /*c790*/  STS.U16 [R15+0x6600], R10 ;  /* 0x0066000a0f007388 */ /* 0x000fe80000000400 */
[----:B------:R-:W-:Y:S04]  /*c7a0*/  STS.U16 [R15+0x6a00], R9 ;  /* 0x006a00090f007388 */ /* 0x000fe80000000400 */
[----:B------:R-:W-:Y:S04]  /*c7b0*/  STS.U16 [R15+0x6e00], R8 ;  /* 0x006e00080f007388 */ /* 0x000fe80000000400 */
[----:B------:R-:W-:Y:S04]  /*c7c0*/  STS.U16 [R15+0x7200], R7 ;  /* 0x007200070f007388 */ /* 0x000fe80000000400 */
[----:B------:R-:W-:Y:S04]  /*c7d0*/  STS.U16 [R15+0x7600], R6 ;  /* 0x007600060f007388 */ /* 0x000fe80000000400 */
[----:B------:R-:W-:Y:S04]  /*c7e0*/  STS.U16 [R15+0x7a00], R5 ;  /* 0x007a00050f007388 */ /* 0x000fe80000000400 */
[----:B----4-:R-:W-:Y:S04]  /*c7f0*/  STS.U16 [R15+0x7e00], R4 ;  /* 0x007e00040f007388 */ /* 0x010fe80000000400 */
[----:B------:R-:W-:Y:S04]  /*c800*/  STS.U16 [R3+0x7f00], R25 ;  /* 0x007f001903007388 */ /* 0x000fe80000000400 */
[----:B------:R0:W-:Y:S04]  /*c810*/  STS.U16 [R3+0x4300], R2 ;  /* 0x0043000203007388 */ /* 0x0001e80000000400 */
[----:B0-----:R-:W2:Y:S04]  /*c820*/  LDL R2, [R1+0x35c] ;  /* 0x00035c0001027983 */ /* 0x001ea80000100800 */
[----:B------:R0:W-:Y:S04]  /*c830*/  STS.U16 [R3+0x4700], R0 ;  /* 0x0047000003007388 */ /* 0x0001e80000000400 */
[----:B------:R-:W-:Y:S04]  /*c840*/  STS.U16 [R3+0x4b00], R28 ;  /* 0x004b001c03007388 */ /* 0x000fe80000000400 */
[----:B------:R-:W-:Y:S04]  /*c850*/  STS.U16 [R3+0x4f00], R26 ;  /* 0x004f001a03007388 */ /* 0x000fe80000000400 */
[----:B------:R1:W-:Y:S04]  /*c860*/  STS.U16 [R3+0x5300], R22 ;  /* 0x0053001603007388 */ /* 0x0003e80000000400 */
[----:B------:R-:W-:Y:S04]  /*c870*/  STS.U16 [R3+0x5700], R20 ;  /* 0x0057001403007388 */ /* 0x000fe80000000400 */
        /* <DEDUP_REMOVED lines=9> */
[----:B------:R-:W-:Y:S06]  /*c910*/  BAR.SYNC.DEFER_BLOCKING 0x0 ;  /* 0x0000000000007b1d */ /* 0x000fec0000010000 */
[----:B0-----:R-:W3:Y:S04]  /*c920*/  LDL R0, [R1+0x354] ;  /* 0x0003540001007983 */ /* 0x001ee80000100800 */
[----:B-1----:R-:W4:Y:S04]  /*c930*/  LDL R22, [R1+0x5bc] ;  /* 0x0005bc0001167983 */ /* 0x002f280000100800 */
[----:B--2---:R-:W0:Y:S04]  /*c940*/  LDSM.16.M88.4 R16, [R2+0x4000] ;  /* 0x004000000210783b */ /* 0x004e280000000200 */
[----:B------:R-:W1:Y:S04]  /*c950*/  LDSM.16.M88.4 R12, [R2+0x4800] ;  /* 0x00480000020c783b */ /* 0x000e680000000200 */
[----:B------:R-:W-:Y:S04]  /*c960*/  LDSM.16.M88.4 R4, [R2+0x5000] ;  /* 0x005000000204783b */ /* 0x000fe80000000200 */
[----:B0-----:R-:W-:Y:S04]  /*c970*/  STL.64 [R1+0x10], R16 ;  /* 0x0000101001007387 */ /* 0x001fe80000100a00 */
[----:B------:R-:W-:Y:S04]  /*c980*/  STL.64 [R1+0x18], R18 ;  /* 0x0000181201007387 */ /* 0x000fe80000100a00 */
[----:B------:R-:W0:Y:S04]  /*c990*/  LDSM.16.M88.4 R16, [R2+0x5800] ;  /* 0x005800000210783b */ /* 0x000e280000000200 */
[----:B-1----:R-:W-:Y:S04]  /*c9a0*/  STL.64 [R1], R12 ;  /* 0x0000000c01007387 */ /* 0x002fe80000100a00 */
[----:B------:R-:W-:Y:S04]  /*c9b0*/  STL.64 [R1+0x8], R14 ;  /* 0x0000080e01007387 */ /* 0x000fe80000100a00 */
[----:B------:R-:W1:Y:S04]  /*c9c0*/  LDSM.16.M88.4 R12, [R2+0x6000] ;  /* 0x00600000020c783b */ /* 0x000e680000000200 */
[----:B---3--:R-:W-:Y:S04]  /*c9d0*/  LDSM.16.MT88.4 R8, [R0] ;  /* 0x000000000008783b */ /* 0x008fe80000004200 */
[----:B0-----:R-:W-:Y:S04]  /*c9e0*/  STL.64 [R1+0x50], R16 ;  /* 0x0000501001007387 */ /* 0x001fe80000100a00 */
[----:B------:R-:W-:Y:S04]  /*c9f0*/  STL.64 [R1+0x58], R18 ;  /* 0x0000581201007387 */ /* 0x000fe80000100a00 */
[----:B------:R-:W-:Y:S04]  /*ca00*/  LDSM.16.M88.4 R16, [R2+0x7800] ;  /* 0x007800000210783b */ /* 0x000fe80000000200 */
[----:B-1----:R-:W-:Y:S04]  /*ca10*/  STL.64 [R1+0x60], R12 ;  /* 0x0000600c01007387 */ /* 0x002fe80000100a00 */
[----:B------:R-:W-:Y:S04]  /*ca20*/  STL.64 [R1+0x68], R14 ;  /* 0x0000680e01007387 */ /* 0x000fe80000100a00 */
[----:B------:R-:W-:Y:S04]  /*ca30*/  STL.64 [R1+0x20], R4 ;  /* 0x0000200401007387 */ /* 0x000fe80000100a00 */
[----:B------:R-:W-:Y:S04]  /*ca40*/  STL.64 [R1+0x28], R6 ;  /* 0x0000280601007387 */ /* 0x000fe80000100a00 */
[----:B------:R0:W-:Y:S04]  /*ca50*/  STL.64 [R1+0xf20], R4 ;  /* 0x000f200401007387 */ /* 0x0001e80000100a00 */
[----:B0-----:R-:W2:Y:S01]  /*ca60*/  LDL.64 R4, [R1] ;  /* 0x0000000001047983 */ /* 0x001ea20000100a00 */
[----:B------:R-:W-:-:S02]  /*ca70*/  IMAD.MOV.U32 R28, RZ, RZ, R12 ;  /* 0x000000ffff1c7224 */ /* 0x000fc400078e000c */
[----:B------:R-:W-:Y:S02]  /*ca80*/  IMAD.MOV.U32 R27, RZ, RZ, R13 ;  /* 0x000000ffff1b7224 */ /* 0x000fe400078e000d */
[----:B------:R-:W-:Y:S04]  /*ca90*/  LDSM.16.M88.4 R12, [R2+0x6800] ;  /* 0x00680000020c783b */ /* 0x000fe80000000200 */
[----:B--2---:R-:W-:Y:S04]  /*caa0*/  STL.64 [R1+0xf28], R4 ;  /* 0x000f280401007387 */ /* 0x004fe80000100a00 */
[----:B------:R-:W0:Y:S04]  /*cab0*/  LDSM.16.M88.4 R4, [R2+0x7000] ;  /* 0x007000000204783b */ /* 0x000e280000000200 */
[----:B0-----:R0:W-:Y:S01]  /*cac0*/  STL.64 [R1+0x80], R4 ;  /* 0x0000800401007387 */ /* 0x0011e20000100a00 */
[----:B------:R-:W-:-:S03]  /*cad0*/  IMAD.MOV.U32 R26, RZ, RZ, R7 ;  /* 0x000000ffff1a7224 */ /* 0x000fc600078e0007 */
[----:B------:R-:W-:Y:S04]  /*cae0*/  STL.64 [R1+0x90], R12 ;  /* 0x0000900c01007387 */ /* 0x000fe80000100a00 */
[----:B------:R-:W-:Y:S04]  /*caf0*/  STL.64 [R1+0x98], R14 ;  /* 0x0000980e01007387 */ /* 0x000fe80000100a00 */
[----:B------:R1:W-:Y:S04]  /*cb00*/  STL.64 [R1+0x88], R6 ;  /* 0x0000880601007387 */ /* 0x0003e80000100a00 */
[----:B0-----:R-:W2:Y:S04]  /*cb10*/  LDL.LU.64 R4, [R1+0x390] ;  /* 0x0003900001047983 */ /* 0x001ea80000300a00 */
[----:B----4-:R-:W0:Y:S04]  /*cb20*/  LDSM.16.MT88.4 R12, [R22] ;  /* 0x00000000160c783b */ /* 0x010e280000004200 */
[----:B-1----:R-:W2:Y:S04]  /*cb30*/  LDL.LU.64 R6, [R1+0x398] ;  /* 0x0003980001067983 */ /* 0x002ea80000300a00 */
[----:B------:R-:W-:Y:S04]  /*cb40*/  STL [R1+0xd48], R26 ;  /* 0x000d481a01007387 */ /* 0x000fe80000100800 */
[----:B------:R-:W3:Y:S04]  /*cb50*/  LDL.64 R24, [R1+0x50] ;  /* 0x0000500001187983 */ /* 0x000ee80000100a00 */
[----:B------:R-:W-:Y:S04]  /*cb60*/  STL [R1+0xf38], R27 ;  /* 0x000f381b01007387 */ /* 0x000fe80000100800 */
[----:B---3--:R1:W-:Y:S04]  /*cb70*/  STL.64 [R1+0xf30], R24 ;  /* 0x000f301801007387 */ /* 0x0083e80000100a00 */
[----:B-1----:R-:W2:Y:S04]  /*cb80*/  LDL.64 R24, [R1+0x10] ;  /* 0x0000100001187983 */ /* 0x002ea80000100a00 */
[----:B0-----:R-:W-:Y:S04]  /*cb90*/  STL.64 [R1+0xee8], R14 ;  /* 0x000ee80e01007387 */ /* 0x001fe80000100a00 */
[----:B------:R-:W-:Y:S04]  /*cba0*/  STL.64 [R1+0x70], R16 ;  /* 0x0000701001007387 */ /* 0x000fe80000100a00 */
[----:B------:R-:W-:Y:S04]  /*cbb0*/  STL.64 [R1+0x78], R18 ;  /* 0x0000781201007387 */ /* 0x000fe80000100a00 */
[----:B------:R0:W-:Y:S04]  /*cbc0*/  STL.64 [R1+0xee0], R12 ;  /* 0x000ee00c01007387 */ /* 0x0001e80000100a00 */
[----:B------:R-:W1:Y:S04]  /*cbd0*/  LDSM.16.MT88.4 R16, [R0+0x80] ;  /* 0x000080000010783b */ /* 0x000e680000004200 */
[----:B0-----:R-:W3:Y:S01]  /*cbe0*/  LDL.64 R12, [R1+0x90] ;  /* 0x00009000010c7983 */ /* 0x001ee20000100a00 */
[----:B--2---:R-:W-:Y:S01]  /*cbf0*/  HMMA.16816.F32 R4, R8, R24, R4 ;  /* 0x000000180804723c */ /* 0x004fe20000001804 */
[----:B------:R-:W-:-:S02]  /*cc00*/  IMAD.MOV.U32 R3, RZ, RZ, R24 ;  /* 0x000000ffff037224 */ /* 0x000fc400078e0018 */
[----:B------:R-:W-:Y:S01]  /*cc10*/  IMAD.MOV.U32 R2, RZ, RZ, R25 ;  /* 0x000000ffff027224 */ /* 0x000fe200078e0019 */
[----:B---3--:R0:W-:Y:S11]  /*cc20*/  STL.64 [R1+0xf10], R12 ;  /* 0x000f100c01007387 */ /* 0x0081f60000100a00 */
[----:B------:R-:W-:Y:S09]  /*cc30*/  @!UPT UIADD3 URZ, URZ, URZ, URZ ;  /* 0x0000003f3f3ff290 */ /* 0x000ff2000fffe03f */
[----:B------:R-:W-:Y:S01]  /*cc40*/  IMAD.MOV.U32 R23, RZ, RZ, R5 ;  /* 0x000000ffff177224 */ /* 0x000fe200078e0005 */
[----:B0-----:R-:W2:Y:S04]  /*cc50*/  LDL.LU.64 R12, [R1+0x1f0] ;  /* 0x0001f000010c7983 */ /* 0x001ea80000300a00 */
[----:B------:R-:W2:Y:S04]  /*cc60*/  LDL.LU.64 R14, [R1+0x1f8] ;  /* 0x0001f800010e7983 */ /* 0x000ea80000300a00 */
[----:B-1----:R-:W-:Y:S04]  /*cc70*/  STL.64 [R1+0xe90], R18 ;  /* 0x000e901201007387 */ /* 0x002fe80000100a00 */
[----:B------:R0:W-:Y:S04]  /*cc80*/  STL.64 [R1+0xe88], R16 ;  /* 0x000e881001007387 */ /* 0x0001e80000100a00 */
[----:B0-----:R-:W3:Y:S04]  /*cc90*/  LDL.LU.64 R16, [R1+0x380] ;  /* 0x0003800001107983 */ /* 0x001ee80000300a00 */
[----:B------:R-:W3:Y:S04]  /*cca0*/  LDL.LU.64 R18, [R1+0x388] ;  /* 0x0003880001127983 */ /* 0x000ee80000300a00 */
[----:B------:R-:W4:Y:S04]  /*ccb0*/  LDL.LU R27, [R1+0xf38] ;  /* 0x000f3800011b7983 */ /* 0x000f280000300800 */
[----:B------:R-:W2:Y:S04]  /*ccc0*/  LDL.LU.64 R24, [R1+0xf30] ;  /* 0x000f300001187983 */ /* 0x000ea80000300a00 */
[----:B------:R0:W-:Y:S04]  /*ccd0*/  STL [R1+0x210], R4 ;  /* 0x0002100401007387 */ /* 0x0001e80000100800 */
[----:B0-----:R-:W3:Y:S01]  /*cce0*/  LDL.LU.64 R4, [R1+0xf28] ;  /* 0x000f280001047983 */ /* 0x001ee20000300a00 */
[----:B------:R-:W-:-:S05]  /*ccf0*/  IMAD.MOV.U32 R21, RZ, RZ, R6 ;  /* 0x000000ffff157224 */ /* 0x000fca00078e0006 */
[----:B------:R-:W-:Y:S01]  /*cd00*/  STL [R1+0xdec], R21 ;  /* 0x000dec1501007387 */ /* 0x000fe20000100800 */
[----:B---3--:R-:W-:Y:S11]  /*cd10*/  HMMA.16816.F32 R16, R8, R4, R16 ;  /* 0x000000040810723c */ /* 0x008ff60000001810 */
[----:B------:R-:W-:Y:S11]  /*cd20*/  @!UPT UIADD3 URZ, URZ, URZ, URZ ;  /* 0x0000003f3f3ff290 */ /* 0x000ff6000fffe03f */
[----:B------:R-:W-:Y:S01]  /*cd30*/  @!UPT UIADD3 URZ, URZ, URZ, URZ ;  /* 0x0000003f3f3ff290 */ /* 0x000fe2000fffe03f */
[----:B------:R-:W-:Y:S04]  /*cd40*/  STL.64 [R1+0x200], R16 ;  /* 0x0002001001007387 */ /* 0x000fe80000100a00 */
[----:B------:R0:W-:Y:S02]  /*cd50*/  STL.64 [R1+0x208], R18 ;  /* 0x0002081201007387 */ /* 0x0001e40000100a00 */
[----:B0-----:R-:W-:Y:S02]  /*cd60*/  IMAD.MOV.U32 R19, RZ, RZ, R4 ;  /* 0x000000ffff137224 */ /* 0x001fe400078e0004 */
[----:B------:R-:W-:Y:S02]  /*cd70*/  IMAD.MOV.U32 R18, RZ, RZ, R5 ;  /* 0x000000ffff127224 */ /* 0x000fe400078e0005 */
[----:B------:R-:W2:Y:S01]  /*cd80*/  LDL.LU.64 R4, [R1+0xf20] ;  /* 0x000f200001047983 */ /* 0x000ea20000300a00 */
[----:B------:R-:W-:-:S02]  /*cd90*/  IMAD.MOV.U32 R20, RZ, RZ, R7 ;  /* 0x000000ffff147224 */ /* 0x000fc400078e0007 */
[----:B----4-:R-:W-:Y:S01]  /*cda0*/  IMAD.MOV.U32 R21, RZ, RZ, R27 ;  /* 0x000000ffff157224 */ /* 0x010fe200078e001b */
[----:B--2---:R-:W-:Y:S01]  /*cdb0*/  HMMA.16816.F32 R12, R8, R4, R12 ;  /* 0x00000004080c723c */ /* 0x004fe2000000180c */
[----:B------:R-:W-:Y:S02]  /*cdc0*/  IMAD.MOV.U32 R26, RZ, RZ, R4 ;  /* 0x000000ffff1a7224 */ /* 0x000fe400078e0004 */
[----:B------:R-:W-:Y:S02]  /*cdd0*/  IMAD.MOV.U32 R0, RZ, RZ, R5 ;  /* 0x000000ffff007224 */ /* 0x000fe400078e0005 */
[----:B------:R-:W0:Y:S11]  /*cde0*/  LDSM.16.MT88.4 R4, [R22+0x80] ;  /* 0x000080001604783b */ /* 0x000e360000004200 */
[----:B------:R-:W-:Y:S07]  /*cdf0*/  @!UPT UIADD3 URZ, URZ, URZ, URZ ;  /* 0x0000003f3f3ff290 */ /* 0x000fee000fffe03f */
[----:B------:R-:W-:Y:S04]  /*ce00*/  STL.64 [R1+0x1f0], R12 ;  /* 0x0001f00c01007387 */ /* 0x000fe80000100a00 */
[----:B------:R-:W-:Y:S04]  /*ce10*/  STL.64 [R1+0x1f8], R14 ;  /* 0x0001f80e01007387 */ /* 0x000fe80000100a00 */
[----:B------:R-:W-:Y:S04]  /*ce20*/  STL.64 [R1+0xe50], R22 ;  /* 0x000e501601007387 */ /* 0x000fe80000100a00 */
[----:B------:R1:W-:Y:S02]  /*ce30*/  STL [R1+0xe48], R20 ;  /* 0x000e481401007387 */ /* 0x0003e40000100800 */
[----:B-1----:R-:W-:-:S05]  /*ce40*/  IMAD.MOV.U32 R20, RZ, RZ, R28 ;  /* 0x000000ffff147224 */ /* 0x002fca00078e001c */
[----:B------:R1:W-:Y:S04]  /*ce50*/  STL.64 [R1+0xf18], R20 ;  /* 0x000f181401007387 */ /* 0x0003e80000100a00 */
[----:B-1----:R-:W2:Y:S04]  /*ce60*/  LDL.LU.64 R20, [R1+0x370] ;  /* 0x0003700001147983 */ /* 0x002ea80000300a00 */
[----:B------:R-:W2:Y:S04]  /*ce70*/  LDL.LU.64 R22, [R1+0x378] ;  /* 0x0003780001167983 */ /* 0x000ea80000300a00 */
[----:B------:R-:W3:Y:S04]  /*ce80*/  LDL.LU.64 R12, [R1+0x360] ;  /* 0x00036000010c7983 */ /* 0x000ee80000300a00 */
[----:B------:R-:W3:Y:S04]  /*ce90*/  LDL.LU.64 R14, [R1+0x368] ;  /* 0x00036800010e7983 */ /* 0x000ee80000300a00 */
[----:B------:R-:W4:Y:S04]  /*cea0*/  LDL.64 R16, [R1+0x70] ;  /* 0x0000700001107983 */ /* 0x000f280000100a00 */
[----:B------:R-:W-:Y:S04]  /*ceb0*/  STL.64 [R1+0xef8], R18 ;  /* 0x000ef81201007387 */ /* 0x000fe80000100a00 */
[----:B----4-:R1:W-:Y:S04]  /*cec0*/  STL.64 [R1+0xef0], R16 ;  /* 0x000ef01001007387 */ /* 0x0103e80000100a00 */
[----:B-1----:R-:W4:Y:S04]  /*ced0*/  LDL.LU.64 R16, [R1+0x320] ;  /* 0x0003200001107983 */ /* 0x002f280000300a00 */
[----:B------:R-:W3:Y:S01]  /*cee0*/  LDL.LU.64 R18, [R1+0x328] ;  /* 0x0003280001127983 */ /* 0x000ee20000300a00 */
[C---:B--2---:R-:W-:Y:S03]  /*cef0*/  HMMA.16816.F32 R20, R8.reuse, R24, R20 ;  /* 0x000000180814723c */ /* 0x044fe60000001814 */
[----:B---3--:R-:W-:Y:S04]  /*cf00*/  STL.64 [R1+0xf08], R18 ;  /* 0x000f081201007387 */ /* 0x008fe80000100a00 */
[----:B----4-:R1:W-:Y:S04]  /*cf10*/  STL.64 [R1+0xf00], R16 ;  /* 0x000f001001007387 */ /* 0x0103e80000100a00 */
[----:B-1----:R-:W2:Y:S04]  /*cf20*/  LDL.LU.64 R16, [R1+0x340] ;  /* 0x0003400001107983 */ /* 0x002ea80000300a00 */
[----:B------:R-:W2:Y:S04]  /*cf30*/  LDL.LU.64 R18, [R1+0x348] ;  /* 0x0003480001127983 */ /* 0x000ea80000300a00 */
[----:B0-----:R-:W-:Y:S04]  /*cf40*/  STL.64 [R1+0xe20], R6 ;  /* 0x000e200601007387 */ /* 0x001fe80000100a00 */
[----:B------:R-:W-:Y:S04]  /*cf50*/  STL.64 [R1+0xe18], R4 ;  /* 0x000e180401007387 */ /* 0x000fe80000100a00 */
[----:B------:R0:W-:Y:S04]  /*cf60*/  STL.64 [R1+0x1e0], R20 ;  /* 0x0001e01401007387 */ /* 0x0001e80000100a00 */
[----:B------:R-:W-:Y:S04]  /*cf70*/  STL.64 [R1+0x1e8], R22 ;  /* 0x0001e81601007387 */ /* 0x000fe80000100a00 */
[----:B0-----:R-:W3:Y:S04]  /*cf80*/  LDL.LU.64 R20, [R1+0xf18] ;  /* 0x000f180001147983 */ /* 0x001ee80000300a00 */
[----:B------:R0:W-:Y:S04]  /*cf90*/  STL.64 [R1+0xeb0], R24 ;  /* 0x000eb01801007387 */ /* 0x0001e80000100a00 */
[----:B0-----:R-:W4:Y:S01]  /*cfa0*/  LDL.64 R24, [R1+0x80] ;  /* 0x0000800001187983 */ /* 0x001f220000100a00 */
[----:B---3--:R-:W-:Y:S11]  /*cfb0*/  HMMA.16816.F32 R12, R8, R20, R12 ;  /* 0x00000014080c723c */ /* 0x008ff6000000180c */
[----:B------:R-:W-:Y:S11]  /*cfc0*/  @!UPT UIADD3 URZ, URZ, URZ, URZ ;  /* 0x0000003f3f3ff290 */ /* 0x000ff6000fffe03f */
[----:B------:R-:W-:Y:S01]  /*cfd0*/  @!UPT UIADD3 URZ, URZ, URZ, URZ ;  /* 0x0000003f3f3ff290 */ /* 0x000fe2000fffe03f */
[----:B------:R0:W-:Y:S01]  /*cfe0*/  STL [R1+0x1d0], R12 ;  /* 0x0001d00c01007387 */ /* 0x0001e20000100800 */
[----:B------:R-:W-:-:S03]  /*cff0*/  IMAD.MOV.U32 R29, RZ, RZ, R13 ;  /* 0x000000ffff1d7224 */ /* 0x000fc600078e000d */
[----:B0-----:R-:W2:Y:S01]  /*d000*/  LDL.LU.64 R12, [R1+0xf10] ;  /* 0x000f1000010c7983 */ /* 0x001ea20000300a00 */
[----:B------:R-:W-:Y:S02]  /*d010*/  IMAD.MOV.U32 R5, RZ, RZ, R0 ;  /* 0x000000ffff057224 */ /* 0x000fe400078e0000 */
[----:B------:R-:W-:Y:S02]  /*d020*/  IMAD.MOV.U32 R0, RZ, RZ, R15 ;  /* 0x000000ffff007224 */ /* 0x000fe400078e000f */
[----:B------:R-:W-:-:S03]  /*d030*/  IMAD.MOV.U32 R28, RZ, RZ, R14 ;  /* 0x000000ffff1c7224 */ /* 0x000fc600078e000e */
[----:B------:R-:W-:Y:S04]  /*d040*/  STL [R1+0xde8], R0 ;  /* 0x000de80001007387 */ /* 0x000fe80000100800 */
[----:B------:R-:W-:Y:S04]  /*d050*/  STL [R1+0xdcc], R28 ;  /* 0x000dcc1c01007387 */ /* 0x000fe80000100800 */
[----:B------:R-:W-:Y:S01]  /*d060*/  STL [R1+0xdc8], R29 ;  /* 0x000dc81d01007387 */ /* 0x000fe20000100800 */
[----:B--2---:R-:W-:Y:S11]  /*d070*/  HMMA.16816.F32 R16, R8, R12, R16 ;  /* 0x0000000c0810723c */ /* 0x004ff60000001810 */
[----:B------:R-:W-:Y:S11]  /*d080*/  @!UPT UIADD3 URZ, URZ, URZ, URZ ;  /* 0x0000003f3f3ff290 */ /* 0x000ff6000fffe03f */
[----:B------:R-:W-:Y:S01]  /*d090*/  @!UPT UIADD3 URZ, URZ, URZ, URZ ;  /* 0x0000003f3f3ff290 */ /* 0x000fe2000fffe03f */
[----:B------:R-:W-:Y:S04]  /*d0a0*/  STL.64 [R1+0x1c0], R16 ;  /* 0x0001c01001007387 */ /* 0x000fe80000100a00 */
[----:B------:R0:W-:Y:S04]  /*d0b0*/  STL.64 [R1+0x1c8], R18 ;  /* 0x0001c81201007387 */ /* 0x0001e80000100a00 */
[----:B0-----:R-:W4:Y:S04]  /*d0c0*/  LDL.LU.64 R18, [R1+0xf08] ;  /* 0x000f080001127983 */ /* 0x001f280000300a00 */
[----:B------:R-:W4:Y:S01]  /*d0d0*/  LDL.LU.64 R16, [R1+0xf00] ;  /* 0x000f000001107983 */ /* 0x000f220000300a00 */
[----:B------:R-:W-:-:S02]  /*d0e0*/  IMAD.MOV.U32 R28, RZ, RZ, R12 ;  /* 0x000000ffff1c7224 */ /* 0x000fc400078e000c */
[----:B------:R-:W-:Y:S02]  /*d0f0*/  IMAD.MOV.U32 R7, RZ, RZ, R13 ;  /* 0x000000ffff077224 */ /* 0x000fe400078e000d */
[----:B------:R-:W2:Y:S04]  /*d100*/  LDL.LU.64 R12, [R1+0x300] ;  /* 0x00030000010c7983 */ /* 0x000ea80000300a00 */
[----:B------:R-:W2:Y:S01]  /*d110*/  LDL.LU.64 R14, [R1+0x308] ;  /* 0x00030800010e7983 */ /* 0x000ea20000300a00 */
[----:B----4-:R-:W-:Y:S11]  /*d120*/  HMMA.16816.F32 R16, R8, R24, R16 ;  /* 0x000000180810723c */ /* 0x010ff60000001810 */
[----:B------:R-:W-:Y:S11]  /*d130*/  @!UPT UIADD3 URZ, URZ, URZ, URZ ;  /* 0x0000003f3f3ff290 */ /* 0x000ff6000fffe03f */
[----:B------:R-:W-:Y:S01]  /*d140*/  @!UPT UIADD3 URZ, URZ, URZ, URZ ;  /* 0x0000003f3f3ff290 */ /* 0x000fe2000fffe03f */
[----:B------:R-:W-:Y:S04]  /*d150*/  STL.64 [R1+0x1b0], R16 ;  /* 0x0001b01001007387 */ /* 0x000fe80000100a00 */
[----:B------:R0:W-:Y:S04]  /*d160*/  STL.64 [R1+0x1b8], R18 ;  /* 0x0001b81201007387 */ /* 0x0001e80000100a00 */
[----:B0-----:R-:W3:Y:S01]  /*d170*/  LDL.LU.64 R18, [R1+0xef8] ;  /* 0x000ef80001127983 */ /* 0x001ee20000300a00 */
[----:B------:R-:W-:Y:S02]  /*d180*/  IMAD.MOV.U32 R23, RZ, RZ, R24 ;  /* 0x000000ffff177224 */ /* 0x000fe400078e0018 */
[----:B------:R-:W-:Y:S01]  /*d190*/  IMAD.MOV.U32 R22, RZ, RZ, R25 ;  /* 0x000000ffff167224 */ /* 0x000fe200078e0019 */
[----:B------:R-:W2:Y:S04]  /*d1a0*/  LDL.LU.64 R16, [R1+0xef0] ;  /* 0x000ef00001107983 */ /* 0x000ea80000300a00 */
[----:B------:R-:W-:Y:S04]  /*d1b0*/  STL.64 [R1+0xec0], R22 ;  /* 0x000ec01601007387 */ /* 0x000fe80000100a00 */
[----:B------:R3:W-:Y:S01]  /*d1c0*/  STL.64 [R1+0xeb8], R20 ;  /* 0x000eb81401007387 */ /* 0x0007e20000100a00 */
[----:B------:R-:W-:-:S02]  /*d1d0*/  IMAD.MOV.U32 R4, RZ, RZ, R26 ;  /* 0x000000ffff047224 */ /* 0x000fc400078e001a */
[----:B---3--:R-:W-:Y:S02]  /*d1e0*/  IMAD.MOV.U32 R20, RZ, RZ, R19 ;  /* 0x000000ffff147224 */ /* 0x008fe400078e0013 */
[----:B------:R-:W-:-:S05]  /*d1f0*/  IMAD.MOV.U32 R21, RZ, RZ, R18 ;  /* 0x000000ffff157224 */ /* 0x000fca00078e0012 */
[----:B------:R0:W-:Y:S04]  /*d200*/  STL.64 [R1+0xed8], R20 ;  /* 0x000ed81401007387 */ /* 0x0001e80000100a00 */
[----:B0-----:R-:W3:Y:S04]  /*d210*/  LDL.LU.64 R20, [R1+0x190] ;  /* 0x0001900001147983 */ /* 0x001ee80000300a00 */
[----:B------:R-:W3:Y:S04]  /*d220*/  LDL.LU.64 R22, [R1+0x198] ;  /* 0x0001980001167983 */ /* 0x000ee80000300a00 */
[----:B------:R-:W4:Y:S04]  /*d230*/  LDL.LU.64 R24, [R1+0x160] ;  /* 0x0001600001187983 */ /* 0x000f280000300a00 */
[----:B------:R-:W3:Y:S01]  /*d240*/  LDL.LU.64 R26, [R1+0x168] ;  /* 0x00016800011a7983 */ /* 0x000ee20000300a00 */
[----:B--2---:R-:W-:Y:S01]  /*d250*/  HMMA.16816.F32 R8, R8, R16, R12 ;  /* 0x000000100808723c */ /* 0x004fe2000000180c */
[----:B------:R-:W-:-:S02]  /*d260*/  IMAD.MOV.U32 R6, RZ, RZ, R16 ;  /* 0x000000ffff067224 */ /* 0x000fc400078e0010 */
[----:B------:R-:W-:Y:S01]  /*d270*/  IMAD.MOV.U32 R0, RZ, RZ, R17 ;  /* 0x000000ffff007224 */ /* 0x000fe200078e0011 */
[----:B---3--:R-:W-:Y:S04]  /*d280*/  STL.64 [R1+0xed0], R26 ;  /* 0x000ed01a01007387 */ /* 0x008fe80000100a00 */
[----:B----4-:R0:W-:Y:S04]  /*d290*/  STL.64 [R1+0xec8], R24 ;  /* 0x000ec81801007387 */ /* 0x0101e80000100a00 */
[----:B0-----:R-:W2:Y:S04]  /*d2a0*/  LDL.LU.64 R24, [R1+0x170] ;  /* 0x0001700001187983 */ /* 0x001ea80000300a00 */
[----:B------:R-:W2:Y:S04]  /*d2b0*/  LDL.LU.64 R26, [R1+0x178] ;  /* 0x00017800011a7983 */ /* 0x000ea80000300a00 */
[----:B------:R-:W3:Y:S04]  /*d2c0*/  LDL.LU.64 R14, [R1+0xee8] ;  /* 0x000ee800010e7983 */ /* 0x000ee80000300a00 */
[----:B------:R-:W3:Y:S04]  /*d2d0*/  LDL.LU.64 R12, [R1+0xee0] ;  /* 0x000ee000010c7983 */ /* 0x000ee80000300a00 */
[----:B------:R0:W-:Y:S04]  /*d2e0*/  STL.64 [R1+0x1a0], R8 ;  /* 0x0001a00801007387 */ /* 0x0001e80000100a00 */
[----:B------:R-:W-:Y:S04]  /*d2f0*/  STL.64 [R1+0x1a8], R10 ;  /* 0x0001a80a01007387 */ /* 0x000fe80000100a00 */
[----:B------:R-:W4:Y:S01]  /*d300*/  LDL.LU.64 R16, [R1+0x150] ;  /* 0x0001500001107983 */ /* 0x000f220000300a00 */
[----:B0-----:R-:W-:-:S03]  /*d310*/  IMAD.MOV.U32 R8, RZ, RZ, R28 ;  /* 0x000000ffff087224 */ /* 0x001fc600078e001c */
[----:B------:R-:W4:Y:S01]  /*d320*/  LDL.LU.64 R18, [R1+0x158] ;  /* 0x0001580001127983 */ /* 0x000f220000300a00 */
[----:B------:R-:W-:-:S05]  /*d330*/  IMAD.MOV.U32 R9, RZ, RZ, R7 ;  /* 0x000000ffff097224 */ /* 0x000fca00078e0007 */
[----:B------:R0:W-:Y:S02]  /*d340*/  STL.64 [R1+0xea8], R8 ;  /* 0x000ea80801007387 */ /* 0x0001e40000100a00 */
[----:B0-----:R-:W-:Y:S02]  /*d350*/  IMAD.MOV.U32 R8, RZ, RZ, R3 ;  /* 0x000000ffff087224 */ /* 0x001fe400078e0003 */
[----:B------:R-:W-:-:S07]  /*d360*/  IMAD.MOV.U32 R9, RZ, RZ, R2 ;  /* 0x000000ffff097224 */ /* 0x000fce00078e0002 */
[----:B---3--:R-:W-:Y:S01]  /*d370*/  HMMA.16816.F32 R8, R12, R8, R20 ;  /* 0x000000080c08723c */ /* 0x008fe20000001814 */
[----:B------:R-:W2:Y:S11]  /*d380*/  LDL.LU.64 R20, [R1+0xed8] ;  /* 0x000ed80001147983 */ /* 0x000eb60000300a00 */
[----:B------:R-:W-:Y:S11]  /*d390*/  @!UPT UIADD3 URZ, URZ, URZ, URZ ;  /* 0x0000003f3f3ff290 */ /* 0x000ff6000fffe03f */
[----:B------:R-:W-:Y:S01]  /*d3a0*/  @!UPT UIADD3 URZ, URZ, URZ, URZ ;  /* 0x0000003f3f3ff290 */ /* 0x000fe2000fffe03f */
[----:B------:R-:W-:Y:S01]  /*d3b0*/  IMAD.MOV.U32 R2, RZ, RZ, R11 ;  /* 0x000000ffff027224 */ /* 0x000fe200078e000b */
[----:B------:R0:W-:Y:S01]  /*d3c0*/  STL.64 [R1+0x190], R8 ;  /* 0x0001900801007387 */ /* 0x0001e20000100a00 */
[----:B------:R-:W-:-:S03]  /*d3d0*/  IMAD.MOV.U32 R3, RZ, RZ, R10 ;  /* 0x000000ffff037224 */ /* 0x000fc600078e000a */
[----:B0-----:R-:W3:Y:S04]  /*d3e0*/  LDL.LU.64 R8, [R1+0x140] ;  /* 0x0001400001087983 */ /* 0x001ee80000300a00 */
[----:B------:R-:W3:Y:S04]  /*d3f0*/  LDL.LU.64 R10, [R1+0x148] ;  /* 0x00014800010a7983 */ /* 0x000ee80000300a00 */
[----:B------:R-:W-:Y:S04]  /*d400*/  STL [R1+0xd04], R2 ;  /* 0x000d040201007387 */ /* 0x000fe80000100800 */
[----:B------:R-:W-:Y:S01]  /*d410*/  STL [R1+0xd00], R3 ;  /* 0x000d000301007387 */ /* 0x000fe20000100800 */
[C---:B--2---:R-:W-:Y:S03]  /*d420*/  HMMA.16816.F32 R20, R12.reuse, R20, R24 ;  /* 0x000000140c14723c */ /* 0x044fe60000001818 */
[----:B------:R-:W2:Y:S04]  /*d430*/  LDL.LU.64 R26, [R1+0xed0] ;  /* 0x000ed000011a7983 */ /* 0x000ea80000300a00 */
[----:B------:R-:W2:Y:S11]  /*d440*/  LDL.LU.64 R24, [R1+0xec8] ;  /* 0x000ec80001187983 */ /* 0x000eb60000300a00 */
[----:B------:R-:W-:Y:S05]  /*d450*/  @!UPT UIADD3 URZ, URZ, URZ, URZ ;  /* 0x0000003f3f3ff290 */ /* 0x000fea000fffe03f */
[----:B------:R-:W-:Y:S04]  /*d460*/  STL.64 [R1+0x180], R20 ;  /* 0x0001801401007387 */ /* 0x000fe80000100a00 */
[----:B------:R0:W-:Y:S04]  /*d470*/  STL.64 [R1+0x188], R22 ;  /* 0x0001881601007387 */ /* 0x0001e80000100a00 */
[----:B0-----:R-:W3:Y:S04]  /*d480*/  LDL.LU.64 R22, [R1+0xec0] ;  /* 0x000ec00001167983 */ /* 0x001ee80000300a00 */
[----:B------:R-:W3:Y:S01]  /*d490*/  LDL.LU.64 R20, [R1+0xeb8] ;  /* 0x000eb80001147983 */ /* 0x000ee20000300a00 */
[C---:B--2---:R-:W-:Y:S11]  /*d4a0*/  HMMA.16816.F32 R24, R12.reuse, R4, R24 ;  /* 0x000000040c18723c */ /* 0x044ff60000001818 */
[----:B------:R-:W-:Y:S11]  /*d4b0*/  @!UPT UIADD3 URZ, URZ, URZ, URZ ;  /* 0x0000003f3f3ff290 */ /* 0x000ff6000fffe03f */
[----:B------:R-:W-:Y:S01]  /*d4c0*/  @!UPT UIADD3 URZ, URZ, URZ, URZ ;  /* 0x0000003f3f3ff290 */ /* 0x000fe2000fffe03f */
[----:B------:R0:W-:Y:S04]  /*d4d0*/  STL.64 [R1+0x170], R24 ;  /* 0x0001701801007387 */ /* 0x0001e80000100a00 */
[----:B------:R-:W-:Y:S04]  /*d4e0*/  STL.64 [R1+0x178], R26 ;  /* 0x0001781a01007387 */ /* 0x000fe80000100a00 */
[----:B0-----:R-:W4:Y:S01]  /*d4f0*/  LDL.LU.64 R24, [R1+0xeb0] ;  /* 0x000eb00001187983 */ /* 0x001f220000300a00 */
[C---:B---3--:R-:W-:Y:S03]  /*d500*/  HMMA.16816.F32 R8, R12.reuse, R20, R8 ;  /* 0x000000140c08723c */ /* 0x048fe60000001808 */
[----:B------:R-:W-:Y:S04]  /*d510*/  STL [R1+0xea0], R6 ;  /* 0x000ea00601007387 */ /* 0x000fe80000100800 */
[----:B------:R0:W-:Y:S04]  /*d520*/  STL.64 [R1+0xe98], R4 ;  /* 0x000e980401007387 */ /* 0x0001e80000100a00 */
[----:B0-----:R-:W2:Y:S04]  /*d530*/  LDL.LU.64 R4, [R1+0x100] ;  /* 0x0001000001047983 */ /* 0x001ea80000300a00 */
[----:B------:R-:W2:Y:S01]  /*d540*/  LDL.LU.64 R6, [R1+0x108] ;  /* 0x0001080001067983 */ /* 0x000ea20000300a00 */
[----:B----4-:R-:W-:Y:S01]  /*d550*/  HMMA.16816.F32 R16, R12, R24, R16 ;  /* 0x000000180c10723c */ /* 0x010fe20000001810 */
[----:B------:R-:W-:-:S02]  /*d560*/  IMAD.MOV.U32 R3, RZ, RZ, R24 ;  /* 0x000000ffff037224 */ /* 0x000fc400078e0018 */
[----:B------:R-:W-:-:S04]  /*d570*/  IMAD.MOV.U32 R2, RZ, RZ, R25 ;  /* 0x000000ffff027224 */ /* 0x000fc800078e0019 */
[----:B------:R-:W-:Y:S02]  /*d580*/  IMAD.MOV.U32 R24, RZ, RZ, R23 ;  /* 0x000000ffff187224 */ /* 0x000fe400078e0017 */
[----:B------:R-:W-:Y:S11]  /*d590*/  IMAD.MOV.U32 R25, RZ, RZ, R22 ;  /* 0x000000ffff197224 */ /* 0x000ff600078e0016 */
[----:B------:R-:W-:Y:S03]  /*d5a0*/  @!UPT UIADD3 URZ, URZ, URZ, URZ ;  /* 0x0000003f3f3ff290 */ /* 0x000fe6000fffe03f */
[----:B------:R0:W-:Y:S01]  /*d5b0*/  STL.64 [R1+0x160], R16 ;  /* 0x0001601001007387 */ /* 0x0001e20000100a00 */
[----:B------:R-:W-:-:S03]  /*d5c0*/  IMAD.MOV.U32 R27, RZ, RZ, R19 ;  /* 0x000000ffff1b7224 */ /* 0x000fc600078e0013 */
[----:B------:R1:W-:Y:S04]  /*d5d0*/  STL [R1+0x168], R18 ;  /* 0x0001681201007387 */ /* 0x0003e80000100800 */
[----:B0-----:R-:W3:Y:S04]  /*d5e0*/  LDL.LU.64 R16, [R1+0xb0] ;  /* 0x0000b00001107983 */ /* 0x001ee80000300a00 */
[----:B-1----:R-:W3:Y:S04]  /*d5f0*/  LDL.LU.64 R18, [R1+0xb8] ;  /* 0x0000b80001127983 */ /* 0x002ee80000300a00 */
[----:B------:R-:W-:Y:S04]  /*d600*/  STL [R1+0xc40], R27 ;  /* 0x000c401b01007387 */ /* 0x000fe80000100800 */
[----:B------:R0:W-:Y:S04]  /*d610*/  STL.64 [R1+0x150], R8 ;  /* 0x0001500801007387 */ /* 0x0001e80000100a00 */
[----:B------:R-:W-:Y:S04]  /*d620*/  STL.64 [R1+0x158], R10 ;  /* 0x0001580a01007387 */ /* 0x000fe80000100a00 */
[----:B0-----:R-:W4:Y:S04]  /*d630*/  LDL.LU.64 R8, [R1+0xea8] ;  /* 0x000ea80001087983 */ /* 0x001f280000300a00 */
[----:B------:R0:W-:Y:S04]  /*d640*/  STL.64 [R1+0xe68], R20 ;  /* 0x000e681401007387 */ /* 0x0001e80000100a00 */
[----:B0-----:R-:W4:Y:S04]  /*d650*/  LDL.LU.64 R20, [R1+0x120] ;  /* 0x0001200001147983 */ /* 0x001f280000300a00 */
[----:B------:R-:W4:Y:S01]  /*d660*/  LDL.LU.64 R22, [R1+0x128] ;  /* 0x0001280001167983 */ /* 0x000f220000300a00 */
[C---:B--2---:R-:W-:Y:S08]  /*d670*/  HMMA.16816.F32 R24, R12.reuse, R24, R4 ;  /* 0x000000180c18723c */ /* 0x044ff00000001804 */
[----:B----4-:R-:W-:Y:S01]  /*d680*/  HMMA.16816.F32 R20, R12, R8, R20 ;  /* 0x000000080c14723c */ /* 0x010fe20000001814 */
[----:B------:R-:W2:Y:S04]  /*d690*/  LDL.LU.64 R8, [R1+0x330] ;  /* 0x0003300001087983 */ /* 0x000ea80000300a00 */
[----:B------:R-:W2:Y:S11]  /*d6a0*/  LDL.LU.64 R10, [R1+0x338] ;  /* 0x00033800010a7983 */ /* 0x000eb60000300a00 */
[----:B------:R-:W-:Y:S07]  /*d6b0*/  @!UPT UIADD3 URZ, URZ, URZ, URZ ;  /* 0x0000003f3f3ff290 */ /* 0x000fee000fffe03f */
[----:B------:R0:W-:Y:S04]  /*d6c0*/  STL.64 [R1+0x140], R20 ;  /* 0x0001401401007387 */ /* 0x0001e80000100a00 */
[----:B------:R-:W-:Y:S01]  /*d6d0*/  STL.64 [R1+0x148], R22 ;  /* 0x0001481601007387 */ /* 0x000fe20000100a00 */
[----:B0-----:R-:W-:Y:S02]  /*d6e0*/  IMAD.MOV.U32 R20, RZ, RZ, R3 ;  /* 0x000000ffff147224 */ /* 0x001fe400078e0003 */
[----:B------:R-:W-:-:S05]  /*d6f0*/  IMAD.MOV.U32 R21, RZ, RZ, R2 ;  /* 0x000000ffff157224 */ /* 0x000fca00078e0002 */
[----:B------:R0:W-:Y:S04]  /*d700*/  STL.64 [R1+0xe80], R20 ;  /* 0x000e801401007387 */ /* 0x0001e80000100a00 */
[----:B0-----:R-:W4:Y:S04]  /*d710*/  LDL.LU.64 R20, [R1] ;  /* 0x0000000001147983 */ /* 0x001f280000300a00 */
[----:B------:R-:W2:Y:S04]  /*d720*/  LDL.LU R6, [R1+0xea0] ;  /* 0x000ea00001067983 */ /* 0x000ea80000300800 */
[----:B------:R-:W3:Y:S04]  /*d730*/  LDL.LU.64 R4, [R1+0xe98] ;  /* 0x000e980001047983 */ /* 0x000ee80000300a00 */
[----:B------:R0:W-:Y:S02]  /*d740*/  STL.64 [R1+0x130], R24 ;  /* 0x0001301801007387 */ /* 0x0001e40000100a00 */
[----:B0-----:R-:W-:-:S02]  /*d750*/  IMAD.MOV.U32 R25, RZ, RZ, R0 ;  /* 0x000000ffff197224 */ /* 0x001fc400078e0000 */
[----:B------:R-:W-:Y:S04]  /*d760*/  STL [R1+0x138], R26 ;  /* 0x0001381a01007387 */ /* 0x000fe80000100800 */
[----:B------:R-:W-:Y:S01]  /*d770*/  STL [R1+0xd40], R27 ;  /* 0x000d401b01007387 */ /* 0x000fe20000100800 */
[----:B--2---:R-:W-:-:S07]  /*d780*/  IMAD.MOV.U32 R24, RZ, RZ, R6 ;  /* 0x000000ffff187224 */ /* 0x004fce00078e0006 */
[----:B---3--:R-:W-:Y:S01]  /*d790*/  HMMA.16816.F32 R12, R12, R24, R16 ;  /* 0x000000180c0c723c */ /* 0x008fe20000001810 */
[----:B------:R-:W4:Y:S04]  /*d7a0*/  LDL.LU.64 R18, [R1+0xe90] ;  /* 0x000e900001127983 */ /* 0x000f280000300a00 */
[----:B------:R-:W4:Y:S11]  /*d7b0*/  LDL.LU.64 R16, [R1+0xe88] ;  /* 0x000e880001107983 */ /* 0x000f360000300a00 */
[----:B------:R-:W-:Y:S07]  /*d7c0*/  @!UPT UIADD3 URZ, URZ, URZ, URZ ;  /* 0x0000003f3f3ff290 */ /* 0x000fee000fffe03f */
[----:B------:R0:W-:Y:S04]  /*d7d0*/  STL.64 [R1+0x120], R12 ;  /* 0x0001200c01007387 */ /* 0x0001e80000100a00 */
[----:B------:R1:W-:Y:S04]  /*d7e0*/  STL.64 [R1+0x128], R14 ;  /* 0x0001280e01007387 */ /* 0x0003e80000100a00 */
[----:B0-----:R-:W4:Y:S04]  /*d7f0*/  LDL.LU.64 R12, [R1+0x310] ;  /* 0x00031000010c7983 */ /* 0x001f280000300a00 */
[----:B-1----:R-:W4:Y:S04]  /*d800*/  LDL.LU.64 R14, [R1+0x318] ;  /* 0x00031800010e7983 */ /* 0x002f280000300a00 */
[----:B------:R0:W-:Y:S04]  /*d810*/  STL.64 [R1+0xe28], R24 ;  /* 0x000e281801007387 */ /* 0x0001e80000100a00 */
[----:B0-----:R-:W2:Y:S04]  /*d820*/  LDL.LU.64 R24, [R1+0x80] ;  /* 0x0000800001187983 */ /* 0x001ea80000300a00 */
[----:B--2---:R0:W-:Y:S04]  /*d830*/  STL.64 [R1+0xe30], R24 ;  /* 0x000e301801007387 */ /* 0x0041e80000100a00 */
[----:B0-----:R-:W2:Y:S01]  /*d840*/  LDL.LU.64 R24, [R1+0x10] ;  /* 0x0000100001187983 */ /* 0x001ea20000300a00 */
[C---:B----4-:R-:W-:Y:S08]  /*d850*/  HMMA.16816.F32 R12, R16.reuse, R20, R12 ;  /* 0x00000014100c723c */ /* 0x050ff0000000180c */
[----:B--2---:R-:W-:Y:S11]  /*d860*/  HMMA.16816.F32 R8, R16, R24, R8 ;  /* 0x000000181008723c */ /* 0x004ff60000001808 */
[----:B------:R-:W-:Y:S11]  /*d870*/  @!UPT UIADD3 URZ, URZ, URZ, URZ ;  /* 0x0000003f3f3ff290 */ /* 0x000ff6000fffe03f */
[----:B------:R-:W-:Y:S01]  /*d880*/  @!UPT UIADD3 URZ, URZ, URZ, URZ ;  /* 0x0000003f3f3ff290 */ /* 0x000fe2000fffe03f */
[----:B------:R0:W-:Y:S04]  /*d890*/  STL.64 [R1+0x110], R8 ;  /* 0x0001100801007387 */ /* 0x0001e80000100a00 */
[----:B------:R1:W-:Y:S04]  /*d8a0*/  STL.64 [R1+0x118], R10 ;  /* 0x0001180a01007387 */ /* 0x0003e80000100a00 */
[----:B------:R-:W-:Y:S04]  /*d8b0*/  STL.64 [R1+0x100], R12 ;  /* 0x0001000c01007387 */ /* 0x000fe80000100a00 */
[----:B------:R-:W-:Y:S01]  /*d8c0*/  STL.64 [R1+0x108], R14 ;  /* 0x0001080e01007387 */ /* 0x000fe20000100a00 */
[----:B0-----:R-:W-:-:S02]  /*d8d0*/  IMAD.MOV.U32 R9, RZ, RZ, R24 ;  /* 0x000000ffff097224 */ /* 0x001fc400078e0018 */
[----:B-1----:R-:W-:Y:S02]  /*d8e0*/  IMAD.MOV.U32 R11, RZ, RZ, R20 ;  /* 0x000000ffff0b7224 */ /* 0x002fe400078e0014 */
[----:B------:R-:W-:Y:S02]  /*d8f0*/  IMAD.MOV.U32 R10, RZ, RZ, R21 ;  /* 0x000000ffff0a7224 */ /* 0x000fe400078e0015 */
[----:B------:R-:W2:Y:S01]  /*d900*/  LDL.LU.64 R20, [R1+0x2f0] ;  /* 0x0002f00001147983 */ /* 0x000ea20000300a00 */
[----:B------:R-:W-:-:S03]  /*d910*/  IMAD.MOV.U32 R8, RZ, RZ, R25 ;  /* 0x000000ffff087224 */ /* 0x000fc600078e0019 */
[----:B------:R-:W2:Y:S04]  /*d920*/  LDL.LU.64 R22, [R1+0x2f8] ;  /* 0x0002f80001167983 */ /* 0x000ea80000300a00 */
[----:B------:R-:W3:Y:S04]  /*d930*/  LDL.LU.64 R24, [R1+0x2c0] ;  /* 0x0002c00001187983 */ /* 0x000ee80000300a00 */
[----:B------:R-:W4:Y:S04]  /*d940*/  LDL.LU.64 R26, [R1+0x2c8] ;  /* 0x0002c800011a7983 */ /* 0x000f280000300a00 */
[----:B----4-:R-:W-:Y:S04]  /*d950*/  STL.64 [R1+0xe60], R26 ;  /* 0x000e601a01007387 */ /* 0x010fe80000100a00 */
[----:B---3--:R0:W-:Y:S04]  /*d960*/  STL.64 [R1+0xe58], R24 ;  /* 0x000e581801007387 */ /* 0x0081e80000100a00 */
[----:B0-----:R-:W3:Y:S04]  /*d970*/  LDL.LU.64 R24, [R1+0x2d0] ;  /* 0x0002d00001187983 */ /* 0x001ee80000300a00 */
[----:B------:R-:W4:Y:S01]  /*d980*/  LDL.LU.64 R26, [R1+0x2d8] ;  /* 0x0002d800011a7983 */ /* 0x000f220000300a00 */
[----:B--2---:R-:W-:Y:S03]  /*d990*/  HMMA.16816.F32 R4, R16, R4, R20 ;  /* 0x000000041004723c */ /* 0x004fe60000001814 */
[----:B----4-:R-:W-:Y:S04]  /*d9a0*/  STL.64 [R1+0xe78], R26 ;  /* 0x000e781a01007387 */ /* 0x010fe80000100a00 */
[----:B---3--:R0:W-:Y:S04]  /*d9b0*/  STL.64 [R1+0xe70], R24 ;  /* 0x000e701801007387 */ /* 0x0081e80000100a00 */
[----:B0-----:R-:W2:Y:S04]  /*d9c0*/  LDL.LU.64 R24, [R1+0x2e0] ;  /* 0x0002e00001187983 */ /* 0x001ea80000300a00 */
[----:B------:R-:W2:Y:S04]  /*d9d0*/  LDL.LU.64 R26, [R1+0x2e8] ;  /* 0x0002e800011a7983 */ /* 0x000ea80000300a00 */
[----:B------:R-:W-:Y:S04]  /*d9e0*/  STL.64 [R1+0xe40], R10 ;  /* 0x000e400a01007387 */ /* 0x000fe80000100a00 */
[----:B------:R0:W-:Y:S04]  /*d9f0*/  STL.64 [R1+0xe38], R8 ;  /* 0x000e380801007387 */ /* 0x0001e80000100a00 */
[----:B0-----:R-:W3:Y:S04]  /*da00*/  LDL.LU.64 R8, [R1+0x90] ;  /* 0x0000900001087983 */ /* 0x001ee80000300a00 */
[----:B------:R-:W4:Y:S04]  /*da10*/  LDL R15, [R1+0x354] ;  /* 0x00035400010f7983 */ /* 0x000f280000100800 */
[----:B------:R-:W2:Y:S01]  /*da20*/  LDL.LU.64 R20, [R1+0xe80] ;  /* 0x000e800001147983 */ /* 0x000ea20000300a00 */
[----:B------:R-:W-:-:S03]  /*da30*/  IMAD.MOV.U32 R3, RZ, RZ, R4 ;  /* 0x000000ffff037224 */ /* 0x000fc600078e0004 */
[----:B------:R0:W-:Y:S04]  /*da40*/  STL [R1+0xf4], R5 ;  /* 0x0000f40501007387 */ /* 0x0001e80000100800 */
[----:B------:R1:W-:Y:S04]  /*da50*/  STL.64 [R1+0xf8], R6 ;  /* 0x0000f80601007387 */ /* 0x0003e80000100a00 */
[----:B0-----:R-:W3:Y:S04]  /*da60*/  LDL.LU.64 R4, [R1+0x2b0] ;  /* 0x0002b00001047983 */ /* 0x001ee80000300a00 */
[----:B-1----:R-:W3:Y:S04]  /*da70*/  LDL.LU.64 R6, [R1+0x2b8] ;  /* 0x0002b80001067983 */ /* 0x002ee80000300a00 */
[----:B------:R-:W-:Y:S01]  /*da80*/  STL [R1+0xd08], R3 ;  /* 0x000d080301007387 */ /* 0x000fe20000100800 */
[----:B--2---:R-:W-:Y:S03]  /*da90*/  HMMA.16816.F32 R20, R16, R20, R24 ;  /* 0x000000141014723c */ /* 0x004fe60000001818 */
[----:B------:R-:W2:Y:S04]  /*daa0*/  LDL.LU.64 R26, [R1+0xe78] ;  /* 0x000e7800011a7983 */ /* 0x000ea80000300a00 */
[----:B------:R-:W2:Y:S11]  /*dab0*/  LDL.LU.64 R24, [R1+0xe70] ;  /* 0x000e700001187983 */ /* 0x000eb60000300a00 */
[----:B------:R-:W-:Y:S05]  /*dac0*/  @!UPT UIADD3 URZ, URZ, URZ, URZ ;  /* 0x0000003f3f3ff290 */ /* 0x000fea000fffe03f */
[----:B------:R0:W-:Y:S04]  /*dad0*/  STL.64 [R1+0xe0], R20 ;  /* 0x0000e01401007387 */ /* 0x0001e80000100a00 */
[----:B------:R2:W-:Y:S04]  /*dae0*/  STL [R1+0xe8], R22 ;  /* 0x0000e81601007387 */ /* 0x0005e80000100800 */
[----:B0-----:R-:W2:Y:S01]  /*daf0*/  LDL.LU.64 R20, [R1+0xe68] ;  /* 0x000e680001147983 */ /* 0x001ea20000300a00 */
[----:B------:R-:W-:-:S05]  /*db00*/  IMAD.MOV.U32 R2, RZ, RZ, R23 ;  /* 0x000000ffff027224 */ /* 0x000fca00078e0017 */
[----:B------:R-:W-:Y:S01]  /*db10*/  STL [R1+0xd0c], R2 ;  /* 0x000d0c0201007387 */ /* 0x000fe20000100800 */
[----:B--2---:R-:W-:Y:S03]  /*db20*/  HMMA.16816.F32 R20, R16, R20, R24 ;  /* 0x000000141014723c */ /* 0x004fe60000001818 */
[----:B------:R-:W2:Y:S04]  /*db30*/  LDL.LU.64 R26, [R1+0xe60] ;  /* 0x000e6000011a7983 */ /* 0x000ea80000300a00 */
[----:B------:R-:W2:Y:S01]  /*db40*/  LDL.LU.64 R24, [R1+0xe58] ;  /* 0x000e580001187983 */ /* 0x000ea20000300a00 */
[----:B---3--:R-:W-:Y:S11]  /*db50*/  IMAD.MOV.U32 R0, RZ, RZ, R9 ;  /* 0x000000ffff007224 */ /* 0x008ff600078e0009 */
[----:B------:R-:W-:Y:S04]  /*db60*/  @!UPT UIADD3 URZ, URZ, URZ, URZ ;  /* 0x0000003f3f3ff290 */ /* 0x000fe8000fffe03f */
[----:B------:R-:W-:Y:S01]  /*db70*/  STL.64 [R1+0xd0], R20 ;  /* 0x0000d01401007387 */ /* 0x000fe20000100a00 */
[----:B------:R-:W-:-:S03]  /*db80*/  IMAD.MOV.U32 R3, RZ, RZ, R23 ;  /* 0x000000ffff037224 */ /* 0x000fc600078e0017 */
[----:B------:R0:W-:Y:S04]  /*db90*/  STL [R1+0xd8], R22 ;  /* 0x0000d81601007387 */ /* 0x0001e80000100800 */
[----:B0-----:R-:W3:Y:S01]  /*dba0*/  LDL.LU.64 R22, [R1+0xe50] ;  /* 0x000e500001167983 */ /* 0x001ee20000300a00 */
[----:B------:R-:W-:-:S03]  /*dbb0*/  IMAD.MOV.U32 R21, RZ, RZ, R8 ;  /* 0x000000ffff157224 */ /* 0x000fc600078e0008 */
[----:B------:R-:W3:Y:S04]  /*dbc0*/  LDL.LU R20, [R1+0xe48] ;  /* 0x000e480001147983 */ /* 0x000ee80000300800 */
[----:B------:R-:W-:Y:S04]  /*dbd0*/  STL [R1+0xd10], R3 ;  /* 0x000d100301007387 */ /* 0x000fe80000100800 */
[----:B------:R-:W4:Y:S01]  /*dbe0*/  LDL.LU.64 R10, [R1+0xe40] ;  /* 0x000e4000010a7983 */ /* 0x000f220000300a00 */
[----:B--2---:R-:W-:Y:S03]  /*dbf0*/  HMMA.16816.F32 R24, R16, R8, R24 ;  /* 0x000000081018723c */ /* 0x004fe60000001818 */
[----:B------:R-:W2:Y:S11]  /*dc00*/  LDL.LU.64 R8, [R1+0xe38] ;  /* 0x000e380001087983 */ /* 0x000eb60000300a00 */
[----:B------:R-:W-:Y:S09]  /*dc10*/  @!UPT UIADD3 URZ, URZ, URZ, URZ ;  /* 0x0000003f3f3ff290 */ /* 0x000ff2000fffe03f */
[----:B------:R0:W-:Y:S04]  /*dc20*/  STL.64 [R1+0xc0], R24 ;  /* 0x0000c01801007387 */ /* 0x0001e80000100a00 */
[----:B------:R-:W-:Y:S04]  /*dc30*/  STL [R1+0xc8], R26 ;  /* 0x0000c81a01007387 */ /* 0x000fe80000100800 */
[----:B0-----:R-:W2:Y:S01]  /*dc40*/  LDL.LU.64 R24, [R1+0xe30] ;  /* 0x000e300001187983 */ /* 0x001ea20000300a00 */
[----:B------:R-:W-:-:S03]  /*dc50*/  IMAD.MOV.U32 R2, RZ, RZ, R27 ;  /* 0x000000ffff027224 */ /* 0x000fc600078e001b */
[----:B---3--:R-:W-:Y:S04]  /*dc60*/  STL.64 [R1+0xdf8], R22 ;  /* 0x000df81601007387 */ /* 0x008fe80000100a00 */
[----:B------:R0:W-:Y:S04]  /*dc70*/  STL.64 [R1+0xdf0], R20 ;  /* 0x000df01401007387 */ /* 0x0001e80000100a00 */
[----:B0-----:R-:W3:Y:S04]  /*dc80*/  LDL.LU.64 R20, [R1+0x2a0] ;  /* 0x0002a00001147983 */ /* 0x001ee80000300a00 */
[----:B------:R-:W3:Y:S04]  /*dc90*/  LDL.LU.64 R22, [R1+0x2a8] ;  /* 0x0002a80001167983 */ /* 0x000ee80000300a00 */
[----:B------:R-:W-:Y:S01]  /*dca0*/  STL [R1+0xd44], R2 ;  /* 0x000d440201007387 */ /* 0x000fe20000100800 */
[----:B--2---:R-:W-:Y:S01]  /*dcb0*/  HMMA.16816.F32 R4, R16, R24, R4 ;  /* 0x000000181004723c */ /* 0x004fe20000001804 */
[----:B------:R-:W-:-:S02]  /*dcc0*/  IMAD.MOV.U32 R28, RZ, RZ, R24 ;  /* 0x000000ffff1c7224 */ /* 0x000fc400078e0018 */
[----:B------:R-:W-:Y:S02]  /*dcd0*/  IMAD.MOV.U32 R29, RZ, RZ, R25 ;  /* 0x000000ffff1d7224 */ /* 0x000fe400078e0019 */
[----:B------:R-:W3:Y:S11]  /*dce0*/  LDL.LU.64 R24, [R1+0xe28] ;  /* 0x000e280001187983 */ /* 0x000ef60000300a00 */
[----:B------:R-:W-:Y:S07]  /*dcf0*/  @!UPT UIADD3 URZ, URZ, URZ, URZ ;  /* 0x0000003f3f3ff290 */ /* 0x000fee000fffe03f */
[----:B------:R-:W-:Y:S01]  /*dd00*/  STL.64 [R1+0xb0], R4 ;  /* 0x0000b00401007387 */ /* 0x000fe20000100a00 */
[----:B------:R-:W-:-:S03]  /*dd10*/  IMAD.MOV.U32 R3, RZ, RZ, R7 ;  /* 0x000000ffff037224 */ /* 0x000fc600078e0007 */
[----:B------:R0:W-:Y:S04]  /*dd20*/  STL [R1+0xb8], R6 ;  /* 0x0000b80601007387 */ /* 0x0001e80000100800 */
[----:B0-----:R-:W2:Y:S04]  /*dd30*/  LDL.LU.64 R6, [R1+0xe20] ;  /* 0x000e200001067983 */ /* 0x001ea80000300a00 */
[----:B------:R-:W2:Y:S01]  /*dd40*/  LDL.LU.64 R4, [R1+0xe18] ;  /* 0x000e180001047983 */ /* 0x000ea20000300a00 */
[----:B---3--:R-:W-:Y:S11]  /*dd50*/  HMMA.16816.F32 R16, R16, R24, R20 ;  /* 0x000000181010723c */ /* 0x008ff60000001814 */
[----:B------:R-:W-:Y:S11]  /*dd60*/  @!UPT UIADD3 URZ, URZ, URZ, URZ ;  /* 0x0000003f3f3ff290 */ /* 0x000ff6000fffe03f */
[----:B------:R-:W-:Y:S01]  /*dd70*/  @!UPT UIADD3 URZ, URZ, URZ, URZ ;  /* 0x0000003f3f3ff290 */ /* 0x000fe2000fffe03f */
[----:B------:R0:W-:Y:S01]  /*dd80*/  STL [R1+0xa4], R17 ;  /* 0x0000a41101007387 */ /* 0x0001e20000100800 */
[----:B------:R-:W-:Y:S02]  /*dd90*/  IMAD.MOV.U32 R26, RZ, RZ, R16 ;  /* 0x000000ffff1a7224 */ /* 0x000fe400078e0010 */
[----:B----4-:R-:W-:Y:S02]  /*dda0*/  IMAD.MOV.U32 R16, RZ, RZ, R11 ;  /* 0x000000ffff107224 */ /* 0x010fe400078e000b */
[----:B0-----:R-:W-:-:S05]  /*ddb0*/  IMAD.MOV.U32 R17, RZ, RZ, R10 ;  /* 0x000000ffff117224 */ /* 0x001fca00078e000a */
[----:B------:R0:W-:Y:S04]  /*ddc0*/  STL.64 [R1+0xe00], R16 ;  /* 0x000e001001007387 */ /* 0x0001e80000100a00 */
[----:B------:R-:W3:Y:S04]  /*ddd0*/  LDL.LU.64 R20, [R1+0x280] ;  /* 0x0002800001147983 */ /* 0x000ee80000300a00 */
[----:B------:R-:W4:Y:S01]  /*dde0*/  LDL.LU.64 R22, [R1+0x288] ;  /* 0x0002880001167983 */ /* 0x000f220000300a00 */
[----:B0-----:R-:W-:Y:S02]  /*ddf0*/  IMAD.MOV.U32 R16, RZ, RZ, R9 ;  /* 0x000000ffff107224 */ /* 0x001fe400078e0009 */
[----:B------:R-:W-:-:S02]  /*de00*/  IMAD.MOV.U32 R17, RZ, RZ, R8 ;  /* 0x000000ffff117224 */ /* 0x000fc400078e0008 */
[----:B------:R-:W0:Y:S01]  /*de10*/  LDSM.16.MT88.4 R8, [R15+0x1000] ;  /* 0x001000000f08783b */ /* 0x000e220000004200 */
[----:B------:R-:W-:Y:S02]  /*de20*/  IMAD.MOV.U32 R2, RZ, RZ, R18 ;  /* 0x000000ffff027224 */ /* 0x000fe400078e0012 */
[----:B------:R-:W-:Y:S01]  /*de30*/  IMAD.MOV.U32 R27, RZ, RZ, R19 ;  /* 0x000000ffff1b7224 */ /* 0x000fe200078e0013 */
[----:B------:R-:W1:Y:S04]  /*de40*/  LDSM.16.MT88.4 R12, [R15+0x1080] ;  /* 0x001080000f0c783b */ /* 0x000e680000004200 */
[----:B----4-:R-:W-:Y:S04]  /*de50*/  STL.64 [R1+0xe10], R22 ;  /* 0x000e101601007387 */ /* 0x010fe80000100a00 */
[----:B---3--:R3:W-:Y:S04]  /*de60*/  STL.64 [R1+0xe08], R20 ;  /* 0x000e081401007387 */ /* 0x0087e80000100a00 */
[----:B---3--:R-:W2:Y:S04]  /*de70*/  LDL.LU.64 R20, [R1+0x290] ;  /* 0x0002900001147983 */ /* 0x008ea80000300a00 */
[----:B------:R-:W2:Y:S04]  /*de80*/  LDL.LU.64 R22, [R1+0x298] ;  /* 0x0002980001167983 */ /* 0x000ea80000300a00 */
[----:B------:R3:W-:Y:S04]  /*de90*/  STL.64 [R1+0xd68], R26 ;  /* 0x000d681a01007387 */ /* 0x0007e80000100a00 */
[----:B------:R-:W4:Y:S04]  /*dea0*/  LDL.LU.64 R24, [R1+0x50] ;  /* 0x0000500001187983 */ /* 0x000f280000300a00 */
[----:B---3--:R-:W3:Y:S04]  /*deb0*/  LDL.64 R26, [R1+0x58] ;  /* 0x00005800011a7983 */ /* 0x008ee80000100a00 */
[----:B0-----:R-:W-:Y:S04]  /*dec0*/  STL.64 [R1+0xd90], R10 ;  /* 0x000d900a01007387 */ /* 0x001fe80000100a00 */
[----:B------:R0:W-:Y:S04]  /*ded0*/  STL.64 [R1+0xd88], R8 ;  /* 0x000d880801007387 */ /* 0x0001e80000100a00 */
[----:B0-----:R-:W3:Y:S04]  /*dee0*/  LDL.LU.64 R8, [R1+0x220] ;  /* 0x0002200001087983 */ /* 0x001ee80000300a00 */
[----:B------:R-:W3:Y:S01]  /*def0*/  LDL.LU.64 R10, [R1+0x228] ;  /* 0x00022800010a7983 */ /* 0x000ee20000300a00 */
[C---:B--2---:R-:W-:Y:S03]  /*df00*/  HMMA.16816.F32 R16, R4.reuse, R16, R20 ;  /* 0x000000100410723c */ /* 0x044fe60000001814 */
[----:B------:R-:W2:Y:S04]  /*df10*/  LDL.LU.64 R22, [R1+0xe10] ;  /* 0x000e100001167983 */ /* 0x000ea80000300a00 */
[----:B------:R-:W2:Y:S11]  /*df20*/  LDL.LU.64 R20, [R1+0xe08] ;  /* 0x000e080001147983 */ /* 0x000eb60000300a00 */
[----:B------:R-:W-:Y:S05]  /*df30*/  @!UPT UIADD3 URZ, URZ, URZ, URZ ;  /* 0x0000003f3f3ff290 */ /* 0x000fea000fffe03f */
[----:B------:R0:W-:Y:S04]  /*df40*/  STL.64 [R1+0x40], R16 ;  /* 0x0000401001007387 */ /* 0x0001e80000100a00 */
[----:B------:R-:W-:Y:S04]  /*df50*/  STL.64 [R1+0x48], R18 ;  /* 0x0000481201007387 */ /* 0x000fe80000100a00 */
[----:B0-----:R-:W2:Y:S04]  /*df60*/  LDL.LU.64 R16, [R1+0xe00] ;  /* 0x000e000001107983 */ /* 0x001ea80000300a00 */
[----:B-1----:R-:W-:Y:S04]  /*df70*/  STL.64 [R1+0xd20], R14 ;  /* 0x000d200e01007387 */ /* 0x002fe80000100a00 */
[----:B------:R0:W-:Y:S04]  /*df80*/  STL.64 [R1+0xd18], R12 ;  /* 0x000d180c01007387 */ /* 0x0001e80000100a00 */
[----:B0-----:R-:W3:Y:S04]  /*df90*/  LDL.LU R12, [R1+0x20] ;  /* 0x00002000010c7983 */ /* 0x001ee80000300800 */
[----:B------:R-:W3:Y:S04]  /*dfa0*/  LDL.LU R13, [R1+0x24] ;  /* 0x00002400010d7983 */ /* 0x000ee80000300800 */
[----:B------:R-:W3:Y:S04]  /*dfb0*/  LDL R14, [R1+0x28] ;  /* 0x00002800010e7983 */ /* 0x000ee80000100800 */
[----:B------:R-:W3:Y:S01]  /*dfc0*/  LDL R15, [R1+0x2c] ;  /* 0x00002c00010f7983 */ /* 0x000ee20000100800 */
[C---:B--2---:R-:W-:Y:S03]  /*dfd0*/  HMMA.16816.F32 R16, R4.reuse, R16, R20 ;  /* 0x000000100410723c */ /* 0x044fe60000001814 */
[----:B------:R-:W2:Y:S04]  /*dfe0*/  LDL.LU.64 R22, [R1+0xdf8] ;  /* 0x000df80001167983 */ /* 0x000ea80000300a00 */
[----:B------:R-:W3:Y:S11]  /*dff0*/  LDL.LU.64 R20, [R1+0xdf0] ;  /* 0x000df00001147983 */ /* 0x000ef60000300a00 */
[----:B------:R-:W-:Y:S05]  /*e000*/  @!UPT UIADD3 URZ, URZ, URZ, URZ ;  /* 0x0000003f3f3ff290 */ /* 0x000fea000fffe03f */
[----:B------:R-:W-:Y:S04]  /*e010*/  STL.64 [R1+0x30], R16 ;  /* 0x0000301001007387 */ /* 0x000fe80000100a00 */
[----:B------:R-:W-:Y:S04]  /*e020*/  STL.64 [R1+0x38], R18 ;  /* 0x0000381201007387 */ /* 0x000fe80000100a00 */
[----:B--2---:R-:W0:Y:S04]  /*e030*/  LDSM.16.MT88.4 R16, [R22+0x1000] ;  /* 0x001000001610783b */ /* 0x004e280000004200 */
[----:B0-----:R-:W-:Y:S04]  /*e040*/  STL.64 [R1+0xc70], R18 ;  /* 0x000c701201007387 */ /* 0x001fe80000100a00 */
[----:B------:R0:W-:Y:S04]  /*e050*/  STL.64 [R1+0xc68], R16 ;  /* 0x000c681001007387 */ /* 0x0001e80000100a00 */
[----:B0-----:R-:W2:Y:S04]  /*e060*/  LDL.LU.64 R16, [R1+0x60] ;  /* 0x0000600001107983 */ /* 0x001ea80000300a00 */
[----:B------:R-:W2:Y:S01]  /*e070*/  LDL.64 R18, [R1+0x68] ;  /* 0x0000680001127983 */ /* 0x000ea20000100a00 */
[----:B---3--:R-:W-:Y:S03]  /*e080*/  HMMA.16816.F32 R8, R4, R12, R8 ;  /* 0x0000000c0408723c */ /* 0x008fe60000001808 */
[----:B--2---:R-:W-:Y:S04]  /*e090*/  STL.64 [R1+0xde0], R18 ;  /* 0x000de01201007387 */ /* 0x004fe80000100a00 */
[----:B------:R0:W-:Y:S04]  /*e0a0*/  STL.64 [R1+0xdd8], R16 ;  /* 0x000dd81001007387 */ /* 0x0001e80000100a00 */
[----:B0-----:R-:W4:Y:S04]  /*e0b0*/  LDL.LU.64 R16, [R1+0x230] ;  /* 0x0002300001107983 */ /* 0x001f280000300a00 */
[----:B------:R-:W4:Y:S08]  /*e0c0*/  LDL.LU.64 R18, [R1+0x238] ;  /* 0x0002380001127983 */ /* 0x000f300000300a00 */
[----:B------:R-:W-:Y:S04]  /*e0d0*/  STL.64 [R1+0x220], R8 ;  /* 0x0002200801007387 */ /* 0x000fe80000100a00 */
[----:B------:R-:W-:Y:S04]  /*e0e0*/  STL.64 [R1+0x228], R10 ;  /* 0x0002280a01007387 */ /* 0x000fe80000100a00 */
[----:B------:R0:W-:Y:S04]  /*e0f0*/  STL.64 [R1+0xd70], R14 ;  /* 0x000d700e01007387 */ /* 0x0001e80000100a00 */
[----:B------:R-:W2:Y:S04]  /*e100*/  LDL.LU R12, [R1+0x200] ;  /* 0x00020000010c7983 */ /* 0x000ea80000300800 */
[----:B------:R-:W2:Y:S04]  /*e110*/  LDL.LU R13, [R1+0x204] ;  /* 0x00020400010d7983 */ /* 0x000ea80000300800 */
[----:B0-----:R-:W3:Y:S04]  /*e120*/  LDL.LU R14, [R1+0x208] ;  /* 0x00020800010e7983 */ /* 0x001ee80000300800 */
[----:B------:R-:W3:Y:S04]  /*e130*/  LDL.LU R15, [R1+0x20c] ;  /* 0x00020c00010f7983 */ /* 0x000ee80000300800 */
[----:B------:R-:W2:Y:S04]  /*e140*/  LDL.LU.64 R8, [R1+0x260] ;  /* 0x0002600001087983 */ /* 0x000ea80000300a00 */
[----:B------:R-:W2:Y:S04]  /*e150*/  LDL.LU.64 R10, [R1+0x268] ;  /* 0x00026800010a7983 */ /* 0x000ea80000300a00 */
[----:B--2---:R-:W-:Y:S04]  /*e160*/  STL.64 [R1+0xda0], R10 ;  /* 0x000da00a01007387 */ /* 0x004fe80000100a00 */
[----:B------:R0:W-:Y:S04]  /*e170*/  STL.64 [R1+0xd98], R8 ;  /* 0x000d980801007387 */ /* 0x0001e80000100a00 */
[----:B0-----:R-:W2:Y:S04]  /*e180*/  LDL.LU.64 R8, [R1+0x270] ;  /* 0x0002700001087983 */ /* 0x001ea80000300a00 */
[----:B------:R-:W2:Y:S04]  /*e190*/  LDL.LU.64 R10, [R1+0x278] ;  /* 0x00027800010a7983 */ /* 0x000ea80000300a00 */
[----:B--2---:R-:W-:Y:S04]  /*e1a0*/  STL.64 [R1+0xdb0], R10 ;  /* 0x000db00a01007387 */ /* 0x004fe80000100a00 */
[----:B------:R0:W-:Y:S02]  /*e1b0*/  STL.64 [R1+0xda8], R8 ;  /* 0x000da80801007387 */ /* 0x0001e40000100a00 */
[----:B0-----:R-:W-:-:S02]  /*e1c0*/  IMAD.MOV.U32 R8, RZ, RZ, R21 ;  /* 0x000000ffff087224 */ /* 0x001fc400078e0015 */
[----:B------:R-:W2:Y:S01]  /*e1d0*/  LDL.LU R21, [R1+0xdec] ;  /* 0x000dec0001157983 */ /* 0x000ea20000300800 */
[----:B------:R-:W-:-:S03]  /*e1e0*/  IMAD.MOV.U32 R9, RZ, RZ, R0 ;  /* 0x000000ffff097224 */ /* 0x000fc600078e0000 */
[----:B------:R-:W2:Y:S04]  /*e1f0*/  LDL.LU R0, [R1+0xde8] ;  /* 0x000de80001007983 */ /* 0x000ea80000300800 */
[----:B------:R0:W-:Y:S04]  /*e200*/  STL.64 [R1+0xdd0], R8 ;  /* 0x000dd00801007387 */ /* 0x0001e80000100a00 */
[----:B0-----:R-:W2:Y:S04]  /*e210*/  LDL.LU.64 R8, [R1+0x240] ;  /* 0x0002400001087983 */ /* 0x001ea80000300a00 */
[----:B------:R-:W2:Y:S04]  /*e220*/  LDL.LU.64 R10, [R1+0x248] ;  /* 0x00024800010a7983 */ /* 0x000ea80000300a00 */
[----:B---3--:R-:W-:Y:S04]  /*e230*/  STL.64 [R1+0xd80], R14 ;  /* 0x000d800e01007387 */ /* 0x008fe80000100a00 */
[----:B------:R0:W-:Y:S04]  /*e240*/  STL.64 [R1+0xd78], R12 ;  /* 0x000d780c01007387 */ /* 0x0001e80000100a00 */
[----:B0-----:R-:W3:Y:S01]  /*e250*/  LDL.LU R12, [R1+0x210] ;  /* 0x00021000010c7983 */ /* 0x001ee20000300800 */
[----:B------:R-:W-:-:S02]  /*e260*/  IMAD.MOV.U32 R13, RZ, RZ, R23 ;  /* 0x000000ffff0d7224 */ /* 0x000fc400078e0017 */
[----:B------:R-:W-:Y:S01]  /*e270*/  IMAD.MOV.U32 R15, RZ, RZ, R20 ;  /* 0x000000ffff0f7224 */ /* 0x000fe200078e0014 */
[C---:B----4-:R-:W-:Y:S01]  /*e280*/  HMMA.16816.F32 R16, R4.reuse, R24, R16 ;  /* 0x000000180410723c */ /* 0x050fe20000001810 */
[----:B--2---:R-:W-:Y:S02]  /*e290*/  IMAD.MOV.U32 R14, RZ, RZ, R21 ;  /* 0x000000ffff0e7224 */ /* 0x004fe400078e0015 */
[----:B------:R-:W0:Y:S04]  /*e2a0*/  LDSM.16.MT88.4 R20, [R22+0x1080] ;  /* 0x001080001614783b */ /* 0x000e280000004200 */
[----:B------:R-:W-:Y:S04]  /*e2b0*/  STL.64 [R1+0xdc0], R14 ;  /* 0x000dc00e01007387 */ /* 0x000fe80000100a00 */
[----:B---3--:R1:W-:Y:S04]  /*e2c0*/  STL.64 [R1+0xdb8], R12 ;  /* 0x000db80c01007387 */ /* 0x0083e80000100a00 */
[----:B-1----:R-:W2:Y:S04]  /*e2d0*/  LDL.LU.64 R12, [R1+0x250] ;  /* 0x00025000010c7983 */ /* 0x002ea80000300a00 */
[----:B------:R-:W2:Y:S04]  /*e2e0*/  LDL.LU.64 R14, [R1+0x258] ;  /* 0x00025800010e7983 */ /* 0x000ea80000300a00 */
[----:B0-----:R-:W-:Y:S04]  /*e2f0*/  STL.64 [R1+0xbd0], R22 ;  /* 0x000bd01601007387 */ /* 0x001fe80000100a00 */
[----:B------:R0:W-:Y:S04]  /*e300*/  STL.64 [R1+0xbc8], R20 ;  /* 0x000bc81401007387 */ /* 0x0001e80000100a00 */
[----:B0-----:R-:W3:Y:S04]  /*e310*/  LDL.LU.64 R20, [R1+0x70] ;  /* 0x0000700001147983 */ /* 0x001ee80000300a00 */
[----:B------:R-:W4:Y:S04]  /*e320*/  LDL.LU.64 R22, [R1+0x78] ;  /* 0x0000780001167983 */ /* 0x000f280000300a00 */
[----:B------:R-:W-:Y:S04]  /*e330*/  STL.64 [R1+0x230], R16 ;  /* 0x0002301001007387 */ /* 0x000fe80000100a00 */
[----:B------:R0:W-:Y:S04]  /*e340*/  STL.64 [R1+0x238], R18 ;  /* 0x0002381201007387 */ /* 0x0001e80000100a00 */
[----:B0-----:R-:W2:Y:S04]  /*e350*/  LDL.LU.64 R18, [R1+0xde0] ;  /* 0x000de00001127983 */ /* 0x001ea80000300a00 */
[----:B------:R-:W2:Y:S02]  /*e360*/  LDL.LU.64 R16, [R1+0xdd8] ;  /* 0x000dd80001107983 */ /* 0x000ea40000300a00 */
[C---:B--2---:R-:W-:Y:S11]  /*e370*/  HMMA.16816.F32 R8, R4.reuse, R16, R8 ;  /* 0x000000100408723c */ /* 0x044ff60000001808 */
[----:B------:R-:W-:Y:S11]  /*e380*/  @!UPT UIADD3 URZ, URZ, URZ, URZ ;  /* 0x0000003f3f3ff290 */ /* 0x000ff6000fffe03f */
[----:B------:R-:W-:Y:S01]  /*e390*/  @!UPT UIADD3 URZ, URZ, URZ, URZ ;  /* 0x0000003f3f3ff290 */ /* 0x000fe2000fffe03f */
[----:B------:R0:W-:Y:S04]  /*e3a0*/  STL.64 [R1+0x240], R8 ;  /* 0x0002400801007387 */ /* 0x0001e80000100a00 */
[----:B------:R1:W-:Y:S04]  /*e3b0*/  STL.64 [R1+0x248], R10 ;  /* 0x0002480a01007387 */ /* 0x0003e80000100a00 */
[----:B0-----:R-:W1:Y:S01]  /*e3c0*/  LDL.LU.64 R8, [R1+0xdd0] ;  /* 0x000dd00001087983 */ /* 0x001e620000300a00 */
[----:B------:R-:W-:Y:S02]  /*e3d0*/  IMAD.MOV.U32 R16, RZ, RZ, R28 ;  /* 0x000000ffff107224 */ /* 0x000fe400078e001c */
[----:B------:R-:W-:Y:S01]  /*e3e0*/  IMAD.MOV.U32 R17, RZ, RZ, R29 ;  /* 0x000000ffff117224 */ /* 0x000fe200078e001d */
[----:B------:R-:W-:Y:S04]  /*e3f0*/  STL.64 [R1+0xd60], R18 ;  /* 0x000d601201007387 */ /* 0x000fe80000100a00 */
[----:B------:R-:W2:Y:S04]  /*e400*/  LDL.LU R28, [R1+0xdcc] ;  /* 0x000dcc00011c7983 */ /* 0x000ea80000300800 */
[----:B------:R-:W2:Y:S01]  /*e410*/  LDL.LU R29, [R1+0xdc8] ;  /* 0x000dc800011d7983 */ /* 0x000ea20000300800 */
[C---:B-1----:R-:W-:Y:S03]  /*e420*/  HMMA.16816.F32 R8, R4.reuse, R8, R12 ;  /* 0x000000080408723c */ /* 0x042fe6000000180c */
[----:B------:R-:W2:Y:S04]  /*e430*/  LDL.LU.64 R14, [R1+0xdc0] ;  /* 0x000dc000010e7983 */ /* 0x000ea80000300a00 */
[----:B------:R-:W2:Y:S11]  /*e440*/  LDL.LU.64 R12, [R1+0xdb8] ;  /* 0x000db800010c7983 */ /* 0x000eb60000300a00 */
[----:B------:R-:W-:Y:S05]  /*e450*/  @!UPT UIADD3 URZ, URZ, URZ, URZ ;  /* 0x0000003f3f3ff290 */ /* 0x000fea000fffe03f */
[----:B------:R-:W-:Y:S04]  /*e460*/  STL.64 [R1+0x250], R8 ;  /* 0x0002500801007387 */ /* 0x000fe80000100a00 */
[----:B------:R0:W-:Y:S04]  /*e470*/  STL.64 [R1+0x258], R10 ;  /* 0x0002580a01007387 */ /* 0x0001e80000100a00 */
[----:B0-----:R-:W2:Y:S04]  /*e480*/  LDL.LU.64 R10, [R1+0xdb0] ;  /* 0x000db000010a7983 */ /* 0x001ea80000300a00 */
[----:B------:R-:W2:Y:S02]  /*e490*/  LDL.LU.64 R8, [R1+0xda8] ;  /* 0x000da80001087983 */ /* 0x000ea40000300a00 */
[C---:B--2---:R-:W-:Y:S02]  /*e4a0*/  HMMA.16816.F32 R16, R4.reuse, R16, R8 ;  /* 0x000000100410723c */ /* 0x044fe40000001808 */
[----:B------:R-:W3:Y:S04]  /*e4b0*/  LDL.LU.64 R10, [R1+0xda0] ;  /* 0x000da000010a7983 */ /* 0x000ee80000300a00 */
[----:B------:R-:W3:Y:S11]  /*e4c0*/  LDL.LU.64 R8, [R1+0xd98] ;  /* 0x000d980001087983 */ /* 0x000ef60000300a00 */
[----:B------:R-:W-:Y:S06]  /*e4d0*/  @!UPT UIADD3 URZ, URZ, URZ, URZ ;  /* 0x0000003f3f3ff290 */ /* 0x000fec000fffe03f */
[----:B------:R0:W-:Y:S04]  /*e4e0*/  STL.64 [R1+0x2a0], R16 ;  /* 0x0002a01001007387 */ /* 0x0001e80000100a00 */
[----:B------:R1:W-:Y:S04]  /*e4f0*/  STL.64 [R1+0x2a8], R18 ;  /* 0x0002a81201007387 */ /* 0x0003e80000100a00 */
[----:B0-----:R-:W2:Y:S04]  /*e500*/  LDL.LU R16, [R1+0x1e0] ;  /* 0x0001e00001107983 */ /* 0x001ea80000300800 */
[----:B------:R-:W2:Y:S04]  /*e510*/  LDL.LU R17, [R1+0x1e4] ;  /* 0x0001e40001117983 */ /* 0x000ea80000300800 */
[----:B-1----:R-:W2:Y:S04]  /*e520*/  LDL.LU R18, [R1+0x1e8] ;  /* 0x0001e80001127983 */ /* 0x002ea80000300800 */
[----:B------:R-:W2:Y:S01]  /*e530*/  LDL.LU R19, [R1+0x1ec] ;  /* 0x0001ec0001137983 */ /* 0x000ea20000300800 */
[----:B---3--:R-:W-:Y:S03]  /*e540*/  HMMA.16816.F32 R4, R4, R20, R8 ;  /* 0x000000140404723c */ /* 0x008fe60000001808 */
[----:B------:R-:W3:Y:S04]  /*e550*/  LDL.LU.64 R10, [R1+0xd90] ;  /* 0x000d9000010a7983 */ /* 0x000ee80000300a00 */
[----:B------:R-:W3:Y:S04]  /*e560*/  LDL.LU.64 R8, [R1+0xd88] ;  /* 0x000d880001087983 */ /* 0x000ee80000300a00 */
[----:B----4-:R0:W-:Y:S04]  /*e570*/  STL.64 [R1+0xd28], R22 ;  /* 0x000d281601007387 */ /* 0x0101e80000100a00 */
[----:B0-----:R-:W3:Y:S08]  /*e580*/  LDL R22, [R1+0x18] ;  /* 0x0000180001167983 */ /* 0x001ef00000100800 */
[----:B------:R-:W-:Y:S04]  /*e590*/  STL.64 [R1+0x290], R4 ;  /* 0x0002900401007387 */ /* 0x000fe80000100a00 */
[----:B------:R0:W-:Y:S04]  /*e5a0*/  STL.64 [R1+0x298], R6 ;  /* 0x0002980601007387 */ /* 0x0001e80000100a00 */
[----:B------:R-:W3:Y:S04]  /*e5b0*/  LDL R23, [R1+0x1c] ;  /* 0x00001c0001177983 */ /* 0x000ee80000100800 */
[----:B0-----:R-:W4:Y:S01]  /*e5c0*/  LDL.LU.64 R6, [R1+0x8] ;  /* 0x0000080001067983 */ /* 0x001f220000300a00 */
[C---:B---3--:R-:W-:Y:S03]  /*e5d0*/  HMMA.16816.F32 R20, R8.reuse, R22, R12 ;  /* 0x000000160814723c */ /* 0x048fe6000000180c */
[----:B------:R-:W4:Y:S04]  /*e5e0*/  LDL.LU.64 R14, [R1+0xd80] ;  /* 0x000d8000010e7983 */ /* 0x000f280000300a00 */
[----:B------:R-:W4:Y:S11]  /*e5f0*/  LDL.LU.64 R12, [R1+0xd78] ;  /* 0x000d7800010c7983 */ /* 0x000f360000300a00 */
[----:B------:R-:W-:Y:S05]  /*e600*/  @!UPT UIADD3 URZ, URZ, URZ, URZ ;  /* 0x0000003f3f3ff290 */ /* 0x000fea000fffe03f */
[----:B------:R0:W-:Y:S04]  /*e610*/  STL.64 [R1+0x280], R20 ;  /* 0x0002801401007387 */ /* 0x0001e80000100a00 */
[----:B------:R1:W-:Y:S04]  /*e620*/  STL.64 [R1+0x288], R22 ;  /* 0x0002881601007387 */ /* 0x0003e80000100a00 */
[----:B0-----:R-:W3:Y:S04]  /*e630*/  LDL.LU R20, [R1+0x1c0] ;  /* 0x0001c00001147983 */ /* 0x001ee80000300800 */
[----:B------:R-:W3:Y:S04]  /*e640*/  LDL.LU R21, [R1+0x1c4] ;  /* 0x0001c40001157983 */ /* 0x000ee80000300800 */
[----:B-1----:R-:W2:Y:S04]  /*e650*/  LDL.LU R22, [R1+0x1c8] ;  /* 0x0001c80001167983 */ /* 0x002ea80000300800 */
[----:B------:R-:W2:Y:S01]  /*e660*/  LDL.LU R23, [R1+0x1cc] ;  /* 0x0001cc0001177983 */ /* 0x000ea20000300800 */
[----:B----4-:R-:W-:Y:S03]  /*e670*/  HMMA.16816.F32 R12, R8, R6, R12 ;  /* 0x00000006080c723c */ /* 0x010fe6000000180c */
[----:B--2---:R0:W-:Y:S04]  /*e680*/  STL.64 [R1+0xd58], R22 ;  /* 0x000d581601007387 */ /* 0x0041e80000100a00 */
[----:B---3--:R1:W-:Y:S01]  /*e690*/  STL.64 [R1+0xd50], R20 ;  /* 0x000d501401007387 */ /* 0x0083e20000100a00 */
[----:B0-----:R-:W-:-:S02]  /*e6a0*/  IMAD.MOV.U32 R22, RZ, RZ, R28 ;  /* 0x000000ffff167224 */ /* 0x001fc400078e001c */
[----:B------:R-:W-:Y:S01]  /*e6b0*/  IMAD.MOV.U32 R23, RZ, RZ, R0 ;  /* 0x000000ffff177224 */ /* 0x000fe200078e0000 */
[----:B-1----:R-:W2:Y:S11]  /*e6c0*/  LDL.LU R20, [R1+0x1d0] ;  /* 0x0001d00001147983 */ /* 0x002eb60000300800 */
[----:B------:R-:W-:Y:S02]  /*e6d0*/  @!UPT UIADD3 URZ, URZ, URZ, URZ ;  /* 0x0000003f3f3ff290 */ /* 0x000fe4000fffe03f */
[----:B------:R-:W-:Y:S02]  /*e6e0*/  IMAD.MOV.U32 R28, RZ, RZ, R14 ;  /* 0x000000ffff1c7224 */ /* 0x000fe400078e000e */
[----:B------:R-:W-:Y:S01]  /*e6f0*/  IMAD.MOV.U32 R0, RZ, RZ, R15 ;  /* 0x000000ffff007224 */ /* 0x000fe200078e000f */
[----:B------:R-:W-:Y:S04]  /*e700*/  STL [R1+0x270], R12 ;  /* 0x0002700c01007387 */ /* 0x000fe80000100800 */
[----:B------:R-:W3:Y:S04]  /*e710*/  LDL.LU.64 R14, [R1+0xd70] ;  /* 0x000d7000010e7983 */ /* 0x000ee80000300a00 */
[----:B------:R0:W-:Y:S04]  /*e720*/  STL.64 [R1+0xcf8], R6 ;  /* 0x000cf80601007387 */ /* 0x0001e80000100a00 */
[----:B------:R-:W3:Y:S04]  /*e730*/  LDL.LU R4, [R1+0x1f0] ;  /* 0x0001f00001047983 */ /* 0x000ee80000300800 */
[----:B------:R-:W3:Y:S04]  /*e740*/  LDL.LU R5, [R1+0x1f4] ;  /* 0x0001f40001057983 */ /* 0x000ee80000300800 */
[----:B0-----:R-:W3:Y:S04]  /*e750*/  LDL.LU R6, [R1+0x1f8] ;  /* 0x0001f80001067983 */ /* 0x001ee80000300800 */
[----:B------:R-:W3:Y:S01]  /*e760*/  LDL.LU R7, [R1+0x1fc] ;  /* 0x0001fc0001077983 */ /* 0x000ee20000300800 */
[----:B------:R-:W-:-:S02]  /*e770*/  IMAD.MOV.U32 R21, RZ, RZ, R29 ;  /* 0x000000ffff157224 */ /* 0x000fc400078e001d */
[----:B------:R-:W-:Y:S01]  /*e780*/  IMAD.MOV.U32 R29, RZ, RZ, R13 ;  /* 0x000000ffff1d7224 */ /* 0x000fe200078e000d */
[----:B------:R-:W-:Y:S04]  /*e790*/  STL [R1+0xb98], R0 ;  /* 0x000b980001007387 */ /* 0x000fe80000100800 */
[----:B------:R-:W-:Y:S04]  /*e7a0*/  STL [R1+0xb94], R28 ;  /* 0x000b941c01007387 */ /* 0x000fe80000100800 */
[----:B------:R-:W-:Y:S04]  /*e7b0*/  STL [R1+0xb90], R29 ;  /* 0x000b901d01007387 */ /* 0x000fe80000100800 */
[----:B------:R-:W4:Y:S01]  /*e7c0*/  LDL.LU R12, [R1+0x1b0] ;  /* 0x0001b000010c7983 */ /* 0x000f220000300800 */
[C---:B---3--:R-:W-:Y:S11]  /*e7d0*/  HMMA.16816.F32 R4, R8.reuse, R14, R4 ;  /* 0x0000000e0804723c */ /* 0x048ff60000001804 */
[----:B------:R-:W-:Y:S11]  /*e7e0*/  @!UPT UIADD3 URZ, URZ, URZ, URZ ;  /* 0x0000003f3f3ff290 */ /* 0x000ff6000fffe03f */
[----:B------:R-:W-:Y:S01]  /*e7f0*/  @!UPT UIADD3 URZ, URZ, URZ, URZ ;  /* 0x0000003f3f3ff290 */ /* 0x000fe2000fffe03f */
[----:B------:R0:W-:Y:S04]  /*e800*/  STL.64 [R1+0x260], R4 ;  /* 0x0002600401007387 */ /* 0x0001e80000100a00 */
[----:B------:R-:W-:Y:S04]  /*e810*/  STL.64 [R1+0x268], R6 ;  /* 0x0002680601007387 */ /* 0x000fe80000100a00 */
[----:B------:R-:W4:Y:S04]  /*e820*/  LDL.LU R13, [R1+0x1b4] ;  /* 0x0001b400010d7983 */ /* 0x000f280000300800 */
[----:B------:R-:W3:Y:S04]  /*e830*/  LDL.LU R14, [R1+0x1b8] ;  /* 0x0001b800010e7983 */ /* 0x000ee80000300800 */
[----:B------:R-:W3:Y:S01]  /*e840*/  LDL.LU R15, [R1+0x1bc] ;  /* 0x0001bc00010f7983 */ /* 0x000ee20000300800 */
[----:B------:R-:W-:Y:S01]  /*e850*/  HMMA.16816.F32 R16, R8, R26, R16 ;  /* 0x0000001a0810723c */ /* 0x000fe20000001810 */
[----:B0-----:R-:W-:-:S02]  /*e860*/  IMAD.MOV.U32 R4, RZ, RZ, R26 ;  /* 0x000000ffff047224 */ /* 0x001fc400078e001a */
[----:B------:R-:W-:Y:S11]  /*e870*/  IMAD.MOV.U32 R0, RZ, RZ, R27 ;  /* 0x000000ffff007224 */ /* 0x000ff600078e001b */
[----:B------:R-:W-:Y:S10]  /*e880*/  @!UPT UIADD3 URZ, URZ, URZ, URZ ;  /* 0x0000003f3f3ff290 */ /* 0x000ff4000fffe03f */
[----:B------:R-:W-:Y:S02]  /*e890*/  IMAD.MOV.U32 R25, RZ, RZ, R18 ;  /* 0x000000ffff197224 */ /* 0x000fe400078e0012 */
[----:B------:R-:W-:Y:S01]  /*e8a0*/  IMAD.MOV.U32 R24, RZ, RZ, R19 ;  /* 0x000000ffff187224 */ /* 0x000fe200078e0013 */
[----:B---3--:R0:W-:Y:S04]  /*e8b0*/  STL.64 [R1+0xd38], R14 ;  /* 0x000d380e01007387 */ /* 0x0081e80000100a00 */
[----:B----4-:R-:W-:Y:S04]  /*e8c0*/  STL.64 [R1+0xd30], R12 ;  /* 0x000d300c01007387 */ /* 0x010fe80000100a00 */
[----:B0-----:R-:W3:Y:S04]  /*e8d0*/  LDL.64 R14, [R1+0x98] ;  /* 0x00009800010e7983 */ /* 0x001ee80000100a00 */
[----:B------:R-:W4:Y:S04]  /*e8e0*/  LDL.LU.64 R26, [R1+0xd68] ;  /* 0x000d6800011a7983 */ /* 0x000f280000300a00 */
[----:B------:R4:W-:Y:S04]  /*e8f0*/  STL.64 [R1+0x210], R16 ;  /* 0x0002101001007387 */ /* 0x0009e80000100a00 */
[----:B------:R-:W2:Y:S02]  /*e900*/  LDL.LU.64 R18, [R1+0xd60] ;  /* 0x000d600001127983 */ /* 0x000ea40000300a00 */
[----:B--2---:R-:W-:Y:S01]  /*e910*/  HMMA.16816.F32 R20, R8, R18, R20 ;  /* 0x000000120814723c */ /* 0x004fe20000001814 */
[----:B----4-:R-:W-:Y:S11]  /*e920*/  IMAD.MOV.U32 R16, RZ, RZ, R26 ;  /* 0x000000ffff107224 */ /* 0x010ff600078e001a */
[----:B------:R-:W-:Y:S11]  /*e930*/  @!UPT UIADD3 URZ, URZ, URZ, URZ ;  /* 0x0000003f3f3ff290 */ /* 0x000ff6000fffe03f */
[----:B------:R-:W-:Y:S04]  /*e940*/  STL.64 [R1+0x200], R20 ;  /* 0x0002001401007387 */ /* 0x000fe80000100a00 */
[----:B------:R0:W-:Y:S04]  /*e950*/  STL.64 [R1+0x208], R22 ;  /* 0x0002081601007387 */ /* 0x0001e80000100a00 */
[----:B0-----:R-:W2:Y:S04]  /*e960*/  LDL.LU.64 R22, [R1+0xd58] ;  /* 0x000d580001167983 */ /* 0x001ea80000300a00 */
[----:B------:R-:W2:Y:S04]  /*e970*/  LDL.LU.64 R20, [R1+0xd50] ;  /* 0x000d500001147983 */ /* 0x000ea80000300a00 */
[----:B------:R-:W4:Y:S04]  /*e980*/  LDL.LU R26, [R1+0xd48] ;  /* 0x000d4800011a7983 */ /* 0x000f280000300800 */
[----:B------:R-:W4:Y:S01]  /*e990*/  LDL.LU R17, [R1+0xa4] ;  /* 0x0000a40001117983 */ /* 0x000f220000300800 */
[----:B------:R-:W-:-:S02]  /*e9a0*/  IMAD.MOV.U32 R6, RZ, RZ, R18 ;  /* 0x000000ffff067224 */ /* 0x000fc400078e0012 */
[----:B------:R-:W-:Y:S02]  /*e9b0*/  IMAD.MOV.U32 R5, RZ, RZ, R19 ;  /* 0x000000ffff057224 */ /* 0x000fe400078e0013 */
[----:B------:R-:W-:Y:S02]  /*e9c0*/  IMAD.MOV.U32 R18, RZ, RZ, R2 ;  /* 0x000000ffff127224 */ /* 0x000fe400078e0002 */
[----:B------:R-:W4:Y:S01]  /*e9d0*/  LDL.LU R2, [R1+0xd44] ;  /* 0x000d440001027983 */ /* 0x000f220000300800 */
[----:B------:R-:W-:-:S03]  /*e9e0*/  IMAD.MOV.U32 R19, RZ, RZ, R27 ;  /* 0x000000ffff137224 */ /* 0x000fc600078e001b */
[----:B------:R-:W4:Y:S01]  /*e9f0*/  LDL.LU R27, [R1+0xd40] ;  /* 0x000d4000011b7983 */ /* 0x000f220000300800 */
[----:B---3--:R-:W-:-:S03]  /*ea00*/  IMAD.MOV.U32 R7, RZ, RZ, R15 ;  /* 0x000000ffff077224 */ /* 0x008fc600078e000f */
[----:B------:R0:W-:Y:S01]  /*ea10*/  STL.64 [R1+0xc80], R18 ;  /* 0x000c801201007387 */ /* 0x0001e20000100a00 */
[----:B--2---:R-:W-:Y:S03]  /*ea20*/  HMMA.16816.F32 R20, R8, R14, R20 ;  /* 0x0000000e0814723c */ /* 0x004fe60000001814 */
[----:B----4-:R1:W-:Y:S04]  /*ea30*/  STL.64 [R1+0xc78], R16 ;  /* 0x000c781001007387 */ /* 0x0103e80000100a00 */
[----:B0-----:R-:W2:Y:S01]  /*ea40*/  LDL R18, [R1+0x88] ;  /* 0x0000880001127983 */ /* 0x001ea20000100800 */
[----:B-1----:R-:W-:-:S03]  /*ea50*/  IMAD.MOV.U32 R16, RZ, RZ, R14 ;  /* 0x000000ffff107224 */ /* 0x002fc600078e000e */
[----:B------:R-:W2:Y:S04]  /*ea60*/  LDL.LU.64 R14, [R1+0xd38] ;  /* 0x000d3800010e7983 */ /* 0x000ea80000300a00 */
[----:B------:R-:W2:Y:S01]  /*ea70*/  LDL.LU.64 R12, [R1+0xd30] ;  /* 0x000d3000010c7983 */ /* 0x000ea20000300a00 */
[----:B------:R-:W-:-:S08]  /*ea80*/  IMAD.MOV.U32 R19, RZ, RZ, R26 ;  /* 0x000000ffff137224 */ /* 0x000fd000078e001a */
[----:B------:R-:W-:Y:S01]  /*ea90*/  IMAD.MOV.U32 R26, RZ, RZ, R23 ;  /* 0x000000ffff1a7224 */ /* 0x000fe200078e0017 */
[----:B------:R-:W-:Y:S04]  /*eaa0*/  STL.64 [R1+0x2b0], R20 ;  /* 0x0002b01401007387 */ /* 0x000fe80000100a00 */
[----:B------:R0:W-:Y:S04]  /*eab0*/  STL [R1+0x2b8], R22 ;  /* 0x0002b81601007387 */ /* 0x0001e80000100800 */
[----:B0-----:R-:W3:Y:S04]  /*eac0*/  LDL.LU.64 R22, [R1+0xd28] ;  /* 0x000d280001167983 */ /* 0x001ee80000300a00 */
[----:B------:R-:W-:Y:S04]  /*ead0*/  STL [R1+0xad8], R26 ;  /* 0x000ad81a01007387 */ /* 0x000fe80000100800 */
[----:B------:R-:W-:Y:S04]  /*eae0*/  STL [R1+0xc50], R27 ;  /* 0x000c501b01007387 */ /* 0x000fe80000100800 */
[----:B------:R0:W-:Y:S04]  /*eaf0*/  STL.64 [R1+0xc48], R24 ;  /* 0x000c481801007387 */ /* 0x0001e80000100a00 */
[----:B0-----:R-:W4:Y:S04]  /*eb00*/  LDL.LU R24, [R1+0x180] ;  /* 0x0001800001187983 */ /* 0x001f280000300800 */
[----:B------:R-:W4:Y:S04]  /*eb10*/  LDL.LU R25, [R1+0x184] ;  /* 0x0001840001197983 */ /* 0x000f280000300800 */
[----:B------:R-:W3:Y:S04]  /*eb20*/  LDL.LU R26, [R1+0x188] ;  /* 0x00018800011a7983 */ /* 0x000ee80000300800 */
[----:B------:R-:W3:Y:S01]  /*eb30*/  LDL.LU R27, [R1+0x18c] ;  /* 0x00018c00011b7983 */ /* 0x000ee20000300800 */
[----:B--2---:R-:W-:Y:S03]  /*eb40*/  HMMA.16816.F32 R12, R8, R18, R12 ;  /* 0x00000012080c723c */ /* 0x004fe6000000180c */
[----:B---3--:R0:W-:Y:S04]  /*eb50*/  STL.64 [R1+0xc60], R26 ;  /* 0x000c601a01007387 */ /* 0x0081e80000100a00 */
[----:B----4-:R-:W-:Y:S04]  /*eb60*/  STL.64 [R1+0xc58], R24 ;  /* 0x000c581801007387 */ /* 0x010fe80000100a00 */
[----:B0-----:R-:W2:Y:S11]  /*eb70*/  LDL.LU.64 R26, [R1+0x18] ;  /* 0x00001800011a7983 */ /* 0x001eb60000300a00 */
[----:B------:R-:W-:Y:S01]  /*eb80*/  @!UPT UIADD3 URZ, URZ, URZ, URZ ;  /* 0x0000003f3f3ff290 */ /* 0x000fe2000fffe03f */
[----:B------:R-:W-:Y:S04]  /*eb90*/  STL.64 [R1+0x2d0], R12 ;  /* 0x0002d00c01007387 */ /* 0x000fe80000100a00 */
[----:B------:R0:W-:Y:S04]  /*eba0*/  STL.64 [R1+0x2d8], R14 ;  /* 0x0002d80e01007387 */ /* 0x0001e80000100a00 */
[----:B0-----:R-:W2:Y:S04]  /*ebb0*/  LDL.LU.64 R14, [R1+0xd20] ;  /* 0x000d2000010e7983 */ /* 0x001ea80000300a00 */
[----:B------:R-:W2:Y:S04]  /*ebc0*/  LDL.LU.64 R12, [R1+0xd18] ;  /* 0x000d1800010c7983 */ /* 0x000ea80000300a00 */
[----:B------:R0:W-:Y:S02]  /*ebd0*/  STL.64 [R1+0xc90], R18 ;  /* 0x000c901201007387 */ /* 0x0001e40000100a00 */
[----:B0-----:R-:W-:-:S02]  /*ebe0*/  IMAD.MOV.U32 R18, RZ, RZ, R16 ;  /* 0x000000ffff127224 */ /* 0x001fc400078e0010 */
[----:B------:R-:W-:-:S05]  /*ebf0*/  IMAD.MOV.U32 R19, RZ, RZ, R7 ;  /* 0x000000ffff137224 */ /* 0x000fca00078e0007 */
[----:B------:R0:W-:Y:S02]  /*ec00*/  STL.64 [R1+0xca8], R18 ;  /* 0x000ca81201007387 */ /* 0x0001e40000100a00 */
[----:B0-----:R-:W-:Y:S02]  /*ec10*/  IMAD.MOV.U32 R18, RZ, RZ, R6 ;  /* 0x000000ffff127224 */ /* 0x001fe400078e0006 */
[----:B------:R-:W-:-:S05]  /*ec20*/  IMAD.MOV.U32 R19, RZ, RZ, R5 ;  /* 0x000000ffff137224 */ /* 0x000fca00078e0005 */
[----:B------:R0:W-:Y:S04]  /*ec30*/  STL.64 [R1+0xcc0], R18 ;  /* 0x000cc01201007387 */ /* 0x0001e80000100a00 */
[----:B------:R-:W3:Y:S04]  /*ec40*/  LDL.LU R16, [R1+0x1a0] ;  /* 0x0001a00001107983 */ /* 0x000ee80000300800 */
[----:B------:R-:W3:Y:S04]  /*ec50*/  LDL.LU R17, [R1+0x1a4] ;  /* 0x0001a40001117983 */ /* 0x000ee80000300800 */
[----:B0-----:R-:W3:Y:S04]  /*ec60*/  LDL.LU R18, [R1+0x1a8] ;  /* 0x0001a80001127983 */ /* 0x001ee80000300800 */
[----:B------:R-:W3:Y:S02]  /*ec70*/  LDL.LU R19, [R1+0x1ac] ;  /* 0x0001ac0001137983 */ /* 0x000ee40000300800 */
[----:B---3--:R-:W-:Y:S07]  /*ec80*/  HMMA.16816.F32 R8, R8, R22, R16 ;  /* 0x000000160808723c */ /* 0x008fee0000001810 */
[----:B------:R-:W-:-:S02]  /*ec90*/  IMAD.MOV.U32 R18, RZ, RZ, R4 ;  /* 0x000000ffff127224 */ /* 0x000fc400078e0004 */
[----:B------:R-:W-:Y:S11]  /*eca0*/  IMAD.MOV.U32 R19, RZ, RZ, R0 ;  /* 0x000000ffff137224 */ /* 0x000ff600078e0000 */
[----:B------:R-:W-:Y:S03]  /*ecb0*/  @!UPT UIADD3 URZ, URZ, URZ, URZ ;  /* 0x0000003f3f3ff290 */ /* 0x000fe6000fffe03f */
[----:B------:R-:W-:Y:S04]  /*ecc0*/  STL.64 [R1+0x2c0], R8 ;  /* 0x0002c00801007387 */ /* 0x000fe80000100a00 */
[----:B------:R-:W-:Y:S04]  /*ecd0*/  STL.64 [R1+0x2c8], R10 ;  /* 0x0002c80a01007387 */ /* 0x000fe80000100a00 */
[----:B------:R0:W-:Y:S04]  /*ece0*/  STL.64 [R1+0xcd8], R18 ;  /* 0x000cd81201007387 */ /* 0x0001e80000100a00 */
[----:B0-----:R-:W3:Y:S04]  /*ecf0*/  LDL.LU.64 R18, [R1+0x28] ;  /* 0x0000280001127983 */ /* 0x001ee80000300a00 */
[----:B---3--:R0:W-:Y:S04]  /*ed00*/  STL.64 [R1+0xcf0], R18 ;  /* 0x000cf01201007387 */ /* 0x0081e80000100a00 */
[----:B------:R-:W3:Y:S04]  /*ed10*/  LDL.LU R16, [R1+0x100] ;  /* 0x0001000001107983 */ /* 0x000ee80000300800 */
[----:B------:R-:W3:Y:S04]  /*ed20*/  LDL.LU R17, [R1+0x104] ;  /* 0x0001040001117983 */ /* 0x000ee80000300800 */
[----:B0-----:R-:W3:Y:S04]  /*ed30*/  LDL.LU R18, [R1+0x108] ;  /* 0x0001080001127983 */ /* 0x001ee80000300800 */
[----:B------:R-:W3:Y:S04]  /*ed40*/  LDL.LU R19, [R1+0x10c] ;  /* 0x00010c0001137983 */ /* 0x000ee80000300800 */
[----:B------:R-:W2:Y:S04]  /*ed50*/  LDL.LU R4, [R1+0x110] ;  /* 0x0001100001047983 */ /* 0x000ea80000300800 */
[----:B------:R-:W2:Y:S04]  /*ed60*/  LDL.LU R5, [R1+0x114] ;  /* 0x0001140001057983 */ /* 0x000ea80000300800 */
[----:B------:R-:W2:Y:S04]  /*ed70*/  LDL.LU R6, [R1+0x118] ;  /* 0x0001180001067983 */ /* 0x000ea80000300800 */
[----:B------:R-:W2:Y:S04]  /*ed80*/  LDL.LU R7, [R1+0x11c] ;  /* 0x00011c0001077983 */ /* 0x000ea80000300800 */
[----:B------:R0:W-:Y:S04]  /*ed90*/  STL.64 [R1+0xc88], R22 ;  /* 0x000c881601007387 */ /* 0x0001e80000100a00 */
[----:B------:R-:W4:Y:S04]  /*eda0*/  LDL.LU R20, [R1+0xb0] ;  /* 0x0000b00001147983 */ /* 0x000f280000300800 */
[----:B------:R-:W4:Y:S04]  /*edb0*/  LDL.LU R21, [R1+0xb4] ;  /* 0x0000b40001157983 */ /* 0x000f280000300800 */
[----:B0-----:R-:W2:Y:S01]  /*edc0*/  LDL.LU R22, [R1+0xb8] ;  /* 0x0000b80001167983 */ /* 0x001ea20000300800 */
[----:B------:R-:W-:-:S03]  /*edd0*/  IMAD.MOV.U32 R23, RZ, RZ, R3 ;  /* 0x000000ffff177224 */ /* 0x000fc600078e0003 */
[----:B------:R-:W3:Y:S04]  /*ede0*/  LDL.LU R3, [R1+0xd10] ;  /* 0x000d100001037983 */ /* 0x000ee80000300800 */
[----:B--2---:R-:W-:Y:S04]  /*edf0*/  STL.64 [R1+0xca0], R22 ;  /* 0x000ca01601007387 */ /* 0x004fe80000100a00 */
[----:B----4-:R0:W-:Y:S04]  /*ee00*/  STL.64 [R1+0xc98], R20 ;  /* 0x000c981401007387 */ /* 0x0101e80000100a00 */
[----:B0-----:R-:W2:Y:S04]  /*ee10*/  LDL.LU R20, [R1+0xc0] ;  /* 0x0000c00001147983 */ /* 0x001ea80000300800 */
[----:B------:R-:W2:Y:S04]  /*ee20*/  LDL.LU R21, [R1+0xc4] ;  /* 0x0000c40001157983 */ /* 0x000ea80000300800 */
[----:B------:R-:W4:Y:S01]  /*ee30*/  LDL.LU R22, [R1+0xc8] ;  /* 0x0000c80001167983 */ /* 0x000f220000300800 */
[----:B------:R-:W-:-:S03]  /*ee40*/  IMAD.MOV.U32 R23, RZ, RZ, R2 ;  /* 0x000000ffff177224 */ /* 0x000fc600078e0002 */
[----:B------:R-:W2:Y:S04]  /*ee50*/  LDL.LU R2, [R1+0xd0c] ;  /* 0x000d0c0001027983 */ /* 0x000ea80000300800 */
[----:B----4-:R-:W-:Y:S04]  /*ee60*/  STL.64 [R1+0xcb8], R22 ;  /* 0x000cb81601007387 */ /* 0x010fe80000100a00 */
[----:B--2---:R0:W-:Y:S04]  /*ee70*/  STL.64 [R1+0xcb0], R20 ;  /* 0x000cb01401007387 */ /* 0x0041e80000100a00 */
[----:B0-----:R-:W2:Y:S04]  /*ee80*/  LDL.LU R20, [R1+0xd0] ;  /* 0x0000d00001147983 */ /* 0x001ea80000300800 */
[----:B------:R-:W2:Y:S04]  /*ee90*/  LDL.LU R21, [R1+0xd4] ;  /* 0x0000d40001157983 */ /* 0x000ea80000300800 */
[----:B------:R-:W4:Y:S01]  /*eea0*/  LDL.LU R22, [R1+0xd8] ;  /* 0x0000d80001167983 */ /* 0x000f220000300800 */
[----:B---3--:R-:W-:-:S03]  /*eeb0*/  IMAD.MOV.U32 R23, RZ, RZ, R3 ;  /* 0x000000ffff177224 */ /* 0x008fc600078e0003 */
[----:B------:R-:W3:Y:S01]  /*eec0*/  LDL.LU R3, [R1+0xd08] ;  /* 0x000d080001037983 */ /* 0x000ee20000300800 */
[----:B------:R-:W-:Y:S03]  /*eed0*/  HMMA.16816.F32 R4, R12, R26, R4 ;  /* 0x0000001a0c04723c */ /* 0x000fe60000001804 */
[----:B----4-:R-:W-:Y:S04]  /*eee0*/  STL.64 [R1+0xcd0], R22 ;  /* 0x000cd01601007387 */ /* 0x010fe80000100a00 */
[----:B--2---:R0:W-:Y:S04]  /*eef0*/  STL.64 [R1+0xcc8], R20 ;  /* 0x000cc81401007387 */ /* 0x0041e80000100a00 */
[----:B0-----:R-:W2:Y:S04]  /*ef00*/  LDL.LU R20, [R1+0xe0] ;  /* 0x0000e00001147983 */ /* 0x001ea80000300800 */
[----:B------:R-:W2:Y:S04]  /*ef10*/  LDL.LU R21, [R1+0xe4] ;  /* 0x0000e40001157983 */ /* 0x000ea80000300800 */
[----:B------:R-:W4:Y:S01]  /*ef20*/  LDL.LU R22, [R1+0xe8] ;  /* 0x0000e80001167983 */ /* 0x000f220000300800 */
[----:B------:R-:W-:-:S03]  /*ef30*/  IMAD.MOV.U32 R23, RZ, RZ, R2 ;  /* 0x000000ffff177224 */ /* 0x000fc600078e0002 */
[----:B------:R-:W2:Y:S04]  /*ef40*/  LDL.LU R2, [R1+0xd04] ;  /* 0x000d040001027983 */ /* 0x000ea80000300800 */
[----:B----4-:R-:W-:Y:S04]  /*ef50*/  STL.64 [R1+0xce8], R22 ;  /* 0x000ce81601007387 */ /* 0x010fe80000100a00 */
[----:B--2---:R3:W-:Y:S02]  /*ef60*/  STL.64 [R1+0xce0], R20 ;  /* 0x000ce01401007387 */ /* 0x0047e40000100a00 */
[----:B---3--:R-:W-:-:S02]  /*ef70*/  IMAD.MOV.U32 R20, RZ, RZ, R3 ;  /* 0x000000ffff147224 */ /* 0x008fc400078e0003 */
[----:B------:R-:W2:Y:S04]  /*ef80*/  LDL.LU R3, [R1+0xd00] ;  /* 0x000d000001037983 */ /* 0x000ea80000300800 */
[----:B------:R-:W3:Y:S04]  /*ef90*/  LDL.LU R21, [R1+0xf4] ;  /* 0x0000f40001157983 */ /* 0x000ee80000300800 */
[----:B------:R-:W3:Y:S04]  /*efa0*/  LDL.LU R22, [R1+0xf8] ;  /* 0x0000f80001167983 */ /* 0x000ee80000300800 */
[----:B------:R-:W3:Y:S04]  /*efb0*/  LDL.LU R23, [R1+0xfc] ;  /* 0x0000fc0001177983 */ /* 0x000ee80000300800 */
[----:B------:R-:W4:Y:S04]  /*efc0*/  LDL.LU R8, [R1+0x190] ;  /* 0x0001900001087983 */ /* 0x000f280000300800 */
[----:B------:R-:W4:Y:S04]  /*efd0*/  LDL.LU R9, [R1+0x194] ;  /* 0x0001940001097983 */ /* 0x000f280000300800 */
[----:B------:R-:W-:Y:S04]  /*efe0*/  STL.64 [R1+0x340], R4 ;  /* 0x0003400401007387 */ /* 0x000fe80000100a00 */
[----:B------:R0:W-:Y:S04]  /*eff0*/  STL.64 [R1+0x348], R6 ;  /* 0x0003480601007387 */ /* 0x0001e80000100a00 */
[----:B0-----:R-:W3:Y:S01]  /*f000*/  LDL.LU.64 R6, [R1+0xcf8] ;  /* 0x000cf80001067983 */ /* 0x001ee20000300a00 */
[----:B------:R-:W-:-:S02]  /*f010*/  IMAD.MOV.U32 R11, RZ, RZ, R2 ;  /* 0x000000ffff0b7224 */ /* 0x000fc400078e0002 */
[----:B--2---:R-:W-:Y:S01]  /*f020*/  IMAD.MOV.U32 R10, RZ, RZ, R3 ;  /* 0x000000ffff0a7224 */ /* 0x004fe200078e0003 */
[C---:B---3--:R-:W-:Y:S11]  /*f030*/  HMMA.16816.F32 R16, R12.reuse, R6, R16 ;  /* 0x000000060c10723c */ /* 0x048ff60000001810 */
[----:B------:R-:W-:Y:S11]  /*f040*/  @!UPT UIADD3 URZ, URZ, URZ, URZ ;  /* 0x0000003f3f3ff290 */ /* 0x000ff6000fffe03f */
[----:B------:R-:W-:Y:S01]  /*f050*/  @!UPT UIADD3 URZ, URZ, URZ, URZ ;  /* 0x0000003f3f3ff290 */ /* 0x000fe2000fffe03f */
[----:B------:R-:W-:Y:S01]  /*f060*/  STL.64 [R1+0x330], R16 ;  /* 0x0003301001007387 */ /* 0x000fe20000100a00 */
[----:B------:R-:W-:Y:S02]  /*f070*/  IMAD.MOV.U32 R3, RZ, RZ, R18 ;  /* 0x000000ffff037224 */ /* 0x000fe400078e0012 */
[----:B------:R-:W-:Y:S02]  /*f080*/  IMAD.MOV.U32 R2, RZ, RZ, R19 ;  /* 0x000000ffff027224 */ /* 0x000fe400078e0013 */
[----:B------:R-:W2:Y:S04]  /*f090*/  LDL.LU.64 R18, [R1+0xcf0] ;  /* 0x000cf00001127983 */ /* 0x000ea80000300a00 */
[----:B------:R-:W-:Y:S04]  /*f0a0*/  STL [R1+0xa8c], R3 ;  /* 0x000a8c0301007387 */ /* 0x000fe80000100800 */
[----:B------:R0:W-:Y:S01]  /*f0b0*/  STL [R1+0xa88], R2 ;  /* 0x000a880201007387 */ /* 0x0001e20000100800 */
[----:B--2---:R-:W-:Y:S01]  /*f0c0*/  HMMA.16816.F32 R20, R12, R18, R20 ;  /* 0x000000120c14723c */ /* 0x004fe20000001814 */
[----:B0-----:R-:W-:-:S02]  /*f0d0*/  IMAD.MOV.U32 R2, RZ, RZ, R18 ;  /* 0x000000ffff027224 */ /* 0x001fc400078e0012 */
[----:B------:R-:W-:Y:S11]  /*f0e0*/  IMAD.MOV.U32 R0, RZ, RZ, R19 ;  /* 0x000000ffff007224 */ /* 0x000ff600078e0013 */
[----:B------:R-:W-:Y:S09]  /*f0f0*/  @!UPT UIADD3 URZ, URZ, URZ, URZ ;  /* 0x0000003f3f3ff290 */ /* 0x000ff2000fffe03f */
[----:B------:R-:W-:Y:S04]  /*f100*/  STL.64 [R1+0x320], R20 ;  /* 0x0003201401007387 */ /* 0x000fe80000100a00 */
[----:B------:R0:W-:Y:S04]  /*f110*/  STL.64 [R1+0x328], R22 ;  /* 0x0003281601007387 */ /* 0x0001e80000100a00 */
[----:B0-----:R-:W2:Y:S04]  /*f120*/  LDL.LU.64 R22, [R1+0xce8] ;  /* 0x000ce80001167983 */ /* 0x001ea80000300a00 */
[----:B------:R-:W2:Y:S04]  /*f130*/  LDL.LU.64 R20, [R1+0xce0] ;  /* 0x000ce00001147983 */ /* 0x000ea80000300a00 */
[----:B------:R-:W2:Y:S02]  /*f140*/  LDL.LU.64 R18, [R1+0xcd8] ;  /* 0x000cd80001127983 */ /* 0x000ea40000300a00 */
[C---:B--2---:R-:W-:Y:S02]  /*f150*/  HMMA.16816.F32 R16, R12.reuse, R18, R20 ;  /* 0x000000120c10723c */ /* 0x044fe40000001814 */
[----:B------:R-:W2:Y:S04]  /*f160*/  LDL.LU.64 R22, [R1+0xcd0] ;  /* 0x000cd00001167983 */ /* 0x000ea80000300a00 */
[----:B------:R-:W2:Y:S11]  /*f170*/  LDL.LU.64 R20, [R1+0xcc8] ;  /* 0x000cc80001147983 */ /* 0x000eb60000300a00 */
[----:B------:R-:W-:Y:S06]  /*f180*/  @!UPT UIADD3 URZ, URZ, URZ, URZ ;  /* 0x0000003f3f3ff290 */ /* 0x000fec000fffe03f */
[----:B------:R-:W-:Y:S04]  /*f190*/  STL.64 [R1+0x310], R16 ;  /* 0x0003101001007387 */ /* 0x000fe80000100a00 */
[----:B------:R0:W-:Y:S04]  /*f1a0*/  STL.64 [R1+0x318], R18 ;  /* 0x0003181201007387 */ /* 0x0001e80000100a00 */
[----:B0-----:R-:W2:Y:S02]  /*f1b0*/  LDL.LU.64 R18, [R1+0xcc0] ;  /* 0x000cc00001127983 */ /* 0x001ea40000300a00 */
        /* <DEDUP_REMOVED lines=15> */
[----:B------:R-:W2:Y:S11]  /*f2b0*/  LDL.LU.64 R22, [R1+0xc88] ;  /* 0x000c880001167983 */ /* 0x000eb60000300a00 */
[----:B------:R-:W-:Y:S10]  /*f2c0*/  @!UPT UIADD3 URZ, URZ, URZ, URZ ;  /* 0x0000003f3f3ff290 */ /* 0x000ff4000fffe03f */
[----:B------:R-:W-:Y:S04]  /*f2d0*/  STL.64 [R1+0x2e0], R16 ;  /* 0x0002e01001007387 */ /* 0x000fe80000100a00 */
[----:B------:R0:W-:Y:S04]  /*f2e0*/  STL.64 [R1+0x2e8], R18 ;  /* 0x0002e81201007387 */ /* 0x0001e80000100a00 */
[----:B0-----:R-:W2:Y:S04]  /*f2f0*/  LDL.LU.64 R18, [R1+0xc80] ;  /* 0x000c800001127983 */ /* 0x001ea80000300a00 */
[----:B------:R-:W2:Y:S02]  /*f300*/  LDL.LU.64 R16, [R1+0xc78] ;  /* 0x000c780001107983 */ /* 0x000ea40000300a00 */
[----:B--2---:R-:W-:Y:S02]  /*f310*/  HMMA.16816.F32 R12, R12, R22, R16 ;  /* 0x000000160c0c723c */ /* 0x004fe40000001810 */
[----:B------:R-:W4:Y:S04]  /*f320*/  LDL.LU.64 R18, [R1+0xc70] ;  /* 0x000c700001127983 */ /* 0x000f280000300a00 */
[----:B------:R-:W4:Y:S04]  /*f330*/  LDL.LU.64 R16, [R1+0xc68] ;  /* 0x000c680001107983 */ /* 0x000f280000300a00 */
[----:B------:R0:W-:Y:S04]  /*f340*/  STL.64 [R1+0xbe0], R22 ;  /* 0x000be01601007387 */ /* 0x0001e80000100a00 */
[----:B------:R-:W2:Y:S09]  /*f350*/  LDL.LU R20, [R1+0x170] ;  /* 0x0001700001147983 */ /* 0x000eb20000300800 */
[----:B------:R-:W-:Y:S04]  /*f360*/  STL.64 [R1+0x1f0], R12 ;  /* 0x0001f00c01007387 */ /* 0x000fe80000100a00 */
[----:B------:R1:W-:Y:S04]  /*f370*/  STL.64 [R1+0x1f8], R14 ;  /* 0x0001f80e01007387 */ /* 0x0003e80000100a00 */
[----:B------:R-:W2:Y:S04]  /*f380*/  LDL.LU R21, [R1+0x174] ;  /* 0x0001740001157983 */ /* 0x000ea80000300800 */
[----:B0-----:R-:W2:Y:S04]  /*f390*/  LDL.LU R22, [R1+0x178] ;  /* 0x0001780001167983 */ /* 0x001ea80000300800 */
[----:B------:R-:W2:Y:S01]  /*f3a0*/  LDL.LU R23, [R1+0x17c] ;  /* 0x00017c0001177983 */ /* 0x000ea20000300800 */
[----:B-1----:R-:W-:-:S02]  /*f3b0*/  IMAD.MOV.U32 R15, RZ, RZ, R0 ;  /* 0x000000ffff0f7224 */ /* 0x002fc400078e0000 */
[----:B------:R-:W-:Y:S01]  /*f3c0*/  IMAD.MOV.U32 R0, RZ, RZ, R27 ;  /* 0x000000ffff007224 */ /* 0x000fe200078e001b */
[----:B----4-:R-:W-:Y:S11]  /*f3d0*/  HMMA.16816.F32 R8, R16, R26, R8 ;  /* 0x0000001a1008723c */ /* 0x010ff60000001808 */
[----:B------:R-:W-:Y:S11]  /*f3e0*/  @!UPT UIADD3 URZ, URZ, URZ, URZ ;  /* 0x0000003f3f3ff290 */ /* 0x000ff6000fffe03f */
[----:B------:R-:W-:Y:S01]  /*f3f0*/  @!UPT UIADD3 URZ, URZ, URZ, URZ ;  /* 0x0000003f3f3ff290 */ /* 0x000fe2000fffe03f */
[----:B------:R0:W-:Y:S04]  /*f400*/  STL.64 [R1+0x1e0], R8 ;  /* 0x0001e00801007387 */ /* 0x0001e80000100a00 */
[----:B------:R-:W-:Y:S01]  /*f410*/  STL.64 [R1+0x1e8], R10 ;  /* 0x0001e80a01007387 */ /* 0x000fe20000100a00 */
[----:B0-----:R-:W-:-:S03]  /*f420*/  IMAD.MOV.U32 R8, RZ, RZ, R26 ;  /* 0x000000ffff087224 */ /* 0x001fc600078e001a */
[----:B------:R-:W3:Y:S04]  /*f430*/  LDL.LU.64 R26, [R1+0xc60] ;  /* 0x000c6000011a7983 */ /* 0x000ee80000300a00 */
[----:B------:R-:W3:Y:S02]  /*f440*/  LDL.LU.64 R24, [R1+0xc58] ;  /* 0x000c580001187983 */ /* 0x000ee40000300a00 */
[----:B---3--:R-:W-:Y:S11]  /*f450*/  HMMA.16816.F32 R24, R16, R6, R24 ;  /* 0x000000061018723c */ /* 0x008ff60000001818 */
[----:B------:R-:W-:Y:S11]  /*f460*/  @!UPT UIADD3 URZ, URZ, URZ, URZ ;  /* 0x0000003f3f3ff290 */ /* 0x000ff6000fffe03f */
[----:B------:R-:W-:Y:S01]  /*f470*/  @!UPT UIADD3 URZ, URZ, URZ, URZ ;  /* 0x0000003f3f3ff290 */ /* 0x000fe2000fffe03f */
[----:B------:R-:W-:Y:S04]  /*f480*/  STL.64 [R1+0x1d0], R24 ;  /* 0x0001d01801007387 */ /* 0x000fe80000100a00 */
[----:B------:R0:W-:Y:S04]  /*f490*/  STL.64 [R1+0x1d8], R26 ;  /* 0x0001d81a01007387 */ /* 0x0001e80000100a00 */
[----:B0-----:R-:W3:Y:S04]  /*f4a0*/  LDL.LU R27, [R1+0xc50] ;  /* 0x000c5000011b7983 */ /* 0x001ee80000300800 */
[----:B------:R-:W4:Y:S01]  /*f4b0*/  LDL.LU.64 R24, [R1+0xc48] ;  /* 0x000c480001187983 */ /* 0x000f220000300a00 */
[----:B------:R-:W-:-:S02]  /*f4c0*/  IMAD.MOV.U32 R9, RZ, RZ, R7 ;  /* 0x000000ffff097224 */ /* 0x000fc400078e0007 */
[----:B------:R-:W-:-:S03]  /*f4d0*/  IMAD.MOV.U32 R26, RZ, RZ, R6 ;  /* 0x000000ffff1a7224 */ /* 0x000fc600078e0006 */
[----:B------:R-:W-:Y:S04]  /*f4e0*/  STL [R1+0xc28], R9 ;  /* 0x000c280901007387 */ /* 0x000fe80000100800 */
[----:B------:R-:W-:Y:S01]  /*f4f0*/  STL [R1+0xbf0], R26 ;  /* 0x000bf01a01007387 */ /* 0x000fe20000100800 */
[----:B------:R-:W-:-:S07]  /*f500*/  IMAD.MOV.U32 R14, RZ, RZ, R2 ;  /* 0x000000ffff0e7224 */ /* 0x000fce00078e0002 */
[----:B--2---:R-:W-:Y:S01]  /*f510*/  HMMA.16816.F32 R20, R16, R14, R20 ;  /* 0x0000000e1014723c */ /* 0x004fe20000001814 */
[----:B----4-:R-:W-:Y:S04]  /*f520*/  STL.64 [R1+0xbe8], R24 ;  /* 0x000be81801007387 */ /* 0x010fe80000100a00 */
[----:B------:R-:W2:Y:S11]  /*f530*/  LDL R7, [R1+0x354] ;  /* 0x0003540001077983 */ /* 0x000eb60000100800 */
[----:B------:R-:W-:Y:S08]  /*f540*/  @!UPT UIADD3 URZ, URZ, URZ, URZ ;  /* 0x0000003f3f3ff290 */ /* 0x000ff0000fffe03f */
[----:B------:R-:W-:Y:S02]  /*f550*/  IMAD.MOV.U32 R3, RZ, RZ, R21 ;  /* 0x000000ffff037224 */ /* 0x000fe400078e0015 */
[----:B------:R-:W-:Y:S01]  /*f560*/  IMAD.MOV.U32 R2, RZ, RZ, R22 ;  /* 0x000000ffff027224 */ /* 0x000fe200078e0016 */
[----:B--2---:R-:W-:Y:S04]  /*f570*/  STL [R1+0xba0], R7 ;  /* 0x000ba00701007387 */ /* 0x004fe80000100800 */
[----:B------:R0:W-:Y:S04]  /*f580*/  STL [R1+0x1b0], R20 ;  /* 0x0001b01401007387 */ /* 0x0001e80000100800 */
[----:B------:R3:W-:Y:S04]  /*f590*/  STL [R1+0x1bc], R23 ;  /* 0x0001bc1701007387 */ /* 0x0007e80000100800 */
[----:B0-----:R-:W2:Y:S04]  /*f5a0*/  LDL.LU R20, [R1+0x130] ;  /* 0x0001300001147983 */ /* 0x001ea80000300800 */
[----:B------:R-:W2:Y:S04]  /*f5b0*/  LDL.LU R21, [R1+0x134] ;  /* 0x0001340001157983 */ /* 0x000ea80000300800 */
[----:B------:R-:W4:Y:S01]  /*f5c0*/  LDL.LU R22, [R1+0x138] ;  /* 0x0001380001167983 */ /* 0x000f220000300800 */
[----:B---3--:R-:W-:-:S03]  /*f5d0*/  IMAD.MOV.U32 R23, RZ, RZ, R27 ;  /* 0x000000ffff177224 */ /* 0x008fc600078e001b */
[----:B------:R-:W3:Y:S04]  /*f5e0*/  LDL.LU R27, [R1+0xc40] ;  /* 0x000c4000011b7983 */ /* 0x000ee80000300800 */
[----:B------:R-:W3:Y:S04]  /*f5f0*/  LDL.LU.64 R10, [R1+0x58] ;  /* 0x00005800010a7983 */ /* 0x000ee80000300a00 */
[----:B----4-:R0:W-:Y:S04]  /*f600*/  STL.64 [R1+0xc00], R22 ;  /* 0x000c001601007387 */ /* 0x0101e80000100a00 */
[----:B--2---:R1:W-:Y:S04]  /*f610*/  STL.64 [R1+0xbf8], R20 ;  /* 0x000bf81401007387 */ /* 0x0043e80000100a00 */
[----:B0-----:R-:W2:Y:S04]  /*f620*/  LDL.LU.64 R22, [R1+0x98] ;  /* 0x0000980001167983 */ /* 0x001ea80000300a00 */
[----:B--2---:R0:W-:Y:S04]  /*f630*/  STL.64 [R1+0xc10], R22 ;  /* 0x000c101601007387 */ /* 0x0041e80000100a00 */
[----:B-1----:R-:W2:Y:S04]  /*f640*/  LDL.LU R20, [R1+0x150] ;  /* 0x0001500001147983 */ /* 0x002ea80000300800 */
[----:B------:R-:W2:Y:S04]  /*f650*/  LDL.LU R21, [R1+0x154] ;  /* 0x0001540001157983 */ /* 0x000ea80000300800 */
[----:B0-----:R-:W4:Y:S04]  /*f660*/  LDL.LU R22, [R1+0x158] ;  /* 0x0001580001167983 */ /* 0x001f280000300800 */
[----:B------:R-:W4:Y:S04]  /*f670*/  LDL.LU R23, [R1+0x15c] ;  /* 0x00015c0001177983 */ /* 0x000f280000300800 */
[----:B----4-:R3:W-:Y:S04]  /*f680*/  STL.64 [R1+0xc38], R22 ;  /* 0x000c381601007387 */ /* 0x0107e80000100a00 */
[----:B--2---:R0:W-:Y:S01]  /*f690*/  STL.64 [R1+0xc30], R20 ;  /* 0x000c301401007387 */ /* 0x0041e20000100a00 */
[----:B---3--:R-:W-:-:S03]  /*f6a0*/  IMAD.MOV.U32 R23, RZ, RZ, R27 ;  /* 0x000000ffff177224 */ /* 0x008fc600078e001b */
[----:B0-----:R-:W2:Y:S04]  /*f6b0*/  LDL.LU R20, [R1+0x160] ;  /* 0x0001600001147983 */ /* 0x001ea80000300800 */
[----:B------:R-:W2:Y:S04]  /*f6c0*/  LDL.LU R21, [R1+0x164] ;  /* 0x0001640001157983 */ /* 0x000ea80000300800 */
[----:B------:R-:W2:Y:S04]  /*f6d0*/  LDL.LU R22, [R1+0x168] ;  /* 0x0001680001167983 */ /* 0x000ea80000300800 */
[----:B------:R-:W3:Y:S04]  /*f6e0*/  LDL.LU.64 R26, [R1+0x88] ;  /* 0x00008800011a7983 */ /* 0x000ee80000300a00 */
[----:B---3--:R0:W-:Y:S04]  /*f6f0*/  STL.64 [R1+0xc08], R26 ;  /* 0x000c081a01007387 */ /* 0x0081e80000100a00 */
[----:B------:R-:W3:Y:S04]  /*f700*/  LDL.LU R24, [R1+0x140] ;  /* 0x0001400001187983 */ /* 0x000ee80000300800 */
[----:B------:R-:W3:Y:S04]  /*f710*/  LDL.LU R25, [R1+0x144] ;  /* 0x0001440001197983 */ /* 0x000ee80000300800 */
[----:B0-----:R-:W4:Y:S04]  /*f720*/  LDL.LU R26, [R1+0x148] ;  /* 0x00014800011a7983 */ /* 0x001f280000300800 */
[----:B------:R-:W4:Y:S01]  /*f730*/  LDL.LU R27, [R1+0x14c] ;  /* 0x00014c00011b7983 */ /* 0x000f220000300800 */
[----:B--2---:R-:W-:Y:S03]  /*f740*/  HMMA.16816.F32 R20, R16, R10, R20 ;  /* 0x0000000a1014723c */ /* 0x004fe60000001814 */
[----:B----4-:R0:W-:Y:S04]  /*f750*/  STL.64 [R1+0xc20], R26 ;  /* 0x000c201a01007387 */ /* 0x0101e80000100a00 */
[----:B---3--:R-:W-:Y:S04]  /*f760*/  STL.64 [R1+0xc18], R24 ;  /* 0x000c181801007387 */ /* 0x008fe80000100a00 */
[----:B0-----:R-:W2:Y:S04]  /*f770*/  LDL.LU.64 R26, [R1+0x68] ;  /* 0x00006800011a7983 */ /* 0x001ea80000300a00 */
[----:B------:R-:W3:Y:S04]  /*f780*/  LDL.LU R4, [R1+0x30] ;  /* 0x0000300001047983 */ /* 0x000ee80000300800 */
[----:B------:R-:W3:Y:S04]  /*f790*/  LDL.LU R5, [R1+0x34] ;  /* 0x0000340001057983 */ /* 0x000ee80000300800 */
[----:B------:R-:W4:Y:S04]  /*f7a0*/  LDL.LU R6, [R1+0x38] ;  /* 0x0000380001067983 */ /* 0x000f280000300800 */
[----:B------:R-:W4:Y:S04]  /*f7b0*/  LDL.LU R7, [R1+0x3c] ;  /* 0x00003c0001077983 */ /* 0x000f280000300800 */
[----:B----4-:R0:W-:Y:S04]  /*f7c0*/  STL.64 [R1+0xbb0], R6 ;  /* 0x000bb00601007387 */ /* 0x0101e80000100a00 */
[----:B---3--:R1:W-:Y:S01]  /*f7d0*/  STL.64 [R1+0xba8], R4 ;  /* 0x000ba80401007387 */ /* 0x0083e20000100a00 */
[----:B0-----:R-:W-:-:S02]  /*f7e0*/  IMAD.MOV.U32 R6, RZ, RZ, R8 ;  /* 0x000000ffff067224 */ /* 0x001fc400078e0008 */
[----:B------:R-:W-:-:S05]  /*f7f0*/  IMAD.MOV.U32 R7, RZ, RZ, R0 ;  /* 0x000000ffff077224 */ /* 0x000fca00078e0000 */
[----:B------:R0:W-:Y:S04]  /*f800*/  STL.64 [R1+0xbd8], R6 ;  /* 0x000bd80601007387 */ /* 0x0001e80000100a00 */
[----:B-1----:R-:W3:Y:S04]  /*f810*/  LDL.LU R4, [R1+0x120] ;  /* 0x0001200001047983 */ /* 0x002ee80000300800 */
[----:B------:R-:W3:Y:S04]  /*f820*/  LDL.LU R5, [R1+0x124] ;  /* 0x0001240001057983 */ /* 0x000ee80000300800 */
[----:B0-----:R-:W3:Y:S04]  /*f830*/  LDL.LU R6, [R1+0x128] ;  /* 0x0001280001067983 */ /* 0x001ee80000300800 */
[----:B------:R-:W3:Y:S04]  /*f840*/  LDL.LU R7, [R1+0x12c] ;  /* 0x00012c0001077983 */ /* 0x000ee80000300800 */
[----:B------:R-:W-:Y:S04]  /*f850*/  STL [R1+0xb9c], R15 ;  /* 0x000b9c0f01007387 */ /* 0x000fe80000100800 */
[----:B------:R-:W-:Y:S04]  /*f860*/  STL [R1+0xa94], R2 ;  /* 0x000a940201007387 */ /* 0x000fe80000100800 */
[----:B------:R-:W-:Y:S04]  /*f870*/  STL [R1+0xa90], R3 ;  /* 0x000a900301007387 */ /* 0x000fe80000100800 */
[----:B------:R-:W-:Y:S04]  /*f880*/  STL.64 [R1+0x1a0], R20 ;  /* 0x0001a01401007387 */ /* 0x000fe80000100a00 */
[----:B------:R0:W-:Y:S04]  /*f890*/  STL.64 [R1+0x1a8], R22 ;  /* 0x0001a81601007387 */ /* 0x0001e80000100a00 */
[----:B0-----:R-:W4:Y:S04]  /*f8a0*/  LDL.LU.64 R22, [R1+0xc38] ;  /* 0x000c380001167983 */ /* 0x001f280000300a00 */
[----:B------:R-:W4:Y:S01]  /*f8b0*/  LDL.LU.64 R20, [R1+0xc30] ;  /* 0x000c300001147983 */ /* 0x000f220000300a00 */
[----:B--2---:R-:W-:-:S02]  /*f8c0*/  IMAD.MOV.U32 R29, RZ, RZ, R26 ;  /* 0x000000ffff1d7224 */ /* 0x004fc400078e001a */
[----:B------:R-:W-:Y:S01]  /*f8d0*/  IMAD.MOV.U32 R13, RZ, RZ, R27 ;  /* 0x000000ffff0d7224 */ /* 0x000fe200078e001b */
[----:B------:R-:W2:Y:S01]  /*f8e0*/  LDL.LU R9, [R1+0xc28] ;  /* 0x000c280001097983 */ /* 0x000ea20000300800 */
[C---:B----4-:R-:W-:Y:S03]  /*f8f0*/  HMMA.16816.F32 R20, R16.reuse, R26, R20 ;  /* 0x0000001a1014723c */ /* 0x050fe60000001814 */
[----:B------:R-:W4:Y:S04]  /*f900*/  LDL.LU.64 R26, [R1+0xc20] ;  /* 0x000c2000011a7983 */ /* 0x000f280000300a00 */
[----:B------:R-:W4:Y:S11]  /*f910*/  LDL.LU.64 R24, [R1+0xc18] ;  /* 0x000c180001187983 */ /* 0x000f360000300a00 */
[----:B------:R-:W-:Y:S05]  /*f920*/  @!UPT UIADD3 URZ, URZ, URZ, URZ ;  /* 0x0000003f3f3ff290 */ /* 0x000fea000fffe03f */
[----:B------:R-:W-:Y:S01]  /*f930*/  STL.64 [R1+0x190], R20 ;  /* 0x0001901401007387 */ /* 0x000fe20000100a00 */
[----:B------:R-:W-:Y:S02]  /*f940*/  IMAD.MOV.U32 R2, RZ, RZ, R22 ;  /* 0x000000ffff027224 */ /* 0x000fe400078e0016 */
[----:B------:R-:W-:Y:S02]  /*f950*/  IMAD.MOV.U32 R3, RZ, RZ, R23 ;  /* 0x000000ffff037224 */ /* 0x000fe400078e0017 */
[----:B------:R-:W4:Y:S04]  /*f960*/  LDL.LU.64 R22, [R1+0xc10] ;  /* 0x000c100001167983 */ /* 0x000f280000300a00 */
[----:B------:R-:W2:Y:S04]  /*f970*/  LDL R8, [R1+0x3a0] ;  /* 0x0003a00001087983 */ /* 0x000ea80000100800 */
[----:B------:R-:W-:Y:S04]  /*f980*/  STL [R1+0xa9c], R3 ;  /* 0x000a9c0301007387 */ /* 0x000fe80000100800 */
[----:B------:R-:W-:Y:S01]  /*f990*/  STL [R1+0xa98], R2 ;  /* 0x000a980201007387 */ /* 0x000fe20000100800 */
[----:B----4-:R-:W-:Y:S01]  /*f9a0*/  HMMA.16816.F32 R24, R16, R22, R24 ;  /* 0x000000161018723c */ /* 0x010fe20000001818 */
[----:B------:R-:W-:-:S02]  /*f9b0*/  IMAD.MOV.U32 R0, RZ, RZ, R22 ;  /* 0x000000ffff007224 */ /* 0x000fc400078e0016 */
[----:B------:R-:W-:Y:S11]  /*f9c0*/  IMAD.MOV.U32 R28, RZ, RZ, R23 ;  /* 0x000000ffff1c7224 */ /* 0x000ff600078e0017 */
[----:B------:R-:W-:Y:S09]  /*f9d0*/  @!UPT UIADD3 URZ, URZ, URZ, URZ ;  /* 0x0000003f3f3ff290 */ /* 0x000ff2000fffe03f */
[----:B------:R-:W-:Y:S04]  /*f9e0*/  STL.64 [R1+0x170], R24 ;  /* 0x0001701801007387 */ /* 0x000fe80000100a00 */
[----:B------:R0:W-:Y:S04]  /*f9f0*/  STL.64 [R1+0x178], R26 ;  /* 0x0001781a01007387 */ /* 0x0001e80000100a00 */
[----:B0-----:R-:W4:Y:S04]  /*fa00*/  LDL.LU.64 R26, [R1+0xc08] ;  /* 0x000c0800011a7983 */ /* 0x001f280000300a00 */
[----:B------:R-:W4:Y:S04]  /*fa10*/  LDL.LU.64 R22, [R1+0xc00] ;  /* 0x000c000001167983 */ /* 0x000f280000300a00 */
[----:B------:R-:W4:Y:S02]  /*fa20*/  LDL.LU.64 R20, [R1+0xbf8] ;  /* 0x000bf80001147983 */ /* 0x000f240000300a00 */
[----:B----4-:R-:W-:Y:S01]  /*fa30*/  HMMA.16816.F32 R20, R16, R26, R20 ;  /* 0x0000001a1014723c */ /* 0x010fe20000001814 */
[----:B------:R-:W-:-:S02]  /*fa40*/  IMAD.MOV.U32 R15, RZ, RZ, R26 ;  /* 0x000000ffff0f7224 */ /* 0x000fc400078e001a */
[----:B------:R-:W4:Y:S04]  /*fa50*/  LDL.LU R26, [R1+0xbf0] ;  /* 0x000bf000011a7983 */ /* 0x000f280000300800 */
[----:B------:R-:W2:Y:S11]  /*fa60*/  LDL.LU.64 R24, [R1+0xbe8] ;  /* 0x000be80001187983 */ /* 0x000eb60000300a00 */
[----:B------:R-:W-:Y:S05]  /*fa70*/  @!UPT UIADD3 URZ, URZ, URZ, URZ ;  /* 0x0000003f3f3ff290 */ /* 0x000fea000fffe03f */
[----:B------:R-:W-:Y:S01]  /*fa80*/  STL.64 [R1+0x140], R20 ;  /* 0x0001401401007387 */ /* 0x000fe20000100a00 */
[----:B------:R-:W-:-:S03]  /*fa90*/  IMAD.MOV.U32 R3, RZ, RZ, R23 ;  /* 0x000000ffff037224 */ /* 0x000fc600078e0017 */
[----:B------:R0:W-:Y:S04]  /*faa0*/  STL [R1+0x148], R22 ;  /* 0x0001481601007387 */ /* 0x0001e80000100800 */
[----:B0-----:R-:W3:Y:S01]  /*fab0*/  LDL.LU.64 R22, [R1+0xbe0] ;  /* 0x000be00001167983 */ /* 0x001ee20000300a00 */
[----:B------:R-:W-:-:S03]  /*fac0*/  IMAD.MOV.U32 R12, RZ, RZ, R10 ;  /* 0x000000ffff0c7224 */ /* 0x000fc600078e000a */
[----:B------:R-:W-:Y:S04]  /*fad0*/  STL.64 [R1+0xbc0], R14 ;  /* 0x000bc00e01007387 */ /* 0x000fe80000100a00 */
[----:B------:R0:W-:Y:S04]  /*fae0*/  STL.64 [R1+0xbb8], R12 ;  /* 0x000bb80c01007387 */ /* 0x0001e80000100a00 */
[----:B0-----:R-:W2:Y:S04]  /*faf0*/  LDL.LU R12, [R1+0x40] ;  /* 0x00004000010c7983 */ /* 0x001ea80000300800 */
[----:B------:R-:W2:Y:S04]  /*fb00*/  LDL.LU R13, [R1+0x44] ;  /* 0x00004400010d7983 */ /* 0x000ea80000300800 */
[----:B------:R-:W2:Y:S04]  /*fb10*/  LDL.LU R14, [R1+0x48] ;  /* 0x00004800010e7983 */ /* 0x000ea80000300800 */
[----:B------:R-:W2:Y:S04]  /*fb20*/  LDL.LU R15, [R1+0x4c] ;  /* 0x00004c00010f7983 */ /* 0x000ea80000300800 */
[----:B------:R0:W-:Y:S01]  /*fb30*/  STL [R1+0xaa4], R3 ;  /* 0x000aa40301007387 */ /* 0x0001e20000100800 */
[----:B---3--:R-:W-:Y:S03]  /*fb40*/  HMMA.16816.F32 R16, R16, R22, R4 ;  /* 0x000000161010723c */ /* 0x008fe60000001804 */
[----:B------:R-:W2:Y:S01]  /*fb50*/  LDL.LU.64 R6, [R1+0xbd8] ;  /* 0x000bd80001067983 */ /* 0x000ea20000300a00 */
[----:B0-----:R-:W-:-:S02]  /*fb60*/  IMAD.MOV.U32 R3, RZ, RZ, R22 ;  /* 0x000000ffff037224 */ /* 0x001fc400078e0016 */
[----:B------:R-:W-:Y:S02]  /*fb70*/  IMAD.MOV.U32 R2, RZ, RZ, R23 ;  /* 0x000000ffff027224 */ /* 0x000fe400078e0017 */
[----:B------:R-:W2:Y:S04]  /*fb80*/  LDL.LU.64 R22, [R1+0xbd0] ;  /* 0x000bd00001167983 */ /* 0x000ea80000300a00 */
[----:B------:R-:W2:Y:S11]  /*fb90*/  LDL.LU.64 R20, [R1+0xbc8] ;  /* 0x000bc80001147983 */ /* 0x000eb60000300a00 */
[----:B------:R-:W-:Y:S01]  /*fba0*/  @!UPT UIADD3 URZ, URZ, URZ, URZ ;  /* 0x0000003f3f3ff290 */ /* 0x000fe2000fffe03f */
[----:B------:R-:W-:Y:S01]  /*fbb0*/  IMAD.MOV.U32 R10, RZ, RZ, R19 ;  /* 0x000000ffff0a7224 */ /* 0x000fe200078e0013 */
[----:B------:R-:W-:Y:S04]  /*fbc0*/  STL.64 [R1+0x120], R16 ;  /* 0x0001201001007387 */ /* 0x000fe80000100a00 */
[----:B------:R-:W-:Y:S04]  /*fbd0*/  STL [R1+0x128], R18 ;  /* 0x0001281201007387 */ /* 0x000fe80000100800 */
[----:B------:R-:W-:Y:S01]  /*fbe0*/  STL [R1+0xadc], R10 ;  /* 0x000adc0a01007387 */ /* 0x000fe20000100800 */
[----:B--2---:R-:W-:Y:S03]  /*fbf0*/  HMMA.16816.F32 R4, R20, R6, R12 ;  /* 0x000000061404723c */ /* 0x004fe6000000180c */
[----:B------:R-:W2:Y:S04]  /*fc00*/  LDL.LU.64 R14, [R1+0xbc0] ;  /* 0x000bc000010e7983 */ /* 0x000ea80000300a00 */
[----:B------:R-:W3:Y:S11]  /*fc10*/  LDL.LU.64 R12, [R1+0xbb8] ;  /* 0x000bb800010c7983 */ /* 0x000ef60000300a00 */
[----:B------:R-:W-:Y:S05]  /*fc20*/  @!UPT UIADD3 URZ, URZ, URZ, URZ ;  /* 0x0000003f3f3ff290 */ /* 0x000fea000fffe03f */
[----:B------:R-:W-:Y:S04]  /*fc30*/  STL.64 [R1+0x110], R4 ;  /* 0x0001100401007387 */ /* 0x000fe80000100a00 */
[----:B------:R0:W-:Y:S04]  /*fc40*/  STL.64 [R1+0x118], R6 ;  /* 0x0001180601007387 */ /* 0x0001e80000100a00 */
[----:B0-----:R-:W2:Y:S04]  /*fc50*/  LDL.LU.64 R6, [R1+0xbb0] ;  /* 0x000bb00001067983 */ /* 0x001ea80000300a00 */
[----:B------:R-:W2:Y:S01]  /*fc60*/  LDL.LU.64 R4, [R1+0xba8] ;  /* 0x000ba80001047983 */ /* 0x000ea20000300a00 */
[----:B----4-:R-:W-:-:S02]  /*fc70*/  IMAD.MOV.U32 R18, RZ, RZ, R26 ;  /* 0x000000ffff127224 */ /* 0x010fc400078e001a */
[----:B------:R-:W-:-:S07]  /*fc80*/  IMAD.MOV.U32 R19, RZ, RZ, R9 ;  /* 0x000000ffff137224 */ /* 0x000fce00078e0009 */
[----:B--2---:R-:W-:Y:S01]  /*fc90*/  HMMA.16816.F32 R16, R20, R18, R4 ;  /* 0x000000121410723c */ /* 0x004fe20000001804 */
[----:B------:R-:W2:Y:S04]  /*fca0*/  LDL.LU R7, [R1+0xba0] ;  /* 0x000ba00001077983 */ /* 0x000ea80000300800 */
[----:B--2---:R-:W0:Y:S04]  /*fcb0*/  LDSM.16.MT88.4 R4, [R7+0x2000] ;  /* 0x002000000704783b */ /* 0x004e280000004200 */
[----:B0-----:R-:W-:Y:S11]  /*fcc0*/  STL.64 [R1+0xb10], R6 ;  /* 0x000b100601007387 */ /* 0x001ff60000100a00 */
[----:B------:R-:W-:Y:S03]  /*fcd0*/  @!UPT UIADD3 URZ, URZ, URZ, URZ ;  /* 0x0000003f3f3ff290 */ /* 0x000fe6000fffe03f */
[----:B------:R-:W-:Y:S04]  /*fce0*/  STL.64 [R1+0xf0], R16 ;  /* 0x0000f01001007387 */ /* 0x000fe80000100a00 */
[----:B------:R-:W-:Y:S04]  /*fcf0*/  STL.64 [R1+0xf8], R18 ;  /* 0x0000f81201007387 */ /* 0x000fe80000100a00 */
[----:B------:R-:W0:Y:S04]  /*fd00*/  LDSM.16.M88.4 R16, [R8+0x4000] ;  /* 0x004000000810783b */ /* 0x000e280000000200 */
[----:B------:R-:W-:Y:S04]  /*fd10*/  STL.64 [R1+0xb08], R4 ;  /* 0x000b080401007387 */ /* 0x000fe80000100a00 */
[----:B0-----:R-:W-:Y:S01]  /*fd20*/  STL.64 [R1+0x130], R16 ;  /* 0x0001301001007387 */ /* 0x001fe20000100a00 */
[----:B------:R-:W-:-:S02]  /*fd30*/  IMAD.MOV.U32 R26, RZ, RZ, R18 ;  /* 0x000000ffff1a7224 */ /* 0x000fc400078e0012 */
[----:B------:R-:W-:Y:S01]  /*fd40*/  IMAD.MOV.U32 R9, RZ, RZ, R19 ;  /* 0x000000ffff097224 */ /* 0x000fe200078e0013 */
[----:B------:R-:W-:Y:S04]  /*fd50*/  STL.64 [R1+0x138], R18 ;  /* 0x0001381201007387 */ /* 0x000fe80000100a00 */
[----:B------:R-:W0:Y:S01]  /*fd60*/  LDSM.16.M88.4 R16, [R8+0x4800] ;  /* 0x004800000810783b */ /* 0x000e220000000200 */
[----:B------:R-:W-:Y:S02]  /*fd70*/  IMAD.MOV.U32 R6, RZ, RZ, R3 ;  /* 0x000000ffff067224 */ /* 0x000fe400078e0003 */
[----:B------:R-:W-:Y:S01]  /*fd80*/  IMAD.MOV.U32 R7, RZ, RZ, R2 ;  /* 0x000000ffff077224 */ /* 0x000fe200078e0002 */
[----:B------:R1:W-:Y:S04]  /*fd90*/  STL [R1+0xb30], R26 ;  /* 0x000b301a01007387 */ /* 0x0003e80000100800 */
[----:B------:R-:W-:Y:S04]  /*fda0*/  STL.64 [R1+0xb28], R24 ;  /* 0x000b281801007387 */ /* 0x000fe80000100a00 */
[----:B------:R-:W-:Y:S04]  /*fdb0*/  STL.64 [R1+0xb38], R6 ;  /* 0x000b380601007387 */ /* 0x000fe80000100a00 */
[----:B------:R-:W-:Y:S04]  /*fdc0*/  LDSM.16.M88.4 R4, [R8+0x5800] ;  /* 0x005800000804783b */ /* 0x000fe80000000200 */
[----:B0-----:R-:W-:Y:S01]  /*fdd0*/  STL.64 [R1+0x180], R16 ;  /* 0x0001801001007387 */ /* 0x001fe20000100a00 */
[----:B------:R-:W-:-:S02]  /*fde0*/  IMAD.MOV.U32 R3, RZ, RZ, R16 ;  /* 0x000000ffff037224 */ /* 0x000fc400078e0010 */
[----:B------:R-:W-:Y:S01]  /*fdf0*/  IMAD.MOV.U32 R2, RZ, RZ, R17 ;  /* 0x000000ffff027224 */ /* 0x000fe200078e0011 */
[----:B------:R-:W-:Y:S04]  /*fe00*/  STL.64 [R1+0x188], R18 ;  /* 0x0001881201007387 */ /* 0x000fe80000100a00 */
[----:B------:R-:W0:Y:S01]  /*fe10*/  LDSM.16.M88.4 R16, [R8+0x5000] ;  /* 0x005000000810783b */ /* 0x000e220000000200 */
[----:B-1----:R-:W-:-:S03]  /*fe20*/  IMAD.MOV.U32 R26, RZ, RZ, R15 ;  /* 0x000000ffff1a7224 */ /* 0x002fc600078e000f */
[----:B0-----:R-:W-:Y:S04]  /*fe30*/  STL.64 [R1+0x1c0], R16 ;  /* 0x0001c01001007387 */ /* 0x001fe80000100a00 */
[----:B------:R-:W-:Y:S04]  /*fe40*/  STL.64 [R1+0x1c8], R18 ;  /* 0x0001c81201007387 */ /* 0x000fe80000100a00 */
[----:B------:R-:W2:Y:S04]  /*fe50*/  LDL.LU R15, [R1+0xb9c] ;  /* 0x000b9c00010f7983 */ /* 0x000ea80000300800 */
[----:B------:R-:W-:Y:S04]  /*fe60*/  STL.64 [R1+0x40], R4 ;  /* 0x0000400401007387 */ /* 0x000fe80000100a00 */
[----:B------:R-:W-:Y:S04]  /*fe70*/  STL.64 [R1+0x48], R6 ;  /* 0x0000480601007387 */ /* 0x000fe80000100a00 */
[----:B------:R0:W-:Y:S04]  /*fe80*/  STL.64 [R1+0xb40], R26 ;  /* 0x000b401a01007387 */ /* 0x0001e80000100a00 */
[----:B------:R-:W1:Y:S01]  /*fe90*/  LDSM.16.M88.4 R16, [R8+0x6000] ;  /* 0x006000000810783b */ /* 0x000e620000000200 */
[----:B0-----:R-:W-:-:S02]  /*fea0*/  IMAD.MOV.U32 R26, RZ, RZ, R0 ;  /* 0x000000ffff1a7224 */ /* 0x001fc400078e0000 */
[----:B------:R-:W-:Y:S01]  /*feb0*/  IMAD.MOV.U32 R27, RZ, RZ, R28 ;  /* 0x000000ffff1b7224 */ /* 0x000fe200078e001c */
[----:B------:R-:W4:Y:S04]  /*fec0*/  LDL.LU R0, [R1+0xb98] ;  /* 0x000b980001007983 */ /* 0x000f280000300800 */
[----:B------:R-:W2:Y:S04]  /*fed0*/  LDL.LU R28, [R1+0xb94] ;  /* 0x000b9400011c7983 */ /* 0x000ea80000300800 */
[----:B------:R0:W-:Y:S02]  /*fee0*/  STL.64 [R1+0xb58], R26 ;  /* 0x000b581a01007387 */ /* 0x0001e40000100a00 */
[----:B0-----:R-:W-:-:S02]  /*fef0*/  IMAD.MOV.U32 R26, RZ, RZ, R29 ;  /* 0x000000ffff1a7224 */ /* 0x001fc400078e001d */
[----:B---3--:R-:W-:Y:S01]  /*ff00*/  IMAD.MOV.U32 R27, RZ, RZ, R13 ;  /* 0x000000ffff1b7224 */ /* 0x008fe200078e000d */
[----:B------:R-:W3:Y:S04]  /*ff10*/  LDL.LU R29, [R1+0xb90] ;  /* 0x000b9000011d7983 */ /* 0x000ee80000300800 */
[----:B------:R0:W-:Y:S02]  /*ff20*/  STL.64 [R1+0xb70], R26 ;  /* 0x000b701a01007387 */ /* 0x0001e40000100a00 */
[----:B0-----:R-:W-:Y:S02]  /*ff30*/  IMAD.MOV.U32 R26, RZ, RZ, R12 ;  /* 0x000000ffff1a7224 */ /* 0x001fe400078e000c */
[----:B------:R-:W-:-:S05]  /*ff40*/  IMAD.MOV.U32 R27, RZ, RZ, R11 ;  /* 0x000000ffff1b7224 */ /* 0x000fca00078e000b */
[----:B------:R0:W-:Y:S04]  /*ff50*/  STL.64 [R1+0xb88], R26 ;  /* 0x000b881a01007387 */ /* 0x0001e80000100a00 */
[----:B------:R-:W2:Y:S04]  /*ff60*/  LDL.LU R24, [R1+0x220] ;  /* 0x0002200001187983 */ /* 0x000ea80000300800 */
[----:B------:R-:W2:Y:S04]  /*ff70*/  LDL.LU R25, [R1+0x224] ;  /* 0x0002240001197983 */ /* 0x000ea80000300800 */
[----:B0-----:R-:W2:Y:S04]  /*ff80*/  LDL.LU R26, [R1+0x228] ;  /* 0x00022800011a7983 */ /* 0x001ea80000300800 */
[----:B------:R-:W2:Y:S04]  /*ff90*/  LDL.LU R27, [R1+0x22c] ;  /* 0x00022c00011b7983 */ /* 0x000ea80000300800 */
[----:B------:R-:W2:Y:S04]  /*ffa0*/  LDL.LU R4, [R1+0x2a0] ;  /* 0x0002a00001047983 */ /* 0x000ea80000300800 */
[----:B------:R-:W2:Y:S04]  /*ffb0*/  LDL.LU R5, [R1+0x2a4] ;  /* 0x0002a40001057983 */ /* 0x000ea80000300800 */
[----:B------:R-:W2:Y:S04]  /*ffc0*/  LDL.LU R6, [R1+0x2a8] ;  /* 0x0002a80001067983 */ /* 0x000ea80000300800 */
[----:B------:R-:W2:Y:S04]  /*ffd0*/  LDL.LU R7, [R1+0x2ac] ;  /* 0x0002ac0001077983 */ /* 0x000ea80000300800 */
[----:B--2---:R-:W-:Y:S04]  /*ffe0*/  STL.64 [R1+0xb50], R6 ;  /* 0x000b500601007387 */ /* 0x004fe80000100a00 */
[----:B------:R0:W-:Y:S04]  /*fff0*/  STL.64 [R1+0xb48], R4 ;  /* 0x000b480401007387 */ /* 0x0001e80000100a00 */
[----:B0-----:R-:W2:Y:S04]  /*10000*/  LDL.LU R4, [R1+0x250] ;  /* 0x0002500001047983 */ /* 0x001ea80000300800 */
        /* <DEDUP_REMOVED lines=8> */
[----:B------:R-:W2:Y:S01]  /*10090*/  LDL.LU R7, [R1+0x24c] ;  /* 0x00024c0001077983 */ /* 0x000ea20000300800 */
[C---:B------:R-:W-:Y:S03]  /*100a0*/  HMMA.16816.F32 R12, R20.reuse, R14, R24 ;  /* 0x0000000e140c723c */ /* 0x040fe60000001818 */
[----:B--2---:R-:W-:Y:S04]  /*100b0*/  STL.64 [R1+0xb80], R6 ;  /* 0x000b800601007387 */ /* 0x004fe80000100a00 */
[----:B------:R0:W-:Y:S04]  /*100c0*/  STL.64 [R1+0xb78], R4 ;  /* 0x000b780401007387 */ /* 0x0001e80000100a00 */
[----:B0-----:R-:W2:Y:S04]  /*100d0*/  LDL.LU R4, [R1+0x230] ;  /* 0x0002300001047983 */ /* 0x001ea80000300800 */
[----:B------:R-:W2:Y:S04]  /*100e0*/  LDL.LU R5, [R1+0x234] ;  /* 0x0002340001057983 */ /* 0x000ea80000300800 */
[----:B------:R-:W2:Y:S04]  /*100f0*/  LDL.LU R6, [R1+0x238] ;  /* 0x0002380001067983 */ /* 0x000ea80000300800 */
[----:B------:R-:W2:Y:S04]  /*10100*/  LDL.LU R7, [R1+0x23c] ;  /* 0x00023c0001077983 */ /* 0x000ea80000300800 */
[----:B------:R-:W2:Y:S04]  /*10110*/  LDL.LU.64 R26, [R1+0xb88] ;  /* 0x000b8800011a7983 */ /* 0x000ea80000300a00 */
[----:B------:R-:W-:Y:S04]  /*10120*/  STL.64 [R1+0xe0], R12 ;  /* 0x0000e00c01007387 */ /* 0x000fe80000100a00 */
[----:B------:R-:W-:Y:S04]  /*10130*/  STL.64 [R1+0xe8], R14 ;  /* 0x0000e80e01007387 */ /* 0x000fe80000100a00 */
[----:B------:R-:W-:Y:S01]  /*10140*/  LDSM.16.M88.4 R12, [R8+0x6800] ;  /* 0x00680000080c783b */ /* 0x000fe20000000200 */
[C---:B--2---:R-:W-:Y:S03]  /*10150*/  HMMA.16816.F32 R24, R20.reuse, R26, R4 ;  /* 0x0000001a1418723c */ /* 0x044fe60000001804 */
[----:B------:R-:W2:Y:S04]  /*10160*/  LDL.LU.64 R6, [R1+0xb80] ;  /* 0x000b800001067983 */ /* 0x000ea80000300a00 */
[----:B------:R-:W2:Y:S04]  /*10170*/  LDL.LU.64 R4, [R1+0xb78] ;  /* 0x000b780001047983 */ /* 0x000ea80000300a00 */
[----:B-1----:R-:W-:Y:S04]  /*10180*/  STL.64 [R1+0x30], R16 ;  /* 0x0000301001007387 */ /* 0x002fe80000100a00 */
[----:B------:R-:W-:Y:S08]  /*10190*/  STL.64 [R1+0x38], R18 ;  /* 0x0000381201007387 */ /* 0x000ff00000100a00 */
[----:B------:R-:W-:Y:S04]  /*101a0*/  STL.64 [R1+0xd0], R24 ;  /* 0x0000d01801007387 */ /* 0x000fe80000100a00 */
[----:B------:R-:W-:Y:S04]  /*101b0*/  STL.64 [R1+0xd8], R26 ;  /* 0x0000d81a01007387 */ /* 0x000fe80000100a00 */
[----:B------:R0:W-:Y:S04]  /*101c0*/  STL.64 [R1+0xad0], R16 ;  /* 0x000ad01001007387 */ /* 0x0001e80000100a00 */
[----:B------:R-:W1:Y:S04]  /*101d0*/  LDSM.16.M88.4 R24, [R8+0x7000] ;  /* 0x007000000818783b */ /* 0x000e680000000200 */
        /* <DEDUP_REMOVED lines=10> */
[----:B-1----:R-:W-:Y:S04]  /*10280*/  STL.64 [R1+0x10], R24 ;  /* 0x0000101801007387 */ /* 0x002fe80000100a00 */
[----:B------:R0:W-:Y:S04]  /*10290*/  STL.64 [R1+0x18], R26 ;  /* 0x0000181a01007387 */ /* 0x0001e80000100a00 */
[----:B0-----:R-:W2:Y:S02]  /*102a0*/  LDL.LU.64 R26, [R1+0xb70] ;  /* 0x000b7000011a7983 */ /* 0x001ea40000300a00 */
[----:B--2---:R-:W-:Y:S02]  /*102b0*/  HMMA.16816.F32 R24, R20, R26, R4 ;  /* 0x0000001a1418723c */ /* 0x004fe40000001804 */
[----:B------:R-:W2:Y:S04]  /*102c0*/  LDL.LU.64 R6, [R1+0xb68] ;  /* 0x000b680001067983 */ /* 0x000ea80000300a00 */
[----:B------:R-:W2:Y:S04]  /*102d0*/  LDL.LU.64 R4, [R1+0xb60] ;  /* 0x000b600001047983 */ /* 0x000ea80000300a00 */
[----:B------:R-:W-:Y:S04]  /*102e0*/  STL.64 [R1+0x20], R12 ;  /* 0x0000200c01007387 */ /* 0x000fe80000100a00 */
[----:B------:R-:W-:Y:S09]  /*102f0*/  STL.64 [R1+0x28], R14 ;  /* 0x0000280e01007387 */ /* 0x000ff20000100a00 */
[----:B------:R-:W-:Y:S04]  /*10300*/  STL.64 [R1+0xc0], R24 ;  /* 0x0000c01801007387 */ /* 0x000fe80000100a00 */
[----:B------:R-:W-:Y:S04]  /*10310*/  STL.64 [R1+0xc8], R26 ;  /* 0x0000c81a01007387 */ /* 0x000fe80000100a00 */
[----:B------:R-:W0:Y:S04]  /*10320*/  LDSM.16.M88.4 R24, [R8+0x7800] ;  /* 0x007800000818783b */ /* 0x000e280000000200 */
[----:B------:R1:W-:Y:S02]  /*10330*/  STL.64 [R1+0xac8], R12 ;  /* 0x000ac80c01007387 */ /* 0x0003e40000100a00 */
[----:B-1----:R-:W-:-:S02]  /*10340*/  IMAD.MOV.U32 R12, RZ, RZ, R3 ;  /* 0x000000ffff0c7224 */ /* 0x002fc400078e0003 */
[----:B------:R-:W-:-:S05]  /*10350*/  IMAD.MOV.U32 R13, RZ, RZ, R2 ;  /* 0x000000ffff0d7224 */ /* 0x000fca00078e0002 */
[----:B------:R1:W-:Y:S04]  /*10360*/  STL.64 [R1+0xb00], R12 ;  /* 0x000b000c01007387 */ /* 0x0003e80000100a00 */
[----:B-1----:R-:W2:Y:S04]  /*10370*/  LDL.LU.64 R12, [R1+0x130] ;  /* 0x00013000010c7983 */ /* 0x002ea80000300a00 */
[----:B0-----:R0:W-:Y:S04]  /*10380*/  STL.64 [R1+0x8], R26 ;  /* 0x0000081a01007387 */ /* 0x0011e80000100a00 */
[----:B0-----:R-:W2:Y:S01]  /*10390*/  LDL.LU.64 R26, [R1+0xb58] ;  /* 0x000b5800011a7983 */ /* 0x001ea20000300a00 */
[----:B------:R-:W-:-:S02]  /*103a0*/  IMAD.MOV.U32 R8, RZ, RZ, R24 ;  /* 0x000000ffff087224 */ /* 0x000fc400078e0018 */
[----:B------:R-:W-:Y:S02]  /*103b0*/  IMAD.MOV.U32 R3, RZ, RZ, R25 ;  /* 0x000000ffff037224 */ /* 0x000fe400078e0019 */
[C---:B--2---:R-:W-:Y:S01]  /*103c0*/  HMMA.16816.F32 R24, R20.reuse, R26, R4 ;  /* 0x0000001a1418723c */ /* 0x044fe20000001804 */
[----:B------:R-:W2:Y:S04]  /*103d0*/  LDL.LU.64 R6, [R1+0xb50] ;  /* 0x000b500001067983 */ /* 0x000ea80000300a00 */
[----:B------:R-:W2:Y:S11]  /*103e0*/  LDL.LU.64 R4, [R1+0xb48] ;  /* 0x000b480001047983 */ /* 0x000eb60000300a00 */
[----:B------:R-:W-:Y:S07]  /*103f0*/  @!UPT UIADD3 URZ, URZ, URZ, URZ ;  /* 0x0000003f3f3ff290 */ /* 0x000fee000fffe03f */
[----:B------:R-:W-:Y:S04]  /*10400*/  STL.64 [R1+0xa0], R24 ;  /* 0x0000a01801007387 */ /* 0x000fe80000100a00 */
[----:B------:R0:W-:Y:S04]  /*10410*/  STL.64 [R1+0xa8], R26 ;  /* 0x0000a81a01007387 */ /* 0x0001e80000100a00 */
[----:B0-----:R-:W2:Y:S02]  /*10420*/  LDL.LU.64 R26, [R1+0xb40] ;  /* 0x000b4000011a7983 */ /* 0x001ea40000300a00 */
[C---:B--2---:R-:W-:Y:S02]  /*10430*/  HMMA.16816.F32 R24, R20.reuse, R26, R4 ;  /* 0x0000001a1418723c */ /* 0x044fe40000001804 */
[----:B------:R-:W2:Y:S11]  /*10440*/  LDL.LU.64 R6, [R1+0xb38] ;  /* 0x000b380001067983 */ /* 0x000eb60000300a00 */
[----:B------:R-:W-:Y:S10]  /*10450*/  @!UPT UIADD3 URZ, URZ, URZ, URZ ;  /* 0x0000003f3f3ff290 */ /* 0x000ff4000fffe03f */
[----:B------:R-:W-:Y:S04]  /*10460*/  STL.64 [R1+0x90], R24 ;  /* 0x0000901801007387 */ /* 0x000fe80000100a00 */
[----:B------:R0:W-:Y:S04]  /*10470*/  STL [R1+0x98], R26 ;  /* 0x0000981a01007387 */ /* 0x0001e80000100800 */
[----:B0-----:R-:W3:Y:S04]  /*10480*/  LDL.LU R26, [R1+0xb30] ;  /* 0x000b3000011a7983 */ /* 0x001ee80000300800 */
[----:B------:R-:W3:Y:S04]  /*10490*/  LDL.LU.64 R24, [R1+0xb28] ;  /* 0x000b280001187983 */ /* 0x000ee80000300a00 */
[----:B------:R-:W-:Y:S01]  /*104a0*/  STL [R1+0x980], R27 ;  /* 0x0009801b01007387 */ /* 0x000fe20000100800 */
[----:B--2---:R-:W-:Y:S03]  /*104b0*/  HMMA.16816.F32 R20, R20, R6, R16 ;  /* 0x000000061414723c */ /* 0x004fe60000001810 */
[----:B------:R-:W2:Y:S04]  /*104c0*/  LDL.LU.64 R18, [R1+0xb20] ;  /* 0x000b200001127983 */ /* 0x000ea80000300a00 */
[----:B------:R-:W2:Y:S04]  /*104d0*/  LDL.LU.64 R16, [R1+0xb18] ;  /* 0x000b180001107983 */ /* 0x000ea80000300a00 */
[----:B------:R-:W2:Y:S04]  /*104e0*/  LDL.LU.64 R6, [R1+0xb10] ;  /* 0x000b100001067983 */ /* 0x000ea80000300a00 */
[----:B------:R-:W2:Y:S08]  /*104f0*/  LDL.LU.64 R4, [R1+0xb08] ;  /* 0x000b080001047983 */ /* 0x000eb00000300a00 */
[----:B------:R0:W-:Y:S04]  /*10500*/  STL.64 [R1+0x70], R20 ;  /* 0x0000701401007387 */ /* 0x0001e80000100a00 */
[----:B------:R1:W-:Y:S04]  /*10510*/  STL.64 [R1+0x78], R22 ;  /* 0x0000781601007387 */ /* 0x0003e80000100a00 */
[----:B0-----:R-:W3:Y:S04]  /*10520*/  LDL.LU R20, [R1+0x260] ;  /* 0x0002600001147983 */ /* 0x001ee80000300800 */
[----:B------:R-:W3:Y:S04]  /*10530*/  LDL.LU R21, [R1+0x264] ;  /* 0x0002640001157983 */ /* 0x000ee80000300800 */
[----:B-1----:R-:W3:Y:S04]  /*10540*/  LDL.LU R22, [R1+0x268] ;  /* 0x0002680001167983 */ /* 0x002ee80000300800 */
[----:B------:R-:W3:Y:S01]  /*10550*/  LDL.LU R23, [R1+0x26c] ;  /* 0x00026c0001177983 */ /* 0x000ee20000300800 */
[----:B------:R-:W-:-:S02]  /*10560*/  IMAD.MOV.U32 R10, RZ, RZ, R12 ;  /* 0x000000ffff0a7224 */ /* 0x000fc400078e000c */
[----:B------:R-:W-:Y:S01]  /*10570*/  IMAD.MOV.U32 R27, RZ, RZ, R13 ;  /* 0x000000ffff1b7224 */ /* 0x000fe200078e000d */
[----:B--2---:R-:W-:Y:S01]  /*10580*/  HMMA.16816.F32 R16, R4, R12, R16 ;  /* 0x0000000c0410723c */ /* 0x004fe20000001810 */
[----:B---3--:R-:W-:Y:S04]  /*10590*/  STL.64 [R1+0xaf8], R22 ;  /* 0x000af81601007387 */ /* 0x008fe80000100a00 */
[----:B------:R0:W-:Y:S04]  /*105a0*/  STL.64 [R1+0xaf0], R20 ;  /* 0x000af01401007387 */ /* 0x0001e80000100a00 */
[----:B0-----:R-:W2:Y:S04]  /*105b0*/  LDL.LU R20, [R1+0x270] ;  /* 0x0002700001147983 */ /* 0x001ea80000300800 */
[----:B------:R-:W3:Y:S04]  /*105c0*/  LDL R11, [R1+0x5bc] ;  /* 0x0005bc00010b7983 */ /* 0x000ee80000100800 */
[----:B------:R-:W2:Y:S01]  /*105d0*/  LDL.LU.64 R12, [R1+0xb00] ;  /* 0x000b0000010c7983 */ /* 0x000ea20000300a00 */
[----:B----4-:R-:W-:-:S05]  /*105e0*/  IMAD.MOV.U32 R23, RZ, RZ, R0 ;  /* 0x000000ffff177224 */ /* 0x010fca00078e0000 */
[----:B------:R-:W-:Y:S01]  /*105f0*/  STL [R1+0x60], R16 ;  /* 0x0000601001007387 */ /* 0x000fe20000100800 */
[----:B------:R-:W-:Y:S02]  /*10600*/  IMAD.MOV.U32 R22, RZ, RZ, R28 ;  /* 0x000000ffff167224 */ /* 0x000fe400078e001c */
[----:B------:R-:W-:Y:S02]  /*10610*/  IMAD.MOV.U32 R0, RZ, RZ, R19 ;  /* 0x000000ffff007224 */ /* 0x000fe400078e0013 */
[----:B------:R-:W-:Y:S02]  /*10620*/  IMAD.MOV.U32 R21, RZ, RZ, R29 ;  /* 0x000000ffff157224 */ /* 0x000fe400078e001d */
[----:B------:R-:W-:Y:S02]  /*10630*/  IMAD.MOV.U32 R28, RZ, RZ, R18 ;  /* 0x000000ffff1c7224 */ /* 0x000fe400078e0012 */
[----:B------:R-:W-:Y:S02]  /*10640*/  IMAD.MOV.U32 R29, RZ, RZ, R17 ;  /* 0x000000ffff1d7224 */ /* 0x000fe400078e0011 */
[----:B------:R-:W-:-:S02]  /*10650*/  IMAD.MOV.U32 R18, RZ, RZ, R25 ;  /* 0x000000ffff127224 */ /* 0x000fc400078e0019 */
[----:B------:R-:W-:Y:S01]  /*10660*/  IMAD.MOV.U32 R19, RZ, RZ, R24 ;  /* 0x000000ffff137224 */ /* 0x000fe200078e0018 */
[----:B---3--:R-:W-:Y:S04]  /*10670*/  STL.64 [R1+0xae8], R10 ;  /* 0x000ae80a01007387 */ /* 0x008fe80000100a00 */
[----:B------:R0:W-:Y:S01]  /*10680*/  STL.64 [R1+0xae0], R8 ;  /* 0x000ae00801007387 */ /* 0x0001e20000100a00 */
[----:B--2---:R-:W-:Y:S03]  /*10690*/  HMMA.16816.F32 R12, R4, R12, R20 ;  /* 0x0000000c040c723c */ /* 0x004fe60000001814 */
[----:B0-----:R-:W2:Y:S04]  /*106a0*/  LDL.64 R8, [R1+0x1c0] ;  /* 0x0001c00001087983 */ /* 0x001ea80000100a00 */
[----:B------:R-:W3:Y:S04]  /*106b0*/  LDL.LU R16, [R1+0x210] ;  /* 0x0002100001107983 */ /* 0x000ee80000300800 */
[----:B------:R-:W3:Y:S04]  /*106c0*/  LDL.LU R17, [R1+0x214] ;  /* 0x0002140001117983 */ /* 0x000ee80000300800 */
[----:B------:R-:W3:Y:S04]  /*106d0*/  LDL.64 R24, [R1+0x40] ;  /* 0x0000400001187983 */ /* 0x000ee80000100a00 */
[----:B------:R-:W-:Y:S04]  /*106e0*/  STL [R1+0xaa0], R0 ;  /* 0x000aa00001007387 */ /* 0x000fe80000100800 */
[----:B------:R0:W-:Y:S04]  /*106f0*/  STL [R1+0x9ec], R28 ;  /* 0x0009ec1c01007387 */ /* 0x0001e80000100800 */
[----:B0-----:R-:W4:Y:S04]  /*10700*/  LDL R28, [R1+0x354] ;  /* 0x00035400011c7983 */ /* 0x001f280000100800 */
[----:B------:R-:W-:Y:S04]  /*10710*/  STL [R1+0x9e8], R29 ;  /* 0x0009e81d01007387 */ /* 0x000fe80000100800 */
[----:B------:R-:W3:Y:S04]  /*10720*/  LDL.LU.64 R22, [R1+0xaf8] ;  /* 0x000af80001167983 */ /* 0x000ee80000300a00 */
[----:B------:R-:W3:Y:S04]  /*10730*/  LDL.LU.64 R20, [R1+0xaf0] ;  /* 0x000af00001147983 */ /* 0x000ee80000300a00 */
[----:B------:R0:W-:Y:S04]  /*10740*/  STL.64 [R1+0x50], R12 ;  /* 0x0000500c01007387 */ /* 0x0001e80000100a00 */
[----:B------:R1:W-:Y:S04]  /*10750*/  STL.64 [R1+0x58], R14 ;  /* 0x0000580e01007387 */ /* 0x0003e80000100a00 */
[----:B0-----:R-:W4:Y:S04]  /*10760*/  LDL.LU R12, [R1+0x200] ;  /* 0x00020000010c7983 */ /* 0x001f280000300800 */
[----:B------:R-:W4:Y:S04]  /*10770*/  LDL.LU R13, [R1+0x204] ;  /* 0x00020400010d7983 */ /* 0x000f280000300800 */
[----:B-1----:R-:W4:Y:S04]  /*10780*/  LDL.LU R14, [R1+0x208] ;  /* 0x00020800010e7983 */ /* 0x002f280000300800 */
[----:B------:R-:W4:Y:S04]  /*10790*/  LDL.LU R15, [R1+0x20c] ;  /* 0x00020c00010f7983 */ /* 0x000f280000300800 */
[----:B------:R-:W4:Y:S01]  /*107a0*/  LDL.LU.64 R10, [R1+0xae8] ;  /* 0x000ae800010a7983 */ /* 0x000f220000300a00 */
[----:B--2---:R-:W-:-:S02]  /*107b0*/  IMAD.MOV.U32 R2, RZ, RZ, R8 ;  /* 0x000000ffff027224 */ /* 0x004fc400078e0008 */
[----:B------:R-:W-:Y:S01]  /*107c0*/  IMAD.MOV.U32 R29, RZ, RZ, R9 ;  /* 0x000000ffff1d7224 */ /* 0x000fe200078e0009 */
[----:B---3--:R-:W-:Y:S01]  /*107d0*/  HMMA.16816.F32 R20, R4, R8, R20 ;  /* 0x000000080414723c */ /* 0x008fe20000001814 */
[----:B------:R-:W2:Y:S11]  /*107e0*/  LDL.LU.64 R8, [R1+0xae0] ;  /* 0x000ae00001087983 */ /* 0x000eb60000300a00 */
[----:B------:R-:W-:Y:S11]  /*107f0*/  @!UPT UIADD3 URZ, URZ, URZ, URZ ;  /* 0x0000003f3f3ff290 */ /* 0x000ff6000fffe03f */
[----:B------:R0:W-:Y:S04]  /*10800*/  STL.64 [R1+0x8a8], R22 ;  /* 0x0008a81601007387 */ /* 0x0001e80000100a00 */
[----:B------:R4:W-:Y:S01]  /*10810*/  STL.64 [R1+0x8a0], R20 ;  /* 0x0008a01401007387 */ /* 0x0009e20000100a00 */
[----:B0-----:R-:W-:Y:S02]  /*10820*/  IMAD.MOV.U32 R22, RZ, RZ, R26 ;  /* 0x000000ffff167224 */ /* 0x001fe400078e001a */
[----:B----4-:R-:W-:Y:S02]  /*10830*/  IMAD.MOV.U32 R20, RZ, RZ, R10 ;  /* 0x000000ffff147224 */ /* 0x010fe400078e000a */
[----:B------:R-:W-:Y:S01]  /*10840*/  IMAD.MOV.U32 R21, RZ, RZ, R27 ;  /* 0x000000ffff157224 */ /* 0x000fe200078e001b */
[----:B------:R-:W3:Y:S04]  /*10850*/  LDL.LU R10, [R1+0xadc] ;  /* 0x000adc00010a7983 */ /* 0x000ee80000300800 */
[----:B------:R-:W4:Y:S01]  /*10860*/  LDL.LU R26, [R1+0xad8] ;  /* 0x000ad800011a7983 */ /* 0x000f220000300800 */
[----:B--2---:R-:W-:-:S05]  /*10870*/  IMAD.MOV.U32 R23, RZ, RZ, R9 ;  /* 0x000000ffff177224 */ /* 0x004fca00078e0009 */
[----:B------:R-:W-:Y:S04]  /*10880*/  STL.64 [R1+0xab0], R22 ;  /* 0x000ab01601007387 */ /* 0x000fe80000100a00 */
[----:B------:R0:W-:Y:S04]  /*10890*/  STL.64 [R1+0xaa8], R20 ;  /* 0x000aa81401007387 */ /* 0x0001e80000100a00 */
[----:B0-----:R-:W2:Y:S04]  /*108a0*/  LDL.LU R20, [R1+0x2d0] ;  /* 0x0002d00001147983 */ /* 0x001ea80000300800 */
[----:B------:R-:W2:Y:S04]  /*108b0*/  LDL.LU R21, [R1+0x2d4] ;  /* 0x0002d40001157983 */ /* 0x000ea80000300800 */
[----:B------:R-:W2:Y:S04]  /*108c0*/  LDL.LU R22, [R1+0x2d8] ;  /* 0x0002d80001167983 */ /* 0x000ea80000300800 */
[----:B------:R-:W2:Y:S01]  /*108d0*/  LDL.LU R23, [R1+0x2dc] ;  /* 0x0002dc0001177983 */ /* 0x000ea20000300800 */
[----:B------:R-:W-:Y:S01]  /*108e0*/  HMMA.16816.F32 R16, R4, R24, R16 ;  /* 0x000000180410723c */ /* 0x000fe20000001810 */
[----:B------:R-:W-:Y:S11]  /*108f0*/  IMAD.MOV.U32 R0, RZ, RZ, R24 ;  /* 0x000000ffff007224 */ /* 0x000ff600078e0018 */
[----:B------:R-:W-:Y:S11]  /*10900*/  @!UPT UIADD3 URZ, URZ, URZ, URZ ;  /* 0x0000003f3f3ff290 */ /* 0x000ff6000fffe03f */
[----:B------:R-:W-:Y:S01]  /*10910*/  @!UPT UIADD3 URZ, URZ, URZ, URZ ;  /* 0x0000003f3f3ff290 */ /* 0x000fe2000fffe03f */
[----:B------:R-:W-:Y:S01]  /*10920*/  IMAD.MOV.U32 R24, RZ, RZ, R17 ;  /* 0x000000ffff187224 */ /* 0x000fe200078e0011 */
[----:B--2---:R-:W-:Y:S04]  /*10930*/  STL.64 [R1+0xac0], R22 ;  /* 0x000ac01601007387 */ /* 0x004fe80000100a00 */
[----:B------:R0:W-:Y:S04]  /*10940*/  STL.64 [R1+0xab8], R20 ;  /* 0x000ab81401007387 */ /* 0x0001e80000100a00 */
[----:B0-----:R-:W2:Y:S04]  /*10950*/  LDL.LU R20, [R1+0x2b0] ;  /* 0x0002b00001147983 */ /* 0x001ea80000300800 */
[----:B------:R-:W2:Y:S04]  /*10960*/  LDL.LU R21, [R1+0x2b4] ;  /* 0x0002b40001157983 */ /* 0x000ea80000300800 */
[----:B------:R-:W2:Y:S04]  /*10970*/  LDL.LU R22, [R1+0x2b8] ;  /* 0x0002b80001167983 */ /* 0x000ea80000300800 */
[----:B------:R0:W-:Y:S04]  /*10980*/  STL [R1+0x80], R16 ;  /* 0x0000801001007387 */ /* 0x0001e80000100800 */
[----:B0-----:R-:W2:Y:S01]  /*10990*/  LDL.LU.64 R16, [R1+0xad0] ;  /* 0x000ad00001107983 */ /* 0x001ea20000300a00 */
[----:B----4-:R-:W-:-:S02]  /*109a0*/  IMAD.MOV.U32 R23, RZ, RZ, R26 ;  /* 0x000000ffff177224 */ /* 0x010fc400078e001a */
[----:B------:R-:W-:Y:S02]  /*109b0*/  IMAD.MOV.U32 R27, RZ, RZ, R25 ;  /* 0x000000ffff1b7224 */ /* 0x000fe400078e0019 */
[----:B------:R-:W-:Y:S02]  /*109c0*/  IMAD.MOV.U32 R26, RZ, RZ, R19 ;  /* 0x000000ffff1a7224 */ /* 0x000fe400078e0013 */
[----:B------:R-:W-:-:S03]  /*109d0*/  IMAD.MOV.U32 R25, RZ, RZ, R18 ;  /* 0x000000ffff197224 */ /* 0x000fc600078e0012 */
[----:B------:R-:W-:Y:S04]  /*109e0*/  STL [R1+0x8c8], R26 ;  /* 0x0008c81a01007387 */ /* 0x000fe80000100800 */
[----:B------:R-:W-:Y:S01]  /*109f0*/  STL.64 [R1+0x8c0], R24 ;  /* 0x0008c01801007387 */ /* 0x000fe20000100a00 */
[C---:B--2---:R-:W-:Y:S11]  /*10a00*/  HMMA.16816.F32 R12, R4.reuse, R16, R12 ;  /* 0x00000010040c723c */ /* 0x044ff6000000180c */
[----:B------:R-:W-:Y:S11]  /*10a10*/  @!UPT UIADD3 URZ, URZ, URZ, URZ ;  /* 0x0000003f3f3ff290 */ /* 0x000ff6000fffe03f */
[----:B------:R-:W-:Y:S01]  /*10a20*/  @!UPT UIADD3 URZ, URZ, URZ, URZ ;  /* 0x0000003f3f3ff290 */ /* 0x000fe2000fffe03f */
[----:B------:R0:W-:Y:S04]  /*10a30*/  STL.64 [R1+0xb0], R12 ;  /* 0x0000b00c01007387 */ /* 0x0001e80000100a00 */
[----:B------:R-:W-:Y:S04]  /*10a40*/  STL.64 [R1+0xb8], R14 ;  /* 0x0000b80e01007387 */ /* 0x000fe80000100a00 */
[----:B0-----:R-:W2:Y:S01]  /*10a50*/  LDL.LU.64 R12, [R1+0xac8] ;  /* 0x000ac800010c7983 */ /* 0x001ea20000300a00 */
[----:B------:R-:W-:Y:S01]  /*10a60*/  IMAD.MOV.U32 R24, RZ, RZ, R8 ;  /* 0x000000ffff187224 */ /* 0x000fe200078e0008 */
[----:B--2---:R-:W-:Y:S01]  /*10a70*/  HMMA.16816.F32 R20, R4, R12, R20 ;  /* 0x0000000c0414723c */ /* 0x004fe20000001814 */
[----:B------:R-:W-:-:S02]  /*10a80*/  IMAD.MOV.U32 R9, RZ, RZ, R12 ;  /* 0x000000ffff097224 */ /* 0x000fc400078e000c */
[----:B------:R-:W-:Y:S02]  /*10a90*/  IMAD.MOV.U32 R8, RZ, RZ, R13 ;  /* 0x000000ffff087224 */ /* 0x000fe400078e000d */
[----:B------:R-:W0:Y:S11]  /*10aa0*/  LDSM.16.MT88.4 R12, [R28+0x2080] ;  /* 0x002080001c0c783b */ /* 0x000e360000004200 */
[----:B------:R-:W-:Y:S07]  /*10ab0*/  @!UPT UIADD3 URZ, URZ, URZ, URZ ;  /* 0x0000003f3f3ff290 */ /* 0x000fee000fffe03f */
[----:B------:R-:W-:Y:S04]  /*10ac0*/  STL.64 [R1+0x100], R20 ;  /* 0x0001001401007387 */ /* 0x000fe80000100a00 */
[----:B------:R1:W-:Y:S04]  /*10ad0*/  STL.64 [R1+0x108], R22 ;  /* 0x0001081601007387 */ /* 0x0003e80000100a00 */
[----:B-1----:R-:W2:Y:S04]  /*10ae0*/  LDL.LU.64 R22, [R1+0xac0] ;  /* 0x000ac00001167983 */ /* 0x002ea80000300a00 */
[----:B------:R-:W2:Y:S04]  /*10af0*/  LDL.LU.64 R20, [R1+0xab8] ;  /* 0x000ab80001147983 */ /* 0x000ea80000300a00 */
[----:B0-----:R-:W-:Y:S04]  /*10b00*/  STL.64 [R1+0x9f8], R14 ;  /* 0x0009f80e01007387 */ /* 0x001fe80000100a00 */
[----:B------:R0:W-:Y:S04]  /*10b10*/  STL.64 [R1+0x9f0], R12 ;  /* 0x0009f00c01007387 */ /* 0x0001e80000100a00 */
[----:B0-----:R-:W4:Y:S04]  /*10b20*/  LDL.LU R12, [R1+0x120] ;  /* 0x00012000010c7983 */ /* 0x001f280000300800 */
[----:B------:R-:W4:Y:S04]  /*10b30*/  LDL.LU R13, [R1+0x124] ;  /* 0x00012400010d7983 */ /* 0x000f280000300800 */
[----:B------:R-:W2:Y:S01]  /*10b40*/  LDL.LU R14, [R1+0x128] ;  /* 0x00012800010e7983 */ /* 0x000ea20000300800 */
[----:B---3--:R-:W-:-:S05]  /*10b50*/  IMAD.MOV.U32 R15, RZ, RZ, R10 ;  /* 0x000000ffff0f7224 */ /* 0x008fca00078e000a */
[----:B--2---:R-:W-:Y:S04]  /*10b60*/  STL.64 [R1+0xa08], R14 ;  /* 0x000a080e01007387 */ /* 0x004fe80000100a00 */
[----:B----4-:R0:W-:Y:S04]  /*10b70*/  STL.64 [R1+0xa00], R12 ;  /* 0x000a000c01007387 */ /* 0x0101e80000100a00 */
[----:B0-----:R-:W2:Y:S01]  /*10b80*/  LDL.LU.64 R12, [R1+0x10] ;  /* 0x00001000010c7983 */ /* 0x001ea20000300a00 */
[----:B------:R-:W-:Y:S02]  /*10b90*/  IMAD.MOV.U32 R25, RZ, RZ, R3 ;  /* 0x000000ffff197224 */ /* 0x000fe400078e0003 */
[----:B------:R-:W-:-:S02]  /*10ba0*/  IMAD.MOV.U32 R3, RZ, RZ, R16 ;  /* 0x000000ffff037224 */ /* 0x000fc400078e0010 */
[----:B------:R-:W-:Y:S02]  /*10bb0*/  IMAD.MOV.U32 R26, RZ, RZ, R17 ;  /* 0x000000ffff1a7224 */ /* 0x000fe400078e0011 */
[----:B------:R-:W-:Y:S01]  /*10bc0*/  LDSM.16.MT88.4 R16, [R11+0x2000] ;  /* 0x002000000b10783b */ /* 0x000fe20000004200 */
[----:B--2---:R-:W-:Y:S11]  /*10bd0*/  HMMA.16816.F32 R20, R4, R12, R20 ;  /* 0x0000000c0414723c */ /* 0x004ff60000001814 */
[----:B------:R-:W-:Y:S11]  /*10be0*/  @!UPT UIADD3 URZ, URZ, URZ, URZ ;  /* 0x0000003f3f3ff290 */ /* 0x000ff6000fffe03f */
[----:B------:R-:W-:Y:S01]  /*10bf0*/  @!UPT UIADD3 URZ, URZ, URZ, URZ ;  /* 0x0000003f3f3ff290 */ /* 0x000fe2000fffe03f */
[----:B------:R-:W-:Y:S04]  /*10c00*/  STL.64 [R1+0x160], R20 ;  /* 0x0001601401007387 */ /* 0x000fe80000100a00 */
[----:B------:R0:W-:Y:S04]  /*10c10*/  STL.64 [R1+0x168], R22 ;  /* 0x0001681601007387 */ /* 0x0001e80000100a00 */
[----:B0-----:R-:W2:Y:S04]  /*10c20*/  LDL.LU.64 R22, [R1+0xab0] ;  /* 0x000ab00001167983 */ /* 0x001ea80000300a00 */
[----:B------:R-:W3:Y:S04]  /*10c30*/  LDL.LU.64 R20, [R1+0xaa8] ;  /* 0x000aa80001147983 */ /* 0x000ee80000300a00 */
[----:B------:R0:W-:Y:S02]  /*10c40*/  STL.64 [R1+0xa18], R12 ;  /* 0x000a180c01007387 */ /* 0x0001e40000100a00 */
[----:B0-----:R-:W-:-:S02]  /*10c50*/  IMAD.MOV.U32 R12, RZ, RZ, R9 ;  /* 0x000000ffff0c7224 */ /* 0x001fc400078e0009 */
[----:B------:R-:W-:Y:S02]  /*10c60*/  IMAD.MOV.U32 R13, RZ, RZ, R8 ;  /* 0x000000ffff0d7224 */ /* 0x000fe400078e0008 */
[----:B------:R-:W0:Y:S04]  /*10c70*/  LDSM.16.MT88.4 R8, [R11+0x2080] ;  /* 0x002080000b08783b */ /* 0x000e280000004200 */
[----:B------:R1:W-:Y:S02]  /*10c80*/  STL.64 [R1+0xa30], R12 ;  /* 0x000a300c01007387 */ /* 0x0003e40000100a00 */
[----:B-1----:R-:W-:Y:S02]  /*10c90*/  IMAD.MOV.U32 R12, RZ, RZ, R3 ;  /* 0x000000ffff0c7224 */ /* 0x002fe400078e0003 */
[----:B------:R-:W-:Y:S01]  /*10ca0*/  IMAD.MOV.U32 R13, RZ, RZ, R26 ;  /* 0x000000ffff0d7224 */ /* 0x000fe200078e001a */
[----:B------:R-:W4:Y:S04]  /*10cb0*/  LDL.LU R3, [R1+0xaa4] ;  /* 0x000aa40001037983 */ /* 0x000f280000300800 */
[----:B------:R1:W-:Y:S04]  /*10cc0*/  STL.64 [R1+0xa48], R12 ;  /* 0x000a480c01007387 */ /* 0x0003e80000100a00 */
[----:B-1----:R-:W2:Y:S04]  /*10cd0*/  LDL.LU R12, [R1+0x2c0] ;  /* 0x0002c000010c7983 */ /* 0x002ea80000300800 */
[----:B------:R-:W2:Y:S04]  /*10ce0*/  LDL.LU R13, [R1+0x2c4] ;  /* 0x0002c400010d7983 */ /* 0x000ea80000300800 */
[----:B------:R-:W2:Y:S04]  /*10cf0*/  LDL.LU R14, [R1+0x2c8] ;  /* 0x0002c800010e7983 */ /* 0x000ea80000300800 */
[----:B------:R-:W2:Y:S04]  /*10d00*/  LDL.LU R15, [R1+0x2cc] ;  /* 0x0002cc00010f7983 */ /* 0x000ea80000300800 */
[----:B0-----:R-:W-:Y:S04]  /*10d10*/  STL.64 [R1+0x978], R10 ;  /* 0x0009780a01007387 */ /* 0x001fe80000100a00 */
[----:B------:R0:W-:Y:S04]  /*10d20*/  STL.64 [R1+0x970], R8 ;  /* 0x0009700801007387 */ /* 0x0001e80000100a00 */
[----:B0-----:R-:W3:Y:S01]  /*10d30*/  LDL.LU.64 R8, [R1+0x180] ;  /* 0x0001800001087983 */ /* 0x001ee20000300a00 */
[----:B--2---:R-:W-:Y:S07]  /*10d40*/  HMMA.16816.F32 R4, R4, R24, R12 ;  /* 0x000000180404723c */ /* 0x004fee000000180c */
[----:B------:R-:W-:-:S02]  /*10d50*/  IMAD.MOV.U32 R12, RZ, RZ, R0 ;  /* 0x000000ffff0c7224 */ /* 0x000fc400078e0000 */
[----:B------:R-:W-:Y:S01]  /*10d60*/  IMAD.MOV.U32 R13, RZ, RZ, R27 ;  /* 0x000000ffff0d7224 */ /* 0x000fe200078e001b */
[----:B---3--:R-:W-:Y:S04]  /*10d70*/  STL.64 [R1+0xa80], R8 ;  /* 0x000a800801007387 */ /* 0x008fe80000100a00 */
[----:B------:R-:W2:Y:S09]  /*10d80*/  LDL.LU R0, [R1+0xaa0] ;  /* 0x000aa00001007983 */ /* 0x000eb20000300800 */
[----:B------:R-:W-:Y:S04]  /*10d90*/  STL.64 [R1+0x150], R4 ;  /* 0x0001500401007387 */ /* 0x000fe80000100a00 */
[----:B------:R-:W-:Y:S04]  /*10da0*/  STL.64 [R1+0x158], R6 ;  /* 0x0001580601007387 */ /* 0x000fe80000100a00 */
[----:B------:R-:W-:Y:S04]  /*10db0*/  STL.64 [R1+0xa60], R12 ;  /* 0x000a600c01007387 */ /* 0x000fe80000100a00 */
[----:B------:R0:W-:Y:S01]  /*10dc0*/  STL.64 [R1+0xa10], R24 ;  /* 0x000a101801007387 */ /* 0x0001e20000100a00 */
[----:B----4-:R-:W-:-:S03]  /*10dd0*/  IMAD.MOV.U32 R27, RZ, RZ, R3 ;  /* 0x000000ffff1b7224 */ /* 0x010fc600078e0003 */
[----:B------:R-:W1:Y:S04]  /*10de0*/  LDSM.16.MT88.4 R4, [R28+0x3000] ;  /* 0x003000001c04783b */ /* 0x000e680000004200 */
[----:B0-----:R-:W3:Y:S04]  /*10df0*/  LDL.LU R24, [R1+0x140] ;  /* 0x0001400001187983 */ /* 0x001ee80000300800 */
[----:B------:R-:W3:Y:S04]  /*10e00*/  LDL.LU R25, [R1+0x144] ;  /* 0x0001440001197983 */ /* 0x000ee80000300800 */
[----:B------:R-:W4:Y:S01]  /*10e10*/  LDL.LU R26, [R1+0x148] ;  /* 0x00014800011a7983 */ /* 0x000f220000300800 */
[----:B------:R-:W-:-:S02]  /*10e20*/  IMAD.MOV.U32 R12, RZ, RZ, R2 ;  /* 0x000000ffff0c7224 */ /* 0x000fc400078e0002 */
[----:B------:R-:W-:Y:S01]  /*10e30*/  IMAD.MOV.U32 R13, RZ, RZ, R29 ;  /* 0x000000ffff0d7224 */ /* 0x000fe200078e001d */
[----:B------:R-:W2:Y:S04]  /*10e40*/  LDL.LU R3, [R1+0xa9c] ;  /* 0x000a9c0001037983 */ /* 0x000ea80000300800 */
[----:B------:R-:W2:Y:S04]  /*10e50*/  LDL.LU R2, [R1+0xa98] ;  /* 0x000a980001027983 */ /* 0x000ea80000300800 */
[----:B------:R-:W2:Y:S04]  /*10e60*/  LDL.LU R8, [R1+0x1e0] ;  /* 0x0001e00001087983 */ /* 0x000ea80000300800 */
[----:B------:R-:W2:Y:S04]  /*10e70*/  LDL.LU R9, [R1+0x1e4] ;  /* 0x0001e40001097983 */ /* 0x000ea80000300800 */
[----:B------:R-:W2:Y:S04]  /*10e80*/  LDL.LU R10, [R1+0x1e8] ;  /* 0x0001e800010a7983 */ /* 0x000ea80000300800 */
[----:B------:R-:W2:Y:S04]  /*10e90*/  LDL.LU R11, [R1+0x1ec] ;  /* 0x0001ec00010b7983 */ /* 0x000ea80000300800 */
[----:B------:R-:W-:Y:S04]  /*10ea0*/  STL.64 [R1+0xa78], R12 ;  /* 0x000a780c01007387 */ /* 0x000fe80000100a00 */
[----:B----4-:R-:W-:Y:S04]  /*10eb0*/  STL.64 [R1+0xa28], R26 ;  /* 0x000a281a01007387 */ /* 0x010fe80000100a00 */
[----:B---3--:R0:W-:Y:S04]  /*10ec0*/  STL.64 [R1+0xa20], R24 ;  /* 0x000a201801007387 */ /* 0x0081e80000100a00 */
[----:B0-----:R-:W3:Y:S04]  /*10ed0*/  LDL.LU R24, [R1+0x170] ;  /* 0x0001700001187983 */ /* 0x001ee80000300800 */
[----:B------:R-:W3:Y:S04]  /*10ee0*/  LDL.LU R25, [R1+0x174] ;  /* 0x0001740001197983 */ /* 0x000ee80000300800 */
[----:B------:R-:W4:Y:S04]  /*10ef0*/  LDL.LU R26, [R1+0x178] ;  /* 0x00017800011a7983 */ /* 0x000f280000300800 */
[----:B------:R-:W4:Y:S04]  /*10f00*/  LDL.LU R27, [R1+0x17c] ;  /* 0x00017c00011b7983 */ /* 0x000f280000300800 */
[----:B------:R-:W2:Y:S04]  /*10f10*/  LDL.LU R12, [R1+0x1d0] ;  /* 0x0001d000010c7983 */ /* 0x000ea80000300800 */
[----:B------:R-:W2:Y:S04]  /*10f20*/  LDL.LU R13, [R1+0x1d4] ;  /* 0x0001d400010d7983 */ /* 0x000ea80000300800 */
[----:B------:R-:W2:Y:S04]  /*10f30*/  LDL.LU R14, [R1+0x1d8] ;  /* 0x0001d800010e7983 */ /* 0x000ea80000300800 */
[----:B------:R-:W2:Y:S04]  /*10f40*/  LDL.LU R15, [R1+0x1dc] ;  /* 0x0001dc00010f7983 */ /* 0x000ea80000300800 */
[----:B----4-:R-:W-:Y:S04]  /*10f50*/  STL.64 [R1+0xa40], R26 ;  /* 0x000a401a01007387 */ /* 0x010fe80000100a00 */
[----:B---3--:R0:W-:Y:S04]  /*10f60*/  STL.64 [R1+0xa38], R24 ;  /* 0x000a381801007387 */ /* 0x0081e80000100a00 */
[----:B0-----:R-:W3:Y:S04]  /*10f70*/  LDL.LU R24, [R1+0x190] ;  /* 0x0001900001187983 */ /* 0x001ee80000300800 */
[----:B------:R-:W3:Y:S01]  /*10f80*/  LDL.LU R25, [R1+0x194] ;  /* 0x0001940001197983 */ /* 0x000ee20000300800 */
[----:B--2---:R-:W-:-:S02]  /*10f90*/  IMAD.MOV.U32 R26, RZ, RZ, R2 ;  /* 0x000000ffff1a7224 */ /* 0x004fc400078e0002 */
[----:B------:R-:W-:Y:S01]  /*10fa0*/  IMAD.MOV.U32 R27, RZ, RZ, R3 ;  /* 0x000000ffff1b7224 */ /* 0x000fe200078e0003 */
[----:B------:R-:W2:Y:S04]  /*10fb0*/  LDL.LU R2, [R1+0xa94] ;  /* 0x000a940001027983 */ /* 0x000ea80000300800 */
[----:B------:R-:W4:Y:S04]  /*10fc0*/  LDL.LU R3, [R1+0xa90] ;  /* 0x000a900001037983 */ /* 0x000f280000300800 */
[----:B------:R-:W-:Y:S04]  /*10fd0*/  STL.64 [R1+0xa58], R26 ;  /* 0x000a581a01007387 */ /* 0x000fe80000100a00 */
[----:B---3--:R0:W-:Y:S04]  /*10fe0*/  STL.64 [R1+0xa50], R24 ;  /* 0x000a501801007387 */ /* 0x0081e80000100a00 */
[----:B0-----:R-:W3:Y:S04]  /*10ff0*/  LDL.LU R24, [R1+0x1a0] ;  /* 0x0001a00001187983 */ /* 0x001ee80000300800 */
[----:B------:R-:W3:Y:S04]  /*11000*/  LDL.LU R25, [R1+0x1a4] ;  /* 0x0001a40001197983 */ /* 0x000ee80000300800 */
[----:B------:R-:W2:Y:S04]  /*11010*/  LDL.LU R26, [R1+0x1a8] ;  /* 0x0001a800011a7983 */ /* 0x000ea80000300800 */
[----:B------:R-:W2:Y:S01]  /*11020*/  LDL.LU R27, [R1+0x1ac] ;  /* 0x0001ac00011b7983 */ /* 0x000ea20000300800 */
[----:B------:R-:W-:Y:S03]  /*11030*/  HMMA.16816.F32 R8, R16, R20, R8 ;  /* 0x000000141008723c */ /* 0x000fe60000001808 */
[----:B--2---:R0:W-:Y:S04]  /*11040*/  STL.64 [R1+0xa70], R26 ;  /* 0x000a701a01007387 */ /* 0x0041e80000100a00 */
[----:B---3--:R2:W-:Y:S01]  /*11050*/  STL.64 [R1+0xa68], R24 ;  /* 0x000a681801007387 */ /* 0x0085e20000100a00 */
[----:B0-----:R-:W-:-:S03]  /*11060*/  IMAD.MOV.U32 R26, RZ, RZ, R2 ;  /* 0x000000ffff1a7224 */ /* 0x001fc600078e0002 */
[----:B--2---:R-:W2:Y:S01]  /*11070*/  LDL.LU R24, [R1+0x1b0] ;  /* 0x0001b00001187983 */ /* 0x004ea20000300800 */
[----:B----4-:R-:W-:-:S03]  /*11080*/  IMAD.MOV.U32 R25, RZ, RZ, R3 ;  /* 0x000000ffff197224 */ /* 0x010fc600078e0003 */
[----:B------:R-:W3:Y:S04]  /*11090*/  LDL.LU R3, [R1+0xa8c] ;  /* 0x000a8c0001037983 */ /* 0x000ee80000300800 */
[----:B------:R-:W4:Y:S04]  /*110a0*/  LDL.LU R2, [R1+0xa88] ;  /* 0x000a880001027983 */ /* 0x000f280000300800 */
[----:B------:R-:W2:Y:S04]  /*110b0*/  LDL.LU R27, [R1+0x1bc] ;  /* 0x0001bc00011b7983 */ /* 0x000ea80000300800 */
[----:B-1----:R-:W-:Y:S04]  /*110c0*/  STL.64 [R1+0x8d8], R6 ;  /* 0x0008d80601007387 */ /* 0x002fe80000100a00 */
[----:B------:R0:W-:Y:S04]  /*110d0*/  STL.64 [R1+0x8d0], R4 ;  /* 0x0008d00401007387 */ /* 0x0001e80000100a00 */
[----:B0-----:R-:W2:Y:S04]  /*110e0*/  LDL.LU R4, [R1+0x330] ;  /* 0x0003300001047983 */ /* 0x001ea80000300800 */
[----:B------:R-:W2:Y:S04]  /*110f0*/  LDL.LU R5, [R1+0x334] ;  /* 0x0003340001057983 */ /* 0x000ea80000300800 */
[----:B------:R0:W-:Y:S04]  /*11100*/  STL.64 [R1+0x200], R8 ;  /* 0x0002000801007387 */ /* 0x0001e80000100a00 */
[----:B0-----:R-:W2:Y:S01]  /*11110*/  LDL.LU.64 R8, [R1+0xa80] ;  /* 0x000a800001087983 */ /* 0x001ea20000300a00 */
[----:B---3--:R-:W-:-:S02]  /*11120*/  IMAD.MOV.U32 R6, RZ, RZ, R3 ;  /* 0x000000ffff067224 */ /* 0x008fc400078e0003 */
[----:B------:R-:W-:Y:S02]  /*11130*/  IMAD.MOV.U32 R3, RZ, RZ, R10 ;  /* 0x000000ffff037224 */ /* 0x000fe400078e000a */
[----:B----4-:R-:W-:Y:S02]  /*11140*/  IMAD.MOV.U32 R7, RZ, RZ, R2 ;  /* 0x000000ffff077224 */ /* 0x010fe400078e0002 */
[----:B------:R-:W-:-:S05]  /*11150*/  IMAD.MOV.U32 R2, RZ, RZ, R11 ;  /* 0x000000ffff027224 */ /* 0x000fca00078e000b */
[----:B------:R-:W-:Y:S04]  /*11160*/  STL [R1+0x7a4], R2 ;  /* 0x0007a40201007387 */ /* 0x000fe80000100800 */
[----:B------:R-:W-:Y:S01]  /*11170*/  STL [R1+0x7a0], R3 ;  /* 0x0007a00301007387 */ /* 0x000fe20000100800 */
[C---:B--2---:R-:W-:Y:S11]  /*11180*/  HMMA.16816.F32 R12, R16.reuse, R8, R12 ;  /* 0x00000008100c723c */ /* 0x044ff6000000180c */
[----:B------:R-:W-:Y:S11]  /*11190*/  @!UPT UIADD3 URZ, URZ, URZ, URZ ;  /* 0x0000003f3f3ff290 */ /* 0x000ff6000fffe03f */
[----:B------:R-:W-:Y:S01]  /*111a0*/  @!UPT UIADD3 URZ, URZ, URZ, URZ ;  /* 0x0000003f3f3ff290 */ /* 0x000fe2000fffe03f */
[----:B------:R0:W-:Y:S04]  /*111b0*/  STL.64 [R1+0x210], R12 ;  /* 0x0002100c01007387 */ /* 0x0001e80000100a00 */
[----:B------:R1:W-:Y:S04]  /*111c0*/  STL.64 [R1+0x218], R14 ;  /* 0x0002180e01007387 */ /* 0x0003e80000100a00 */
[----:B0-----:R-:W1:Y:S02]  /*111d0*/  LDL.LU.64 R12, [R1+0xa78] ;  /* 0x000a7800010c7983 */ /* 0x001e640000300a00 */
[C---:B-1----:R-:W-:Y:S02]  /*111e0*/  HMMA.16816.F32 R12, R16.reuse, R12, R24 ;  /* 0x0000000c100c723c */ /* 0x042fe40000001818 */
[----:B------:R-:W2:Y:S04]  /*111f0*/  LDL.LU.64 R26, [R1+0xa70] ;  /* 0x000a7000011a7983 */ /* 0x000ea80000300a00 */
[----:B------:R-:W2:Y:S11]  /*11200*/  LDL.LU.64 R24, [R1+0xa68] ;  /* 0x000a680001187983 */ /* 0x000eb60000300a00 */
[----:B------:R-:W-:Y:S06]  /*11210*/  @!UPT UIADD3 URZ, URZ, URZ, URZ ;  /* 0x0000003f3f3ff290 */ /* 0x000fec000fffe03f */
[----:B------:R0:W-:Y:S04]  /*11220*/  STL.64 [R1+0x220], R12 ;  /* 0x0002200c01007387 */ /* 0x0001e80000100a00 */
[----:B------:R2:W-:Y:S04]  /*11230*/  STL.64 [R1+0x228], R14 ;  /* 0x0002280e01007387 */ /* 0x0005e80000100a00 */
[----:B0-----:R-:W2:Y:S02]  /*11240*/  LDL.LU.64 R12, [R1+0xa60] ;  /* 0x000a6000010c7983 */ /* 0x001ea40000300a00 */
[C---:B--2---:R-:W-:Y:S02]  /*11250*/  HMMA.16816.F32 R12, R16.reuse, R12, R24 ;  /* 0x0000000c100c723c */ /* 0x044fe40000001818 */
        /* <DEDUP_REMOVED lines=18> */
[----:B------:R-:W-:Y:S04]  /*11380*/  STL.64 [R1+0x258], R14 ;  /* 0x0002580e01007387 */ /* 0x000fe80000100a00 */
[----:B0-----:R-:W2:Y:S02]  /*11390*/  LDL.LU.64 R12, [R1+0xa18] ;  /* 0x000a1800010c7983 */ /* 0x001ea40000300a00 */
[----:B--2---:R-:W-:Y:S01]  /*113a0*/  HMMA.16816.F32 R24, R16, R12, R24 ;  /* 0x0000000c1018723c */ /* 0x004fe20000001818 */
[----:B------:R-:W-:-:S02]  /*113b0*/  IMAD.MOV.U32 R28, RZ, RZ, R12 ;  /* 0x000000ffff1c7224 */ /* 0x000fc400078e000c */
[----:B------:R-:W-:Y:S11]  /*113c0*/  IMAD.MOV.U32 R29, RZ, RZ, R13 ;  /* 0x000000ffff1d7224 */ /* 0x000ff600078e000d */
[----:B------:R-:W-:Y:S09]  /*113d0*/  @!UPT UIADD3 URZ, URZ, URZ, URZ ;  /* 0x0000003f3f3ff290 */ /* 0x000ff2000fffe03f */
[----:B------:R0:W-:Y:S04]  /*113e0*/  STL.64 [R1+0x270], R24 ;  /* 0x0002701801007387 */ /* 0x0001e80000100a00 */
[----:B------:R-:W-:Y:S04]  /*113f0*/  STL.64 [R1+0x278], R26 ;  /* 0x0002781a01007387 */ /* 0x000fe80000100a00 */
[----:B0-----:R-:W2:Y:S04]  /*11400*/  LDL.LU.64 R24, [R1+0xa10] ;  /* 0x000a100001187983 */ /* 0x001ea80000300a00 */
[----:B------:R-:W2:Y:S04]  /*11410*/  LDL.LU.64 R14, [R1+0xa08] ;  /* 0x000a0800010e7983 */ /* 0x000ea80000300a00 */
[----:B------:R-:W2:Y:S02]  /*11420*/  LDL.LU.64 R12, [R1+0xa00] ;  /* 0x000a0000010c7983 */ /* 0x000ea40000300a00 */
[----:B--2---:R-:W-:Y:S02]  /*11430*/  HMMA.16816.F32 R16, R16, R24, R12 ;  /* 0x000000181010723c */ /* 0x004fe4000000180c */
[----:B------:R-:W2:Y:S04]  /*11440*/  LDL.LU.64 R14, [R1+0x9f8] ;  /* 0x0009f800010e7983 */ /* 0x000ea80000300a00 */
[----:B------:R-:W2:Y:S11]  /*11450*/  LDL.LU.64 R12, [R1+0x9f0] ;  /* 0x0009f000010c7983 */ /* 0x000eb60000300a00 */
[----:B------:R-:W-:Y:S06]  /*11460*/  @!UPT UIADD3 URZ, URZ, URZ, URZ ;  /* 0x0000003f3f3ff290 */ /* 0x000fec000fffe03f */
[----:B------:R0:W-:Y:S04]  /*11470*/  STL.64 [R1+0x260], R16 ;  /* 0x0002601001007387 */ /* 0x0001e80000100a00 */
[----:B------:R1:W-:Y:S04]  /*11480*/  STL.64 [R1+0x268], R18 ;  /* 0x0002681201007387 */ /* 0x0003e80000100a00 */
[----:B0-----:R-:W3:Y:S04]  /*11490*/  LDL.LU R16, [R1+0x340] ;  /* 0x0003400001107983 */ /* 0x001ee80000300800 */
[----:B------:R-:W3:Y:S04]  /*114a0*/  LDL.LU R17, [R1+0x344] ;  /* 0x0003440001117983 */ /* 0x000ee80000300800 */
[----:B-1----:R-:W3:Y:S04]  /*114b0*/  LDL.LU R18, [R1+0x348] ;  /* 0x0003480001127983 */ /* 0x002ee80000300800 */
[----:B------:R-:W3:Y:S04]  /*114c0*/  LDL.LU R19, [R1+0x34c] ;  /* 0x00034c0001137983 */ /* 0x000ee80000300800 */
[----:B------:R-:W-:Y:S04]  /*114d0*/  STL.64 [R1+0x9a8], R24 ;  /* 0x0009a81801007387 */ /* 0x000fe80000100a00 */
[----:B------:R-:W-:Y:S04]  /*114e0*/  STL.64 [R1+0x990], R22 ;  /* 0x0009901601007387 */ /* 0x000fe80000100a00 */
[----:B------:R0:W-:Y:S01]  /*114f0*/  STL.64 [R1+0x988], R20 ;  /* 0x0009881401007387 */ /* 0x0001e20000100a00 */
[C---:B--2---:R-:W-:Y:S08]  /*11500*/  HMMA.16816.F32 R4, R12.reuse, R8, R4 ;  /* 0x000000080c04723c */ /* 0x044ff00000001804 */
[----:B---3--:R-:W-:Y:S11]  /*11510*/  HMMA.16816.F32 R16, R12, R20, R16 ;  /* 0x000000140c10723c */ /* 0x008ff60000001810 */
[----:B------:R-:W-:Y:S11]  /*11520*/  @!UPT UIADD3 URZ, URZ, URZ, URZ ;  /* 0x0000003f3f3ff290 */ /* 0x000ff6000fffe03f */
[----:B------:R-:W-:Y:S01]  /*11530*/  @!UPT UIADD3 URZ, URZ, URZ, URZ ;  /* 0x0000003f3f3ff290 */ /* 0x000fe2000fffe03f */
[----:B------:R-:W-:Y:S04]  /*11540*/  STL.64 [R1+0x120], R16 ;  /* 0x0001201001007387 */ /* 0x000fe80000100a00 */
[----:B------:R-:W-:Y:S04]  /*11550*/  STL.64 [R1+0x128], R18 ;  /* 0x0001281201007387 */ /* 0x000fe80000100a00 */
[----:B------:R-:W-:Y:S04]  /*11560*/  STL.64 [R1+0x140], R4 ;  /* 0x0001400401007387 */ /* 0x000fe80000100a00 */
[----:B0-----:R-:W2:Y:S04]  /*11570*/  LDL.LU R20, [R1+0x2e0] ;  /* 0x0002e00001147983 */ /* 0x001ea80000300800 */
[----:B------:R-:W2:Y:S04]  /*11580*/  LDL.LU R21, [R1+0x2e4] ;  /* 0x0002e40001157983 */ /* 0x000ea80000300800 */
[----:B------:R-:W3:Y:S04]  /*11590*/  LDL.LU R22, [R1+0x2e8] ;  /* 0x0002e80001167983 */ /* 0x000ee80000300800 */
[----:B------:R-:W3:Y:S04]  /*115a0*/  LDL.LU R23, [R1+0x2ec] ;  /* 0x0002ec0001177983 */ /* 0x000ee80000300800 */
[----:B------:R-:W4:Y:S04]  /*115b0*/  LDL.LU R24, [R1+0x2f0] ;  /* 0x0002f00001187983 */ /* 0x000f280000300800 */
[----:B------:R-:W4:Y:S04]  /*115c0*/  LDL.LU R25, [R1+0x2f4] ;  /* 0x0002f40001197983 */ /* 0x000f280000300800 */
[----:B------:R-:W2:Y:S04]  /*115d0*/  LDL.LU R26, [R1+0x2f8] ;  /* 0x0002f800011a7983 */ /* 0x000ea80000300800 */
[----:B------:R-:W2:Y:S04]  /*115e0*/  LDL.LU R27, [R1+0x2fc] ;  /* 0x0002fc00011b7983 */ /* 0x000ea80000300800 */
[----:B--2---:R-:W-:Y:S04]  /*115f0*/  STL.64 [R1+0x9b8], R26 ;  /* 0x0009b81a01007387 */ /* 0x004fe80000100a00 */
[----:B----4-:R0:W-:Y:S04]  /*11600*/  STL.64 [R1+0x9b0], R24 ;  /* 0x0009b01801007387 */ /* 0x0101e80000100a00 */
[----:B0-----:R-:W2:Y:S04]  /*11610*/  LDL.LU.64 R24, [R1+0x30] ;  /* 0x0000300001187983 */ /* 0x001ea80000300a00 */
[----:B--2---:R0:W-:Y:S04]  /*11620*/  STL.64 [R1+0x9c8], R24 ;  /* 0x0009c81801007387 */ /* 0x0041e80000100a00 */
[----:B0-----:R-:W2:Y:S04]  /*11630*/  LDL.LU.64 R24, [R1+0x40] ;  /* 0x0000400001187983 */ /* 0x001ea80000300a00 */
[----:B--2---:R0:W-:Y:S04]  /*11640*/  STL.64 [R1+0x9d0], R24 ;  /* 0x0009d01801007387 */ /* 0x0041e80000100a00 */
[----:B0-----:R-:W2:Y:S04]  /*11650*/  LDL.LU.64 R24, [R1+0x1c0] ;  /* 0x0001c00001187983 */ /* 0x001ea80000300a00 */
[----:B---3--:R-:W-:Y:S04]  /*11660*/  STL.64 [R1+0x9a0], R22 ;  /* 0x0009a01601007387 */ /* 0x008fe80000100a00 */
[----:B------:R0:W-:Y:S04]  /*11670*/  STL.64 [R1+0x998], R20 ;  /* 0x0009981401007387 */ /* 0x0001e80000100a00 */
[----:B0-----:R-:W3:Y:S04]  /*11680*/  LDL.LU.64 R20, [R1+0x20] ;  /* 0x0000200001147983 */ /* 0x001ee80000300a00 */
[----:B---3--:R0:W-:Y:S04]  /*11690*/  STL.64 [R1+0x9c0], R20 ;  /* 0x0009c01401007387 */ /* 0x0081e80000100a00 */
[----:B0-----:R-:W3:Y:S04]  /*116a0*/  LDL.LU R20, [R1+0x300] ;  /* 0x0003000001147983 */ /* 0x001ee80000300800 */
[----:B------:R-:W3:Y:S04]  /*116b0*/  LDL.LU R21, [R1+0x304] ;  /* 0x0003040001157983 */ /* 0x000ee80000300800 */
[----:B------:R-:W4:Y:S04]  /*116c0*/  LDL.LU R22, [R1+0x308] ;  /* 0x0003080001167983 */ /* 0x000f280000300800 */
[----:B------:R-:W4:Y:S01]  /*116d0*/  LDL.LU R23, [R1+0x30c] ;  /* 0x00030c0001177983 */ /* 0x000f220000300800 */
[----:B------:R-:W-:-:S02]  /*116e0*/  IMAD.MOV.U32 R18, RZ, RZ, R6 ;  /* 0x000000ffff127224 */ /* 0x000fc400078e0006 */
[----:B------:R-:W-:Y:S01]  /*116f0*/  IMAD.MOV.U32 R19, RZ, RZ, R7 ;  /* 0x000000ffff137224 */ /* 0x000fe200078e0007 */
[----:B----4-:R-:W-:Y:S04]  /*11700*/  STL.64 [R1+0x9e0], R22 ;  /* 0x0009e01601007387 */ /* 0x010fe80000100a00 */
[----:B---3--:R0:W-:Y:S04]  /*11710*/  STL.64 [R1+0x9d8], R20 ;  /* 0x0009d81401007387 */ /* 0x0081e80000100a00 */
[----:B0-----:R-:W2:Y:S04]  /*11720*/  LDL.LU R20, [R1+0x320] ;  /* 0x0003200001147983 */ /* 0x001ea80000300800 */
[----:B------:R-:W2:Y:S04]  /*11730*/  LDL.LU R21, [R1+0x324] ;  /* 0x0003240001157983 */ /* 0x000ea80000300800 */
[----:B------:R-:W2:Y:S04]  /*11740*/  LDL.LU R22, [R1+0x328] ;  /* 0x0003280001167983 */ /* 0x000ea80000300800 */
[----:B------:R-:W2:Y:S04]  /*11750*/  LDL.LU R23, [R1+0x32c] ;  /* 0x00032c0001177983 */ /* 0x000ea80000300800 */
[----:B------:R-:W3:Y:S04]  /*11760*/  LDL.LU R4, [R1+0x70] ;  /* 0x0000700001047983 */ /* 0x000ee80000300800 */
[----:B------:R-:W3:Y:S04]  /*11770*/  LDL.LU R5, [R1+0x74] ;  /* 0x0000740001057983 */ /* 0x000ee80000300800 */
[----:B------:R-:W4:Y:S04]  /*11780*/  LDL.LU R6, [R1+0x78] ;  /* 0x0000780001067983 */ /* 0x000f280000300800 */
[----:B------:R-:W4:Y:S01]  /*11790*/  LDL.LU R7, [R1+0x7c] ;  /* 0x00007c0001077983 */ /* 0x000f220000300800 */
[----:B------:R-:W-:-:S02]  /*117a0*/  IMAD.MOV.U32 R3, RZ, RZ, R8 ;  /* 0x000000ffff037224 */ /* 0x000fc400078e0008 */
[----:B------:R-:W-:Y:S01]  /*117b0*/  IMAD.MOV.U32 R2, RZ, RZ, R9 ;  /* 0x000000ffff027224 */ /* 0x000fe200078e0009 */
[----:B------:R-:W2:Y:S04]  /*117c0*/  LDL.LU R8, [R1+0x1f0] ;  /* 0x0001f00001087983 */ /* 0x000ea80000300800 */
[----:B------:R-:W2:Y:S04]  /*117d0*/  LDL.LU R9, [R1+0x1f4] ;  /* 0x0001f40001097983 */ /* 0x000ea80000300800 */
[----:B------:R-:W2:Y:S04]  /*117e0*/  LDL.LU R10, [R1+0x1f8] ;  /* 0x0001f800010a7983 */ /* 0x000ea80000300800 */
[----:B------:R-:W2:Y:S04]  /*117f0*/  LDL.LU R11, [R1+0x1fc] ;  /* 0x0001fc00010b7983 */ /* 0x000ea80000300800 */
[----:B----4-:R-:W-:Y:S04]  /*11800*/  STL.64 [R1+0x8e8], R6 ;  /* 0x0008e80601007387 */ /* 0x010fe80000100a00 */
[----:B---3--:R0:W-:Y:S02]  /*11810*/  STL.64 [R1+0x8e0], R4 ;  /* 0x0008e00401007387 */ /* 0x0081e40000100a00 */
[----:B0-----:R-:W-:-:S02]  /*11820*/  IMAD.MOV.U32 R4, RZ, RZ, R28 ;  /* 0x000000ffff047224 */ /* 0x001fc400078e001c */
[----:B------:R-:W3:Y:S01]  /*11830*/  LDL.LU R28, [R1+0x9ec] ;  /* 0x0009ec00011c7983 */ /* 0x000ee20000300800 */
[----:B------:R-:W-:-:S03]  /*11840*/  IMAD.MOV.U32 R5, RZ, RZ, R29 ;  /* 0x000000ffff057224 */ /* 0x000fc600078e001d */
[----:B------:R-:W4:Y:S04]  /*11850*/  LDL.LU R29, [R1+0x9e8] ;  /* 0x0009e800011d7983 */ /* 0x000f280000300800 */
[----:B------:R0:W-:Y:S04]  /*11860*/  STL.64 [R1+0x880], R18 ;  /* 0x0008801201007387 */ /* 0x0001e80000100a00 */
[----:B0-----:R-:W3:Y:S04]  /*11870*/  LDL R18, [R1+0x188] ;  /* 0x0001880001127983 */ /* 0x001ee80000100800 */
[----:B------:R-:W3:Y:S01]  /*11880*/  LDL R19, [R1+0x18c] ;  /* 0x00018c0001137983 */ /* 0x000ee20000100800 */
[----:B--2---:R-:W-:Y:S01]  /*11890*/  HMMA.16816.F32 R20, R12, R24, R20 ;  /* 0x000000180c14723c */ /* 0x004fe20000001814 */
[----:B------:R-:W-:-:S02]  /*118a0*/  IMAD.MOV.U32 R16, RZ, RZ, R3 ;  /* 0x000000ffff107224 */ /* 0x000fc400078e0003 */
[----:B------:R-:W-:Y:S02]  /*118b0*/  IMAD.MOV.U32 R17, RZ, RZ, R2 ;  /* 0x000000ffff117224 */ /* 0x000fe400078e0002 */
[----:B------:R-:W-:Y:S02]  /*118c0*/  IMAD.MOV.U32 R7, RZ, RZ, R24 ;  /* 0x000000ffff077224 */ /* 0x000fe400078e0018 */
[----:B------:R-:W-:Y:S01]  /*118d0*/  IMAD.MOV.U32 R6, RZ, RZ, R25 ;  /* 0x000000ffff067224 */ /* 0x000fe200078e0019 */
[----:B---3--:R-:W-:Y:S04]  /*118e0*/  STL.64 [R1+0x968], R18 ;  /* 0x0009681201007387 */ /* 0x008fe80000100a00 */
[----:B------:R0:W-:Y:S04]  /*118f0*/  STL.64 [R1+0x960], R16 ;  /* 0x0009601001007387 */ /* 0x0001e80000100a00 */
[----:B0-----:R-:W2:Y:S04]  /*11900*/  LDL.LU R16, [R1+0x310] ;  /* 0x0003100001107983 */ /* 0x001ea80000300800 */
[----:B------:R-:W2:Y:S04]  /*11910*/  LDL.LU R17, [R1+0x314] ;  /* 0x0003140001117983 */ /* 0x000ea80000300800 */
[----:B------:R-:W2:Y:S04]  /*11920*/  LDL.LU R18, [R1+0x318] ;  /* 0x0003180001127983 */ /* 0x000ea80000300800 */
[----:B------:R-:W2:Y:S04]  /*11930*/  LDL.LU R19, [R1+0x31c] ;  /* 0x00031c0001137983 */ /* 0x000ea80000300800 */
[----:B------:R-:W-:Y:S04]  /*11940*/  STL.64 [R1+0x170], R20 ;  /* 0x0001701401007387 */ /* 0x000fe80000100a00 */
[----:B------:R0:W-:Y:S04]  /*11950*/  STL.64 [R1+0x178], R22 ;  /* 0x0001781601007387 */ /* 0x0001e80000100a00 */
[----:B0-----:R-:W3:Y:S04]  /*11960*/  LDL.LU.64 R22, [R1+0x9e0] ;  /* 0x0009e00001167983 */ /* 0x001ee80000300a00 */
[----:B------:R-:W3:Y:S04]  /*11970*/  LDL.LU.64 R20, [R1+0x9d8] ;  /* 0x0009d80001147983 */ /* 0x000ee80000300a00 */
[----:B------:R-:W2:Y:S02]  /*11980*/  LDL.LU.64 R24, [R1+0x9d0] ;  /* 0x0009d00001187983 */ /* 0x000ea40000300a00 */
[C---:B--2---:R-:W-:Y:S11]  /*11990*/  HMMA.16816.F32 R16, R12.reuse, R24, R16 ;  /* 0x000000180c10723c */ /* 0x044ff60000001810 */
[----:B------:R-:W-:Y:S11]  /*119a0*/  @!UPT UIADD3 URZ, URZ, URZ, URZ ;  /* 0x0000003f3f3ff290 */ /* 0x000ff6000fffe03f */
[----:B------:R-:W-:Y:S01]  /*119b0*/  @!UPT UIADD3 URZ, URZ, URZ, URZ ;  /* 0x0000003f3f3ff290 */ /* 0x000fe2000fffe03f */
[----:B------:R0:W-:Y:S04]  /*119c0*/  STL.64 [R1+0x190], R16 ;  /* 0x0001901001007387 */ /* 0x0001e80000100a00 */
[----:B------:R1:W-:Y:S01]  /*119d0*/  STL.64 [R1+0x198], R18 ;  /* 0x0001981201007387 */ /* 0x0003e20000100a00 */
[----:B0-----:R-:W-:Y:S02]  /*119e0*/  IMAD.MOV.U32 R17, RZ, RZ, R24 ;  /* 0x000000ffff117224 */ /* 0x001fe400078e0018 */
[----:B------:R-:W-:Y:S02]  /*119f0*/  IMAD.MOV.U32 R16, RZ, RZ, R25 ;  /* 0x000000ffff107224 */ /* 0x000fe400078e0019 */
[----:B------:R-:W3:Y:S02]  /*11a00*/  LDL.LU.64 R24, [R1+0x9c8] ;  /* 0x0009c80001187983 */ /* 0x000ee40000300a00 */
[----:B---3--:R-:W-:Y:S01]  /*11a10*/  HMMA.16816.F32 R20, R12, R24, R20 ;  /* 0x000000180c14723c */ /* 0x008fe20000001814 */
[----:B-1----:R-:W-:-:S02]  /*11a20*/  IMAD.MOV.U32 R19, RZ, RZ, R24 ;  /* 0x000000ffff137224 */ /* 0x002fc400078e0018 */
[----:B------:R-:W-:Y:S11]  /*11a30*/  IMAD.MOV.U32 R18, RZ, RZ, R25 ;  /* 0x000000ffff127224 */ /* 0x000ff600078e0019 */
[----:B------:R-:W-:Y:S09]  /*11a40*/  @!UPT UIADD3 URZ, URZ, URZ, URZ ;  /* 0x0000003f3f3ff290 */ /* 0x000ff2000fffe03f */
[----:B------:R0:W-:Y:S04]  /*11a50*/  STL.64 [R1+0x1a0], R20 ;  /* 0x0001a01401007387 */ /* 0x0001e80000100a00 */
[----:B------:R-:W-:Y:S04]  /*11a60*/  STL.64 [R1+0x1a8], R22 ;  /* 0x0001a81601007387 */ /* 0x000fe80000100a00 */
[----:B0-----:R-:W2:Y:S04]  /*11a70*/  LDL.LU.64 R20, [R1+0x9c0] ;  /* 0x0009c00001147983 */ /* 0x001ea80000300a00 */
[----:B------:R-:W2:Y:S04]  /*11a80*/  LDL.LU.64 R26, [R1+0x9b8] ;  /* 0x0009b800011a7983 */ /* 0x000ea80000300a00 */
[----:B------:R-:W2:Y:S02]  /*11a90*/  LDL.LU.64 R24, [R1+0x9b0] ;  /* 0x0009b00001187983 */ /* 0x000ea40000300a00 */
[----:B--2---:R-:W-:Y:S11]  /*11aa0*/  HMMA.16816.F32 R24, R12, R20, R24 ;  /* 0x000000140c18723c */ /* 0x004ff60000001818 */
[----:B------:R-:W-:Y:S11]  /*11ab0*/  @!UPT UIADD3 URZ, URZ, URZ, URZ ;  /* 0x0000003f3f3ff290 */ /* 0x000ff6000fffe03f */
[----:B------:R-:W-:Y:S01]  /*11ac0*/  @!UPT UIADD3 URZ, URZ, URZ, URZ ;  /* 0x0000003f3f3ff290 */ /* 0x000fe2000fffe03f */
[----:B------:R0:W-:Y:S04]  /*11ad0*/  STL.64 [R1+0x1b0], R24 ;  /* 0x0001b01801007387 */ /* 0x0001e80000100a00 */
[----:B------:R1:W-:Y:S04]  /*11ae0*/  STL.64 [R1+0x1b8], R26 ;  /* 0x0001b81a01007387 */ /* 0x0003e80000100a00 */
[----:B0-----:R-:W2:Y:S01]  /*11af0*/  LDL.LU.64 R24, [R1+0x9a8] ;  /* 0x0009a80001187983 */ /* 0x001ea20000300a00 */
[----:B-1----:R-:W-:-:S03]  /*11b00*/  IMAD.MOV.U32 R27, RZ, RZ, R20 ;  /* 0x000000ffff1b7224 */ /* 0x002fc600078e0014 */
[----:B------:R-:W3:Y:S01]  /*11b10*/  LDL.LU.64 R22, [R1+0x9a0] ;  /* 0x0009a00001167983 */ /* 0x000ee20000300a00 */
[----:B------:R-:W-:-:S03]  /*11b20*/  IMAD.MOV.U32 R26, RZ, RZ, R21 ;  /* 0x000000ffff1a7224 */ /* 0x000fc600078e0015 */
[----:B------:R-:W3:Y:S02]  /*11b30*/  LDL.LU.64 R20, [R1+0x998] ;  /* 0x0009980001147983 */ /* 0x000ee40000300a00 */
[C---:B---3--:R-:W-:Y:S08]  /*11b40*/  HMMA.16816.F32 R20, R12.reuse, R4, R20 ;  /* 0x000000040c14723c */ /* 0x048ff00000001814 */
[----:B--2---:R-:W-:Y:S11]  /*11b50*/  HMMA.16816.F32 R12, R12, R24, R8 ;  /* 0x000000180c0c723c */ /* 0x004ff60000001808 */
[----:B------:R-:W-:Y:S04]  /*11b60*/  @!UPT UIADD3 URZ, URZ, URZ, URZ ;  /* 0x0000003f3f3ff290 */ /* 0x000fe8000fffe03f */
[----:B------:R0:W-:Y:S01]  /*11b70*/  STL.64 [R1+0x1e0], R20 ;  /* 0x0001e01401007387 */ /* 0x0001e20000100a00 */
[----:B------:R-:W-:Y:S02]  /*11b80*/  IMAD.MOV.U32 R2, RZ, RZ, R22 ;  /* 0x000000ffff027224 */ /* 0x000fe400078e0016 */
[----:B------:R-:W-:Y:S02]  /*11b90*/  IMAD.MOV.U32 R3, RZ, RZ, R23 ;  /* 0x000000ffff037224 */ /* 0x000fe400078e0017 */
[----:B------:R-:W2:Y:S04]  /*11ba0*/  LDL.LU.64 R22, [R1+0x990] ;  /* 0x0009900001167983 */ /* 0x000ea80000300a00 */
[----:B0-----:R-:W3:Y:S04]  /*11bb0*/  LDL.LU.64 R20, [R1+0x988] ;  /* 0x0009880001147983 */ /* 0x001ee80000300a00 */
[----:B------:R0:W-:Y:S02]  /*11bc0*/  STL.64 [R1+0x8f8], R4 ;  /* 0x0008f80401007387 */ /* 0x0001e40000100a00 */
[----:B0-----:R-:W-:-:S02]  /*11bd0*/  IMAD.MOV.U32 R4, RZ, RZ, R27 ;  /* 0x000000ffff047224 */ /* 0x001fc400078e001b */
[----:B------:R-:W-:Y:S01]  /*11be0*/  IMAD.MOV.U32 R5, RZ, RZ, R26 ;  /* 0x000000ffff057224 */ /* 0x000fe200078e001a */
[----:B------:R-:W2:Y:S04]  /*11bf0*/  LDL.LU R27, [R1+0x980] ;  /* 0x00098000011b7983 */ /* 0x000ea80000300800 */
[----:B------:R0:W-:Y:S02]  /*11c00*/  STL.64 [R1+0x910], R4 ;  /* 0x0009100401007387 */ /* 0x0001e40000100a00 */
[----:B0-----:R-:W-:Y:S02]  /*11c10*/  IMAD.MOV.U32 R4, RZ, RZ, R19 ;  /* 0x000000ffff047224 */ /* 0x001fe400078e0013 */
[----:B------:R-:W-:-:S05]  /*11c20*/  IMAD.MOV.U32 R5, RZ, RZ, R18 ;  /* 0x000000ffff057224 */ /* 0x000fca00078e0012 */
[----:B------:R0:W-:Y:S04]  /*11c30*/  STL.64 [R1+0x928], R4 ;  /* 0x0009280401007387 */ /* 0x0001e80000100a00 */
[----:B------:R-:W-:Y:S04]  /*11c40*/  STL [R1+0x7dc], R3 ;  /* 0x0007dc0301007387 */ /* 0x000fe80000100800 */
[----:B------:R-:W-:Y:S01]  /*11c50*/  STL [R1+0x7d8], R2 ;  /* 0x0007d80201007387 */ /* 0x000fe20000100800 */
[----:B0-----:R-:W-:-:S03]  /*11c60*/  IMAD.MOV.U32 R4, RZ, RZ, R17 ;  /* 0x000000ffff047224 */ /* 0x001fc600078e0011 */
[----:B------:R-:W3:Y:S01]  /*11c70*/  LDL.LU.64 R10, [R1+0x978] ;  /* 0x00097800010a7983 */ /* 0x000ee20000300a00 */
[----:B------:R-:W-:-:S03]  /*11c80*/  IMAD.MOV.U32 R5, RZ, RZ, R16 ;  /* 0x000000ffff057224 */ /* 0x000fc600078e0010 */
[----:B------:R-:W3:Y:S04]  /*11c90*/  LDL.LU.64 R8, [R1+0x970] ;  /* 0x0009700001087983 */ /* 0x000ee80000300a00 */
[----:B------:R-:W-:Y:S04]  /*11ca0*/  STL.64 [R1+0x1d0], R12 ;  /* 0x0001d00c01007387 */ /* 0x000fe80000100a00 */
[----:B------:R-:W-:Y:S04]  /*11cb0*/  STL.64 [R1+0x1d8], R14 ;  /* 0x0001d80e01007387 */ /* 0x000fe80000100a00 */
[----:B------:R-:W-:Y:S04]  /*11cc0*/  STL.64 [R1+0x940], R4 ;  /* 0x0009400401007387 */ /* 0x000fe80000100a00 */
[----:B------:R0:W-:Y:S04]  /*11cd0*/  STL.64 [R1+0x8f0], R24 ;  /* 0x0008f01801007387 */ /* 0x0001e80000100a00 */
[----:B0-----:R-:W2:Y:S04]  /*11ce0*/  LDL.LU R24, [R1+0x90] ;  /* 0x0000900001187983 */ /* 0x001ea80000300800 */
[----:B------:R-:W2:Y:S04]  /*11cf0*/  LDL.LU R25, [R1+0x94] ;  /* 0x0000940001197983 */ /* 0x000ea80000300800 */
[----:B------:R-:W2:Y:S01]  /*11d00*/  LDL.LU R26, [R1+0x98] ;  /* 0x00009800011a7983 */ /* 0x000ea20000300800 */
[----:B------:R-:W-:-:S02]  /*11d10*/  IMAD.MOV.U32 R4, RZ, RZ, R7 ;  /* 0x000000ffff047224 */ /* 0x000fc400078e0007 */
[----:B------:R-:W-:-:S05]  /*11d20*/  IMAD.MOV.U32 R5, RZ, RZ, R6 ;  /* 0x000000ffff057224 */ /* 0x000fca00078e0006 */
[----:B------:R0:W-:Y:S04]  /*11d30*/  STL.64 [R1+0x958], R4 ;  /* 0x0009580401007387 */ /* 0x0001e80000100a00 */
[----:B0-----:R-:W3:Y:S04]  /*11d40*/  LDL.LU R4, [R1+0xf0] ;  /* 0x0000f00001047983 */ /* 0x001ee80000300800 */
[----:B------:R-:W3:Y:S04]  /*11d50*/  LDL.LU R5, [R1+0xf4] ;  /* 0x0000f40001057983 */ /* 0x000ee80000300800 */
[----:B------:R-:W3:Y:S04]  /*11d60*/  LDL.LU R6, [R1+0xf8] ;  /* 0x0000f80001067983 */ /* 0x000ee80000300800 */
[----:B------:R-:W3:Y:S04]  /*11d70*/  LDL.LU R7, [R1+0xfc] ;  /* 0x0000fc0001077983 */ /* 0x000ee80000300800 */
[----:B------:R-:W3:Y:S04]  /*11d80*/  LDL.LU R16, [R1+0x110] ;  /* 0x0001100001107983 */ /* 0x000ee80000300800 */
[----:B------:R-:W3:Y:S04]  /*11d90*/  LDL.LU R17, [R1+0x114] ;  /* 0x0001140001117983 */ /* 0x000ee80000300800 */
[----:B------:R-:W3:Y:S04]  /*11da0*/  LDL.LU R18, [R1+0x118] ;  /* 0x0001180001127983 */ /* 0x000ee80000300800 */
[----:B------:R-:W3:Y:S04]  /*11db0*/  LDL.LU R19, [R1+0x11c] ;  /* 0x00011c0001137983 */ /* 0x000ee80000300800 */
        /* <DEDUP_REMOVED lines=18> */
[C---:B---3--:R-:W-:Y:S03]  /*11ee0*/  HMMA.16816.F32 R16, R8.reuse, R20, R16 ;  /* 0x000000140810723c */ /* 0x048fe60000001810 */
[----:B--2---:R-:W-:Y:S04]  /*11ef0*/  STL.64 [R1+0x950], R26 ;  /* 0x0009501a01007387 */ /* 0x004fe80000100a00 */
[----:B------:R0:W-:Y:S04]  /*11f00*/  STL.64 [R1+0x948], R24 ;  /* 0x0009481801007387 */ /* 0x0001e80000100a00 */
[----:B0-----:R-:W2:Y:S04]  /*11f10*/  LDL.LU R24, [R1+0xe0] ;  /* 0x0000e00001187983 */ /* 0x001ea80000300800 */
[----:B------:R-:W2:Y:S04]  /*11f20*/  LDL.LU R25, [R1+0xe4] ;  /* 0x0000e40001197983 */ /* 0x000ea80000300800 */
[----:B------:R-:W2:Y:S04]  /*11f30*/  LDL.LU R26, [R1+0xe8] ;  /* 0x0000e800011a7983 */ /* 0x000ea80000300800 */
[----:B------:R-:W2:Y:S04]  /*11f40*/  LDL.LU R27, [R1+0xec] ;  /* 0x0000ec00011b7983 */ /* 0x000ea80000300800 */
[----:B------:R-:W3:Y:S04]  /*11f50*/  LDL.LU R12, [R1+0x50] ;  /* 0x00005000010c7983 */ /* 0x000ee80000300800 */
[----:B------:R-:W3:Y:S04]  /*11f60*/  LDL.LU R13, [R1+0x54] ;  /* 0x00005400010d7983 */ /* 0x000ee80000300800 */
[----:B------:R-:W2:Y:S04]  /*11f70*/  LDL.LU R14, [R1+0x58] ;  /* 0x00005800010e7983 */ /* 0x000ea80000300800 */
[----:B------:R-:W2:Y:S04]  /*11f80*/  LDL.LU R15, [R1+0x5c] ;  /* 0x00005c00010f7983 */ /* 0x000ea80000300800 */
[----:B--2---:R-:W-:Y:S04]  /*11f90*/  STL.64 [R1+0x8b8], R14 ;  /* 0x0008b80e01007387 */ /* 0x004fe80000100a00 */
[----:B---3--:R0:W-:Y:S04]  /*11fa0*/  STL.64 [R1+0x8b0], R12 ;  /* 0x0008b00c01007387 */ /* 0x0081e80000100a00 */
[----:B0-----:R-:W2:Y:S04]  /*11fb0*/  LDL.LU R12, [R1+0x60] ;  /* 0x00006000010c7983 */ /* 0x001ea80000300800 */
[----:B------:R-:W-:Y:S04]  /*11fc0*/  STL.64 [R1+0x110], R16 ;  /* 0x0001101001007387 */ /* 0x000fe80000100a00 */
[----:B------:R0:W-:Y:S04]  /*11fd0*/  STL.64 [R1+0x118], R18 ;  /* 0x0001181201007387 */ /* 0x0001e80000100a00 */
[----:B0-----:R-:W3:Y:S04]  /*11fe0*/  LDL.LU.64 R18, [R1+0x968] ;  /* 0x0009680001127983 */ /* 0x001ee80000300a00 */
[----:B------:R-:W2:Y:S02]  /*11ff0*/  LDL.LU.64 R16, [R1+0x960] ;  /* 0x0009600001107983 */ /* 0x000ea40000300a00 */
        /* <DEDUP_REMOVED lines=40> */
[----:B------:R-:W2:Y:S01]  /*12280*/  LDL.LU.64 R4, [R1+0x8e0] ;  /* 0x0008e00001047983 */ /* 0x000ea20000300a00 */
[----:B------:R-:W-:Y:S01]  /*12290*/  IMAD.MOV.U32 R15, RZ, RZ, R0 ;  /* 0x000000ffff0f7224 */ /* 0x000fe200078e0000 */
[----:B--2---:R-:W-:Y:S02]  /*122a0*/  HMMA.16816.F32 R8, R8, R24, R4 ;  /* 0x000000180808723c */ /* 0x004fe40000001804 */
[----:B------:R-:W2:Y:S04]  /*122b0*/  LDL.LU.64 R6, [R1+0x8d8] ;  /* 0x0008d80001067983 */ /* 0x000ea80000300a00 */
[----:B------:R-:W2:Y:S04]  /*122c0*/  LDL.LU.64 R4, [R1+0x8d0] ;  /* 0x0008d00001047983 */ /* 0x000ea80000300a00 */
[----:B------:R-:W3:Y:S04]  /*122d0*/  LDL.LU R26, [R1+0x8c8] ;  /* 0x0008c800011a7983 */ /* 0x000ee80000300800 */
[----:B------:R-:W3:Y:S09]  /*122e0*/  LDL.LU.64 R24, [R1+0x8c0] ;  /* 0x0008c00001187983 */ /* 0x000ef20000300a00 */
[----:B------:R0:W-:Y:S01]  /*122f0*/  STL.64 [R1+0x70], R8 ;  /* 0x0000700801007387 */ /* 0x0001e20000100a00 */
[----:B------:R-:W-:-:S03]  /*12300*/  IMAD.MOV.U32 R0, RZ, RZ, R11 ;  /* 0x000000ffff007224 */ /* 0x000fc600078e000b */
[----:B------:R1:W-:Y:S04]  /*12310*/  STL [R1+0x78], R10 ;  /* 0x0000780a01007387 */ /* 0x0003e80000100800 */
[----:B0-----:R-:W3:Y:S04]  /*12320*/  LDL.LU R9, [R1+0x418] ;  /* 0x0004180001097983 */ /* 0x001ee80000300800 */
[----:B-1----:R-:W3:Y:S04]  /*12330*/  LDL.LU R10, [R1+0x4d8] ;  /* 0x0004d800010a7983 */ /* 0x002ee80000300800 */
[----:B------:R-:W3:Y:S01]  /*12340*/  LDL.LU R11, [R1+0x4dc] ;  /* 0x0004dc00010b7983 */ /* 0x000ee20000300800 */
[----:B----4-:R-:W-:-:S02]  /*12350*/  IMAD.MOV.U32 R13, RZ, RZ, R29 ;  /* 0x000000ffff0d7224 */ /* 0x010fc400078e001d */
[----:B------:R-:W-:-:S07]  /*12360*/  IMAD.MOV.U32 R14, RZ, RZ, R28 ;  /* 0x000000ffff0e7224 */ /* 0x000fce00078e001c */
[----:B--2---:R-:W-:Y:S01]  /*12370*/  HMMA.16816.F32 R20, R4, R22, R12 ;  /* 0x000000160414723c */ /* 0x004fe2000000180c */
[----:B---3--:R0:W-:Y:S04]  /*12380*/  STL.64 [R1+0x890], R10 ;  /* 0x0008900a01007387 */ /* 0x0081e80000100a00 */
[----:B------:R-:W-:Y:S04]  /*12390*/  STL [R1+0x888], R9 ;  /* 0x0008880901007387 */ /* 0x000fe80000100800 */
[----:B0-----:R-:W2:Y:S04]  /*123a0*/  LDL.64 R10, [R1+0x1c8] ;  /* 0x0001c800010a7983 */ /* 0x001ea80000100a00 */
[----:B------:R-:W3:Y:S04]  /*123b0*/  LDL.LU R27, [R1+0x570] ;  /* 0x00057000011b7983 */ /* 0x000ee80000300800 */
[----:B------:R-:W-:Y:S04]  /*123c0*/  STL [R1+0x680], R0 ;  /* 0x0006800001007387 */ /* 0x000fe80000100800 */
[----:B------:R-:W4:Y:S04]  /*123d0*/  LDL.LU.64 R14, [R1+0x8b8] ;  /* 0x0008b800010e7983 */ /* 0x000f280000300a00 */
[----:B------:R-:W4:Y:S01]  /*123e0*/  LDL.LU.64 R12, [R1+0x8b0] ;  /* 0x0008b000010c7983 */ /* 0x000f220000300a00 */
[----:B------:R-:W-:-:S03]  /*123f0*/  IMAD.MOV.U32 R29, RZ, RZ, R21 ;  /* 0x000000ffff1d7224 */ /* 0x000fc600078e0015 */
[----:B------:R-:W-:Y:S01]  /*12400*/  STL.64 [R1+0x390], R20 ;  /* 0x0003901401007387 */ /* 0x000fe20000100a00 */
[----:B------:R-:W-:-:S03]  /*12410*/  IMAD.MOV.U32 R28, RZ, RZ, R20 ;  /* 0x000000ffff1c7224 */ /* 0x000fc600078e0014 */
[----:B------:R0:W-:Y:S04]  /*12420*/  STL.64 [R1+0x398], R22 ;  /* 0x0003981601007387 */ /* 0x0001e80000100a00 */
[----:B0-----:R-:W2:Y:S04]  /*12430*/  LDL.LU.64 R22, [R1+0x8a8] ;  /* 0x0008a80001167983 */ /* 0x001ea80000300a00 */
[----:B------:R-:W2:Y:S04]  /*12440*/  LDL.LU.64 R20, [R1+0x8a0] ;  /* 0x0008a00001147983 */ /* 0x000ea80000300a00 */
[----:B------:R-:W-:Y:S04]  /*12450*/  STL [R1+0x688], R28 ;  /* 0x0006881c01007387 */ /* 0x000fe80000100800 */
[----:B------:R-:W-:Y:S01]  /*12460*/  STL [R1+0x684], R29 ;  /* 0x0006841d01007387 */ /* 0x000fe20000100800 */
[C---:B----4-:R-:W-:Y:S03]  /*12470*/  HMMA.16816.F32 R16, R4.reuse, R18, R12 ;  /* 0x000000120410723c */ /* 0x050fe6000000180c */
[----:B------:R-:W4:Y:S04]  /*12480*/  LDL.LU R13, [R1+0x3b0] ;  /* 0x0003b000010d7983 */ /* 0x000f280000300800 */
[----:B------:R-:W3:Y:S11]  /*12490*/  LDL.LU R14, [R1+0x41c] ;  /* 0x00041c00010e7983 */ /* 0x000ef60000300800 */
[----:B------:R-:W-:Y:S05]  /*124a0*/  @!UPT UIADD3 URZ, URZ, URZ, URZ ;  /* 0x0000003f3f3ff290 */ /* 0x000fea000fffe03f */
[----:B------:R-:W-:Y:S04]  /*124b0*/  STL.64 [R1+0x380], R16 ;  /* 0x0003801001007387 */ /* 0x000fe80000100a00 */
[----:B------:R2:W-:Y:S04]  /*124c0*/  STL.64 [R1+0x388], R18 ;  /* 0x0003881201007387 */ /* 0x0005e80000100a00 */
[----:B------:R-:W3:Y:S01]  /*124d0*/  LDL R15, [R1+0x354] ;  /* 0x00035400010f7983 */ /* 0x000ee20000100800 */
[----:B--2---:R-:W-:Y:S01]  /*124e0*/  HMMA.16816.F32 R16, R4, R10, R20 ;  /* 0x0000000a0410723c */ /* 0x004fe20000001814 */
[----:B------:R-:W-:Y:S11]  /*124f0*/  IMAD.MOV.U32 R29, RZ, RZ, R11 ;  /* 0x000000ffff1d7224 */ /* 0x000ff600078e000b */
[----:B------:R-:W-:Y:S11]  /*12500*/  @!UPT UIADD3 URZ, URZ, URZ, URZ ;  /* 0x0000003f3f3ff290 */ /* 0x000ff6000fffe03f */
[----:B------:R-:W-:Y:S01]  /*12510*/  @!UPT UIADD3 URZ, URZ, URZ, URZ ;  /* 0x0000003f3f3ff290 */ /* 0x000fe2000fffe03f */
[----:B------:R-:W-:Y:S01]  /*12520*/  IMAD.MOV.U32 R22, RZ, RZ, R18 ;  /* 0x000000ffff167224 */ /* 0x000fe200078e0012 */
[----:B---3--:R0:W-:Y:S04]  /*12530*/  STL.64 [R1+0x870], R14 ;  /* 0x0008700e01007387 */ /* 0x0081e80000100a00 */
[----:B----4-:R1:W-:Y:S04]  /*12540*/  STL [R1+0x868], R13 ;  /* 0x0008680d01007387 */ /* 0x0103e80000100800 */
[----:B------:R-:W2:Y:S01]  /*12550*/  LDL.LU R12, [R1+0x80] ;  /* 0x00008000010c7983 */ /* 0x000ea20000300800 */
[----:B0-----:R-:W-:-:S02]  /*12560*/  IMAD.MOV.U32 R14, RZ, RZ, R25 ;  /* 0x000000ffff0e7224 */ /* 0x001fc400078e0019 */
[----:B-1----:R-:W-:Y:S02]  /*12570*/  IMAD.MOV.U32 R13, RZ, RZ, R24 ;  /* 0x000000ffff0d7224 */ /* 0x002fe400078e0018 */
[----:B------:R-:W3:Y:S04]  /*12580*/  LDL.LU R24, [R1+0x89c] ;  /* 0x00089c0001187983 */ /* 0x000ee80000300800 */
[----:B------:R-:W3:Y:S04]  /*12590*/  LDL.LU R25, [R1+0x898] ;  /* 0x0008980001197983 */ /* 0x000ee80000300800 */
[----:B------:R-:W4:Y:S04]  /*125a0*/  LDL.LU.64 R10, [R1+0x890] ;  /* 0x00089000010a7983 */ /* 0x000f280000300a00 */
[----:B------:R-:W2:Y:S04]  /*125b0*/  LDL.LU R9, [R1+0x888] ;  /* 0x0008880001097983 */ /* 0x000ea80000300800 */
[----:B------:R-:W-:Y:S04]  /*125c0*/  STL.64 [R1+0x1f0], R16 ;  /* 0x0001f01001007387 */ /* 0x000fe80000100a00 */
[----:B------:R0:W-:Y:S04]  /*125d0*/  STL.64 [R1+0x1f8], R18 ;  /* 0x0001f81201007387 */ /* 0x0001e80000100a00 */
[----:B0-----:R-:W3:Y:S04]  /*125e0*/  LDL.LU.64 R18, [R1+0x880] ;  /* 0x0008800001127983 */ /* 0x001ee80000300a00 */
[----:B------:R0:W-:Y:S04]  /*125f0*/  STL [R1+0x878], R22 ;  /* 0x0008781601007387 */ /* 0x0001e80000100800 */
[----:B0-----:R-:W3:Y:S01]  /*12600*/  LDL.64 R22, [R1+0x48] ;  /* 0x0000480001167983 */ /* 0x001ee20000100a00 */
[----:B------:R-:W-:-:S02]  /*12610*/  IMAD.MOV.U32 R15, RZ, RZ, R26 ;  /* 0x000000ffff0f7224 */ /* 0x000fc400078e001a */
[----:B------:R-:W-:-:S04]  /*12620*/  IMAD.MOV.U32 R0, RZ, RZ, c[0x0][0x18c] ;  /* 0x00006300ff007624 */ /* 0x000fc800078e00ff */
[----:B------:R-:W-:Y:S02]  /*12630*/  IMAD.SHL.U32 R0, R0, 0x40, RZ ;  /* 0x0000004000007824 */ /* 0x000fe400078e00ff */
[----:B------:R-:W-:Y:S02]  /*12640*/  IMAD.MOV.U32 R26, RZ, RZ, R16 ;  /* 0x000000ffff1a7224 */ /* 0x000fe400078e0010 */
[----:B------:R-:W3:Y:S04]  /*12650*/  LDL.LU R16, [R1+0x3b4] ;  /* 0x0003b40001107983 */ /* 0x000ee80000300800 */
[----:B------:R-:W3:Y:S04]  /*12660*/  LDL.LU R17, [R1+0x420] ;  /* 0x0004200001117983 */ /* 0x000ee80000300800 */
[----:B------:R-:W3:Y:S04]  /*12670*/  LDL.LU R2, [R1+0x4e0] ;  /* 0x0004e00001027983 */ /* 0x000ee80000300800 */
[----:B------:R-:W3:Y:S01]  /*12680*/  LDL.LU R3, [R1+0x574] ;  /* 0x0005740001037983 */ /* 0x000ee20000300800 */
[----:B----4-:R-:W-:-:S04]  /*12690*/  IMAD.MOV.U32 R8, RZ, RZ, R10 ;  /* 0x000000ffff087224 */ /* 0x010fc800078e000a */
[----:B--2---:R-:W-:-:S05]  /*126a0*/  IMAD.WIDE R8, R0, 0x2, R8 ;  /* 0x0000000200087825 */ /* 0x004fca00078e0208 */
[----:B------:R-:W-:Y:S01]  /*126b0*/  STL [R1+0x4d8], R8 ;  /* 0x0004d80801007387 */ /* 0x000fe20000100800 */
[----:B---3--:R-:W-:Y:S03]  /*126c0*/  HMMA.16816.F32 R12, R4, R22, R12 ;  /* 0x00000016040c723c */ /* 0x008fe6000000180c */
[----:B------:R-:W2:Y:S01]  /*126d0*/  LDL.LU R22, [R1+0x878] ;  /* 0x0008780001167983 */ /* 0x000ea20000300800 */
[----:B------:R-:W-:Y:S11]  /*126e0*/  IMAD.MOV.U32 R28, RZ, RZ, R23 ;  /* 0x000000ffff1c7224 */ /* 0x000ff600078e0017 */
[----:B------:R-:W-:Y:S08]  /*126f0*/  @!UPT UIADD3 URZ, URZ, URZ, URZ ;  /* 0x0000003f3f3ff290 */ /* 0x000ff0000fffe03f */
[----:B------:R-:W-:Y:S01]  /*12700*/  STL.64 [R1+0x370], R12 ;  /* 0x0003700c01007387 */ /* 0x000fe20000100a00 */
[----:B------:R-:W-:-:S03]  /*12710*/  IMAD.MOV.U32 R23, RZ, RZ, R14 ;  /* 0x000000ffff177224 */ /* 0x000fc600078e000e */
[----:B------:R0:W-:Y:S04]  /*12720*/  STL.64 [R1+0x378], R14 ;  /* 0x0003780e01007387 */ /* 0x0001e80000100a00 */
[----:B0-----:R-:W3:Y:S01]  /*12730*/  LDL.LU.64 R14, [R1+0x870] ;  /* 0x00087000010e7983 */ /* 0x001ee20000300a00 */
[----:B------:R-:W-:Y:S02]  /*12740*/  IMAD.MOV.U32 R10, RZ, RZ, R27 ;  /* 0x000000ffff0a7224 */ /* 0x000fe400078e001b */
[----:B------:R-:W-:Y:S01]  /*12750*/  IMAD.MOV.U32 R27, RZ, RZ, R12 ;  /* 0x000000ffff1b7224 */ /* 0x000fe200078e000c */
[----:B------:R-:W4:Y:S01]  /*12760*/  LDL.LU R13, [R1+0x868] ;  /* 0x00086800010d7983 */ /* 0x000f220000300800 */
[----:B------:R-:W-:-:S03]  /*12770*/  IMAD.WIDE R10, R0, 0x2, R10 ;  /* 0x00000002000a7825 */ /* 0x000fc600078e020a */
[----:B--2---:R0:W-:Y:S04]  /*12780*/  STL.64 [R1+0x860], R22 ;  /* 0x0008601601007387 */ /* 0x0041e80000100a00 */
[----:B------:R-:W2:Y:S04]  /*12790*/  LDL.LU R20, [R1+0xb0] ;  /* 0x0000b00001147983 */ /* 0x000ea80000300800 */
[----:B------:R-:W2:Y:S04]  /*127a0*/  LDL.LU R21, [R1+0xb4] ;  /* 0x0000b40001157983 */ /* 0x000ea80000300800 */
[----:B0-----:R-:W2:Y:S04]  /*127b0*/  LDL.LU R22, [R1+0xb8] ;  /* 0x0000b80001167983 */ /* 0x001ea80000300800 */
[----:B------:R-:W2:Y:S04]  /*127c0*/  LDL.LU R23, [R1+0xbc] ;  /* 0x0000bc0001177983 */ /* 0x000ea80000300800 */
[----:B------:R0:W-:Y:S04]  /*127d0*/  STL.64 [R1+0x5f0], R26 ;  /* 0x0005f01a01007387 */ /* 0x0001e80000100a00 */
[----:B------:R-:W-:Y:S04]  /*127e0*/  STL.64 [R1+0x5e8], R24 ;  /* 0x0005e81801007387 */ /* 0x000fe80000100a00 */
[----:B------:R-:W-:Y:S04]  /*127f0*/  STL [R1+0x418], R9 ;  /* 0x0004180901007387 */ /* 0x000fe80000100800 */
[----:B------:R-:W-:Y:S04]  /*12800*/  STL [R1+0x570], R10 ;  /* 0x0005700a01007387 */ /* 0x000fe80000100800 */
[----:B------:R-:W-:Y:S04]  /*12810*/  STL [R1+0x4dc], R11 ;  /* 0x0004dc0b01007387 */ /* 0x000fe80000100800 */
[----:B---3--:R-:W1:Y:S04]  /*12820*/  LDSM.16.MT88.4 R8, [R15+0x3080] ;  /* 0x003080000f08783b */ /* 0x008e680000004200 */
[----:B0-----:R-:W3:Y:S04]  /*12830*/  LDL.LU R26, [R1+0x8] ;  /* 0x00000800011a7983 */ /* 0x001ee80000300800 */
[----:B------:R-:W3:Y:S04]  /*12840*/  LDL.LU R27, [R1+0xc] ;  /* 0x00000c00011b7983 */ /* 0x000ee80000300800 */
[----:B-1----:R0:W-:Y:S04]  /*12850*/  STL.64 [R1+0x828], R10 ;  /* 0x0008280a01007387 */ /* 0x0021e80000100a00 */
[----:B------:R-:W-:Y:S04]  /*12860*/  STL.64 [R1+0x820], R8 ;  /* 0x0008200801007387 */ /* 0x000fe80000100a00 */
[----:B0-----:R-:W2:Y:S04]  /*12870*/  LDL.64 R10, [R1+0x28] ;  /* 0x00002800010a7983 */ /* 0x001ea80000100a00 */
[----:B--2---:R0:W-:Y:S04]  /*12880*/  STL.64 [R1+0x858], R10 ;  /* 0x0008580a01007387 */ /* 0x0041e80000100a00 */
[----:B0-----:R-:W2:Y:S04]  /*12890*/  LDL R10, [R1+0x38] ;  /* 0x00003800010a7983 */ /* 0x001ea80000100800 */
[----:B------:R-:W2:Y:S01]  /*128a0*/  LDL R11, [R1+0x3c] ;  /* 0x00003c00010b7983 */ /* 0x000ea20000100800 */
[----:B------:R-:W-:-:S02]  /*128b0*/  IMAD.MOV.U32 R25, RZ, RZ, c[0x0][0x18c] ;  /* 0x00006300ff197624 */ /* 0x000fc400078e00ff */
[----:B------:R-:W-:Y:S01]  /*128c0*/  IMAD.MOV.U32 R12, RZ, RZ, R14 ;  /* 0x000000ffff0c7224 */ /* 0x000fe200078e000e */
[----:B--2---:R-:W-:Y:S01]  /*128d0*/  HMMA.16816.F32 R8, R4, R10, R20 ;  /* 0x0000000a0408723c */ /* 0x004fe20000001814 */
[----:B------:R-:W2:Y:S01]  /*128e0*/  LDL.LU.64 R22, [R1+0x860] ;  /* 0x0008600001167983 */ /* 0x000ea20000300a00 */
[----:B------:R-:W-:Y:S02]  /*128f0*/  IMAD.SHL.U32 R25, R25, 0x40, RZ ;  /* 0x0000004019197824 */ /* 0x000fe400078e00ff */
[----:B------:R-:W-:Y:S02]  /*12900*/  IMAD.MOV.U32 R14, RZ, RZ, R17 ;  /* 0x000000ffff0e7224 */ /* 0x000fe400078e0011 */
[----:B------:R-:W-:Y:S02]  /*12910*/  IMAD.MOV.U32 R15, RZ, RZ, R16 ;  /* 0x000000ffff0f7224 */ /* 0x000fe400078e0010 */
[----:B----4-:R-:W-:-:S04]  /*12920*/  IMAD.WIDE R16, R25, 0x2, R12 ;  /* 0x0000000219107825 */ /* 0x010fc800078e020c */
[----:B------:R-:W-:Y:S02]  /*12930*/  IMAD.MOV.U32 R12, RZ, RZ, R3 ;  /* 0x000000ffff0c7224 */ /* 0x000fe400078e0003 */
[----:B------:R-:W-:-:S09]  /*12940*/  IMAD.MOV.U32 R13, RZ, RZ, R2 ;  /* 0x000000ffff0d7224 */ /* 0x000fd200078e0002 */
[----:B------:R-:W-:Y:S01]  /*12950*/  STL.64 [R1+0x360], R8 ;  /* 0x0003600801007387 */ /* 0x000fe20000100a00 */
[----:B------:R-:W-:Y:S02]  /*12960*/  IMAD.MOV.U32 R21, RZ, RZ, R9 ;  /* 0x000000ffff157224 */ /* 0x000fe400078e0009 */
[----:B------:R-:W-:Y:S01]  /*12970*/  IMAD.MOV.U32 R20, RZ, RZ, R8 ;  /* 0x000000ffff147224 */ /* 0x000fe200078e0008 */
[----:B------:R0:W-:Y:S01]  /*12980*/  STL.64 [R1+0x368], R10 ;  /* 0x0003680a01007387 */ /* 0x0001e20000100a00 */
[----:B------:R-:W-:-:S04]  /*12990*/  IMAD.WIDE R14, R25, 0x2, R14 ;  /* 0x00000002190e7825 */ /* 0x000fc800078e020e */
[----:B------:R-:W-:Y:S01]  /*129a0*/  IMAD.WIDE R12, R25, 0x2, R12 ;  /* 0x00000002190c7825 */ /* 0x000fe200078e020c */
[----:B0-----:R-:W4:Y:S04]  /*129b0*/  LDL.LU.64 R10, [R1+0x858] ;  /* 0x00085800010a7983 */ /* 0x001f280000300a00 */
[----:B------:R-:W4:Y:S04]  /*129c0*/  LDL.LU R0, [R1+0x4e4] ;  /* 0x0004e40001007983 */ /* 0x000f280000300800 */
[----:B--2---:R-:W-:Y:S04]  /*129d0*/  STL.64 [R1+0x600], R22 ;  /* 0x0006001601007387 */ /* 0x004fe80000100a00 */
[----:B------:R-:W-:Y:S04]  /*129e0*/  STL.64 [R1+0x5f8], R20 ;  /* 0x0005f81401007387 */ /* 0x000fe80000100a00 */
[----:B---3--:R-:W-:Y:S04]  /*129f0*/  STL.64 [R1+0x850], R26 ;  /* 0x0008501a01007387 */ /* 0x008fe80000100a00 */
[----:B------:R0:W-:Y:S04]  /*12a00*/  STL [R1+0x848], R25 ;  /* 0x0008481901007387 */ /* 0x0001e80000100800 */
[----:B------:R-:W2:Y:S04]  /*12a10*/  LDL.LU R24, [R1+0x100] ;  /* 0x0001000001187983 */ /* 0x000ea80000300800 */
[----:B0-----:R-:W2:Y:S04]  /*12a20*/  LDL.LU R25, [R1+0x104] ;  /* 0x0001040001197983 */ /* 0x001ea80000300800 */
[----:B------:R-:W2:Y:S04]  /*12a30*/  LDL.LU R26, [R1+0x108] ;  /* 0x00010800011a7983 */ /* 0x000ea80000300800 */
[----:B------:R-:W2:Y:S04]  /*12a40*/  LDL.LU R27, [R1+0x10c] ;  /* 0x00010c00011b7983 */ /* 0x000ea80000300800 */
[----:B------:R0:W-:Y:S04]  /*12a50*/  STL [R1+0x41c], R16 ;  /* 0x00041c1001007387 */ /* 0x0001e80000100800 */
[----:B------:R1:W-:Y:S04]  /*12a60*/  STL [R1+0x3b0], R17 ;  /* 0x0003b01101007387 */ /* 0x0003e80000100800 */
[----:B0-----:R-:W3:Y:S04]  /*12a70*/  LDL.LU R16, [R1+0x3bc] ;  /* 0x0003bc0001107983 */ /* 0x001ee80000300800 */
[----:B-1----:R-:W3:Y:S04]  /*12a80*/  LDL.LU R17, [R1+0x428] ;  /* 0x0004280001117983 */ /* 0x002ee80000300800 */
[----:B------:R-:W-:Y:S04]  /*12a90*/  STL [R1+0x420], R14 ;  /* 0x0004200e01007387 */ /* 0x000fe80000100800 */
[----:B------:R-:W3:Y:S01]  /*12aa0*/  LDL.LU.64 R22, [R1+0x138] ;  /* 0x0001380001167983 */ /* 0x000ee20000300a00 */
[----:B----4-:R-:W-:-:S02]  /*12ab0*/  IMAD.MOV.U32 R3, RZ, RZ, R10 ;  /* 0x000000ffff037224 */ /* 0x010fc400078e000a */
[----:B------:R-:W-:Y:S01]  /*12ac0*/  IMAD.MOV.U32 R2, RZ, RZ, R11 ;  /* 0x000000ffff027224 */ /* 0x000fe200078e000b */
[----:B--2---:R-:W-:Y:S01]  /*12ad0*/  HMMA.16816.F32 R24, R4, R10, R24 ;  /* 0x0000000a0418723c */ /* 0x004fe20000001818 */
[----:B---3--:R0:W-:Y:S04]  /*12ae0*/  STL.64 [R1+0x840], R22 ;  /* 0x0008401601007387 */ /* 0x0081e80000100a00 */
[----:B------:R-:W2:Y:S04]  /*12af0*/  LDL.LU R20, [R1+0x160] ;  /* 0x0001600001147983 */ /* 0x000ea80000300800 */
[----:B------:R-:W2:Y:S04]  /*12b00*/  LDL.LU R21, [R1+0x164] ;  /* 0x0001640001157983 */ /* 0x000ea80000300800 */
[----:B0-----:R-:W2:Y:S04]  /*12b10*/  LDL.LU R22, [R1+0x168] ;  /* 0x0001680001167983 */ /* 0x001ea80000300800 */
[----:B------:R-:W2:Y:S04]  /*12b20*/  LDL.LU R23, [R1+0x16c] ;  /* 0x00016c0001177983 */ /* 0x000ea80000300800 */
[----:B------:R0:W-:Y:S04]  /*12b30*/  STL [R1+0x3b4], R15 ;  /* 0x0003b40f01007387 */ /* 0x0001e80000100800 */
[----:B------:R-:W3:Y:S04]  /*12b40*/  LDL.LU R14, [R1+0x3b8] ;  /* 0x0003b800010e7983 */ /* 0x000ee80000300800 */
[----:B0-----:R-:W4:Y:S04]  /*12b50*/  LDL.LU R15, [R1+0x424] ;  /* 0x00042400010f7983 */ /* 0x001f280000300800 */
[----:B------:R-:W-:Y:S04]  /*12b60*/  STL.64 [R1+0x340], R24 ;  /* 0x0003401801007387 */ /* 0x000fe80000100a00 */
[----:B------:R0:W-:Y:S04]  /*12b70*/  STL.64 [R1+0x348], R26 ;  /* 0x0003481a01007387 */ /* 0x0001e80000100a00 */
[----:B0-----:R-:W2:Y:S04]  /*12b80*/  LDL.LU.64 R26, [R1+0x850] ;  /* 0x00085000011a7983 */ /* 0x001ea80000300a00 */
[----:B------:R-:W2:Y:S04]  /*12b90*/  LDL.LU R25, [R1+0x848] ;  /* 0x0008480001197983 */ /* 0x000ea80000300800 */
[----:B------:R-:W-:Y:S04]  /*12ba0*/  STL [R1+0x574], R12 ;  /* 0x0005740c01007387 */ /* 0x000fe80000100800 */
[----:B------:R-:W-:Y:S04]  /*12bb0*/  STL [R1+0x4e0], R13 ;  /* 0x0004e00d01007387 */ /* 0x000fe80000100800 */
[----:B------:R-:W2:Y:S04]  /*12bc0*/  LDL.LU R8, [R1+0x150] ;  /* 0x0001500001087983 */ /* 0x000ea80000300800 */
[----:B------:R-:W2:Y:S04]  /*12bd0*/  LDL.LU R9, [R1+0x154] ;  /* 0x0001540001097983 */ /* 0x000ea80000300800 */
[----:B------:R-:W2:Y:S04]  /*12be0*/  LDL.LU R10, [R1+0x158] ;  /* 0x00015800010a7983 */ /* 0x000ea80000300800 */
[----:B------:R-:W2:Y:S04]  /*12bf0*/  LDL.LU R11, [R1+0x15c] ;  /* 0x00015c00010b7983 */ /* 0x000ea80000300800 */
[----:B--2---:R-:W-:Y:S04]  /*12c00*/  STL.64 [R1+0x838], R10 ;  /* 0x0008380a01007387 */ /* 0x004fe80000100a00 */
[----:B------:R0:W-:Y:S04]  /*12c10*/  STL.64 [R1+0x830], R8 ;  /* 0x0008300801007387 */ /* 0x0001e80000100a00 */
[----:B0-----:R-:W2:Y:S04]  /*12c20*/  LDL.LU R9, [R1+0x42c] ;  /* 0x00042c0001097983 */ /* 0x001ea80000300800 */
[----:B------:R-:W2:Y:S01]  /*12c30*/  LDL.64 R10, [R1+0x18] ;  /* 0x00001800010a7983 */ /* 0x000ea20000100a00 */
[----:B----4-:R-:W-:-:S02]  /*12c40*/  IMAD.MOV.U32 R12, RZ, RZ, R15 ;  /* 0x000000ffff0c7224 */ /* 0x010fc400078e000f */
[----:B---3--:R-:W-:Y:S01]  /*12c50*/  IMAD.MOV.U32 R13, RZ, RZ, R14 ;  /* 0x000000ffff0d7224 */ /* 0x008fe200078e000e */
[----:B------:R-:W3:Y:S01]  /*12c60*/  LDL.LU R24, [R1+0x578] ;  /* 0x0005780001187983 */ /* 0x000ee20000300800 */
[----:B------:R-:W-:Y:S02]  /*12c70*/  IMAD.MOV.U32 R14, RZ, RZ, R17 ;  /* 0x000000ffff0e7224 */ /* 0x000fe400078e0011 */
[----:B------:R-:W-:Y:S02]  /*12c80*/  IMAD.MOV.U32 R15, RZ, RZ, R16 ;  /* 0x000000ffff0f7224 */ /* 0x000fe400078e0010 */
[----:B------:R-:W-:-:S04]  /*12c90*/  IMAD.WIDE R16, R25, 0x2, R12 ;  /* 0x0000000219107825 */ /* 0x000fc800078e020c */
[----:B------:R-:W-:Y:S02]  /*12ca0*/  IMAD.MOV.U32 R12, RZ, RZ, R0 ;  /* 0x000000ffff0c7224 */ /* 0x000fe400078e0000 */
[C---:B------:R-:W-:Y:S01]  /*12cb0*/  IMAD.WIDE R14, R25.reuse, 0x2, R14 ;  /* 0x00000002190e7825 */ /* 0x040fe200078e020e */
[----:B--2---:R-:W-:Y:S03]  /*12cc0*/  HMMA.16816.F32 R20, R4, R10, R20 ;  /* 0x0000000a0414723c */ /* 0x004fe60000001814 */
[----:B------:R-:W-:Y:S02]  /*12cd0*/  IMAD.MOV.U32 R13, RZ, RZ, R9 ;  /* 0x000000ffff0d7224 */ /* 0x000fe400078e0009 */
[----:B------:R-:W-:Y:S02]  /*12ce0*/  IMAD.MOV.U32 R0, RZ, RZ, R11 ;  /* 0x000000ffff007224 */ /* 0x000fe400078e000b */
[----:B------:R-:W-:Y:S11]  /*12cf0*/  IMAD.WIDE R12, R25, 0x2, R12 ;  /* 0x00000002190c7825 */ /* 0x000ff600078e020c */
[----:B------:R-:W-:Y:S05]  /*12d00*/  @!UPT UIADD3 URZ, URZ, URZ, URZ ;  /* 0x0000003f3f3ff290 */ /* 0x000fea000fffe03f */
[----:B------:R0:W-:Y:S04]  /*12d10*/  STL.64 [R1+0x320], R20 ;  /* 0x0003201401007387 */ /* 0x0001e80000100a00 */
[----:B------:R1:W-:Y:S01]  /*12d20*/  STL.64 [R1+0x328], R22 ;  /* 0x0003281601007387 */ /* 0x0003e20000100a00 */
[----:B0-----:R-:W-:-:S03]  /*12d30*/  IMAD.MOV.U32 R20, RZ, RZ, R10 ;  /* 0x000000ffff147224 */ /* 0x001fc600078e000a */
[----:B-1----:R-:W2:Y:S04]  /*12d40*/  LDL.LU.64 R22, [R1+0x840] ;  /* 0x0008400001167983 */ /* 0x002ea80000300a00 */
[----:B------:R-:W4:Y:S04]  /*12d50*/  LDL.LU.64 R10, [R1+0x838] ;  /* 0x00083800010a7983 */ /* 0x000f280000300a00 */
[----:B------:R-:W4:Y:S04]  /*12d60*/  LDL.LU.64 R8, [R1+0x830] ;  /* 0x0008300001087983 */ /* 0x000f280000300a00 */
[----:B------:R-:W-:Y:S04]  /*12d70*/  STL [R1+0x424], R16 ;  /* 0x0004241001007387 */ /* 0x000fe80000100800 */
[----:B------:R-:W-:Y:S04]  /*12d80*/  STL [R1+0x3b8], R17 ;  /* 0x0003b81101007387 */ /* 0x000fe80000100800 */
[----:B------:R0:W-:Y:S04]  /*12d90*/  STL [R1+0x428], R14 ;  /* 0x0004280e01007387 */ /* 0x0001e80000100800 */
[----:B------:R1:W-:Y:S04]  /*12da0*/  STL [R1+0x3bc], R15 ;  /* 0x0003bc0f01007387 */ /* 0x0003e80000100800 */
[----:B------:R-:W-:Y:S04]  /*12db0*/  STL [R1+0x4e4], R12 ;  /* 0x0004e40c01007387 */ /* 0x000fe80000100800 */
[----:B0-----:R-:W2:Y:S04]  /*12dc0*/  LDL.LU R14, [R1+0x4f0] ;  /* 0x0004f000010e7983 */ /* 0x001ea80000300800 */
[----:B-1----:R-:W2:Y:S04]  /*12dd0*/  LDL.LU R15, [R1+0x440] ;  /* 0x00044000010f7983 */ /* 0x002ea80000300800 */
[----:B------:R-:W2:Y:S04]  /*12de0*/  LDL.LU R21, [R1+0x4f4] ;  /* 0x0004f40001157983 */ /* 0x000ea80000300800 */
[----:B------:R-:W2:Y:S04]  /*12df0*/  LDL.LU R16, [R1+0x140] ;  /* 0x0001400001107983 */ /* 0x000ea80000300800 */
[----:B------:R-:W2:Y:S04]  /*12e00*/  LDL.LU R17, [R1+0x144] ;  /* 0x0001440001117983 */ /* 0x000ea80000300800 */
[----:B------:R-:W-:Y:S01]  /*12e10*/  STL.64 [R1+0x818], R18 ;  /* 0x0008181201007387 */ /* 0x000fe20000100a00 */
[----:B----4-:R-:W-:Y:S03]  /*12e20*/  HMMA.16816.F32 R4, R4, R26, R8 ;  /* 0x0000001a0404723c */ /* 0x010fe60000001808 */
[----:B--2---:R0:W-:Y:S04]  /*12e30*/  STL.64 [R1+0x810], R16 ;  /* 0x0008101001007387 */ /* 0x0041e80000100a00 */
[----:B0-----:R-:W2:Y:S04]  /*12e40*/  LDL.LU R16, [R1+0x120] ;  /* 0x0001200001107983 */ /* 0x001ea80000300800 */
[----:B------:R-:W2:Y:S04]  /*12e50*/  LDL.LU R17, [R1+0x124] ;  /* 0x0001240001117983 */ /* 0x000ea80000300800 */
[----:B------:R-:W2:Y:S04]  /*12e60*/  LDL.LU R18, [R1+0x128] ;  /* 0x0001280001127983 */ /* 0x000ea80000300800 */
[----:B------:R-:W2:Y:S04]  /*12e70*/  LDL.LU R19, [R1+0x12c] ;  /* 0x00012c0001137983 */ /* 0x000ea80000300800 */
[----:B------:R0:W-:Y:S04]  /*12e80*/  STL [R1+0x42c], R13 ;  /* 0x00042c0d01007387 */ /* 0x0001e80000100800 */
[----:B------:R-:W4:Y:S04]  /*12e90*/  LDL.LU R12, [R1+0x4e8] ;  /* 0x0004e800010c7983 */ /* 0x000f280000300800 */
[----:B0-----:R-:W2:Y:S04]  /*12ea0*/  LDL.LU R13, [R1+0x4ec] ;  /* 0x0004ec00010d7983 */ /* 0x001ea80000300800 */
[----:B------:R-:W2:Y:S04]  /*12eb0*/  LDL.LU.64 R10, [R1+0x828] ;  /* 0x00082800010a7983 */ /* 0x000ea80000300a00 */
[----:B------:R-:W2:Y:S04]  /*12ec0*/  LDL.LU.64 R8, [R1+0x820] ;  /* 0x0008200001087983 */ /* 0x000ea80000300a00 */
[----:B------:R0:W-:Y:S04]  /*12ed0*/  STL.64 [R1+0x300], R4 ;  /* 0x0003000401007387 */ /* 0x0001e80000100a00 */
[----:B------:R1:W-:Y:S04]  /*12ee0*/  STL.64 [R1+0x308], R6 ;  /* 0x0003080601007387 */ /* 0x0003e80000100a00 */
[----:B0-----:R-:W3:Y:S04]  /*12ef0*/  LDL.LU R5, [R1+0x3c0] ;  /* 0x0003c00001057983 */ /* 0x001ee80000300800 */
[----:B-1----:R-:W3:Y:S04]  /*12f00*/  LDL.LU R6, [R1+0x430] ;  /* 0x0004300001067983 */ /* 0x002ee80000300800 */
[----:B------:R-:W4:Y:S01]  /*12f10*/  LDL.LU R7, [R1+0x434] ;  /* 0x0004340001077983 */ /* 0x000f220000300800 */
[----:B--2---:R-:W-:Y:S01]  /*12f20*/  HMMA.16816.F32 R16, R8, R22, R16 ;  /* 0x000000160810723c */ /* 0x004fe20000001810 */
[----:B---3--:R-:W-:-:S02]  /*12f30*/  IMAD.MOV.U32 R4, RZ, RZ, R6 ;  /* 0x000000ffff047224 */ /* 0x008fc400078e0006 */
[----:B----4-:R-:W-:Y:S02]  /*12f40*/  IMAD.MOV.U32 R6, RZ, RZ, R12 ;  /* 0x000000ffff067224 */ /* 0x010fe400078e000c */
[----:B------:R-:W-:-:S04]  /*12f50*/  IMAD.WIDE R4, R25, 0x2, R4 ;  /* 0x0000000219047825 */ /* 0x000fc800078e0204 */
[----:B------:R-:W-:Y:S01]  /*12f60*/  IMAD.MOV.U32 R12, RZ, RZ, R24 ;  /* 0x000000ffff0c7224 */ /* 0x000fe200078e0018 */
[----:B------:R0:W-:Y:S01]  /*12f70*/  STL [R1+0x430], R4 ;  /* 0x0004300401007387 */ /* 0x0001e20000100800 */
[----:B------:R-:W-:-:S03]  /*12f80*/  IMAD.WIDE R6, R25, 0x2, R6 ;  /* 0x0000000219067825 */ /* 0x000fc600078e0206 */
[----:B------:R1:W-:Y:S01]  /*12f90*/  STL [R1+0x3c0], R5 ;  /* 0x0003c00501007387 */ /* 0x0003e20000100800 */
[----:B------:R-:W-:-:S03]  /*12fa0*/  IMAD.WIDE R12, R25, 0x2, R12 ;  /* 0x00000002190c7825 */ /* 0x000fc600078e020c */
[----:B0-----:R-:W2:Y:S04]  /*12fb0*/  LDL.LU R4, [R1+0x3c4] ;  /* 0x0003c40001047983 */ /* 0x001ea80000300800 */
[----:B-1----:R-:W2:Y:S04]  /*12fc0*/  LDL.LU R5, [R1+0x438] ;  /* 0x0004380001057983 */ /* 0x002ea80000300800 */
[----:B------:R-:W-:Y:S04]  /*12fd0*/  STL [R1+0x4e8], R6 ;  /* 0x0004e80601007387 */ /* 0x000fe80000100800 */
[----:B------:R0:W-:Y:S04]  /*12fe0*/  STL [R1+0x434], R7 ;  /* 0x0004340701007387 */ /* 0x0001e80000100800 */
[----:B0-----:R-:W3:Y:S04]  /*12ff0*/  LDL.LU R7, [R1+0x43c] ;  /* 0x00043c0001077983 */ /* 0x001ee80000300800 */
[----:B------:R-:W-:Y:S04]  /*13000*/  STL [R1+0x578], R12 ;  /* 0x0005780c01007387 */ /* 0x000fe80000100800 */
[----:B------:R-:W-:Y:S04]  /*13010*/  STL [R1+0x4ec], R13 ;  /* 0x0004ec0d01007387 */ /* 0x000fe80000100800 */
[----:B------:R-:W-:Y:S04]  /*13020*/  STL.64 [R1+0x330], R16 ;  /* 0x0003301001007387 */ /* 0x000fe80000100a00 */
[----:B------:R0:W-:Y:S04]  /*13030*/  STL.64 [R1+0x338], R18 ;  /* 0x0003381201007387 */ /* 0x0001e80000100a00 */
[----:B0-----:R-:W4:Y:S04]  /*13040*/  LDL.LU.64 R18, [R1+0x818] ;  /* 0x0008180001127983 */ /* 0x001f280000300a00 */
[----:B------:R-:W4:Y:S04]  /*13050*/  LDL.LU.64 R16, [R1+0x810] ;  /* 0x0008100001107983 */ /* 0x000f280000300a00 */
[----:B------:R0:W-:Y:S04]  /*13060*/  STL.64 [R1+0x7b0], R22 ;  /* 0x0007b01601007387 */ /* 0x0001e80000100a00 */
[----:B------:R-:W-:Y:S04]  /*13070*/  STL [R1+0x7a8], R20 ;  /* 0x0007a81401007387 */ /* 0x000fe80000100800 */
[----:B0-----:R-:W2:Y:S01]  /*13080*/  LDL R22, [R1+0x1c8] ;  /* 0x0001c80001167983 */ /* 0x001ea20000100800 */
[----:B------:R-:W-:-:S05]  /*13090*/  IMAD.MOV.U32 R23, RZ, RZ, R29 ;  /* 0x000000ffff177224 */ /* 0x000fca00078e001d */
[----:B--2---:R0:W-:Y:S04]  /*130a0*/  STL.64 [R1+0x808], R22 ;  /* 0x0008081601007387 */ /* 0x0041e80000100a00 */
[----:B0-----:R-:W4:Y:S01]  /*130b0*/  LDL.64 R22, [R1+0x188] ;  /* 0x0001880001167983 */ /* 0x001f220000100a00 */
[----:B------:R-:W-:-:S03]  /*130c0*/  LOP3.LUT R5, R5, R4, RZ, 0x3c, !PT ;  /* 0x0000000405057212 */ /* 0x000fc600078e3cff */
[----:B------:R-:W2:Y:S01]  /*130d0*/  LDL.LU R24, [R1+0x3c8] ;  /* 0x0003c80001187983 */ /* 0x000ea20000300800 */
[----:B------:R-:W-:-:S03]  /*130e0*/  LOP3.LUT R4, R5, R4, RZ, 0x3c, !PT ;  /* 0x0000000405047212 */ /* 0x000fc600078e3cff */
[----:B------:R-:W2:Y:S01]  /*130f0*/  LDL.LU R29, [R1+0x444] ;  /* 0x00044400011d7983 */ /* 0x000ea20000300800 */
[----:B------:R-:W-:-:S05]  /*13100*/  LOP3.LUT R5, R5, R4, RZ, 0x3c, !PT ;  /* 0x0000000405057212 */ /* 0x000fca00078e3cff */
[----:B------:R-:W-:-:S05]  /*13110*/  IMAD.WIDE R4, R25, 0x2, R4 ;  /* 0x0000000219047825 */ /* 0x000fca00078e0204 */
[----:B------:R-:W-:Y:S01]  /*13120*/  STL [R1+0x438], R4 ;  /* 0x0004380401007387 */ /* 0x000fe20000100800 */
[----:B------:R-:W-:Y:S02]  /*13130*/  IMAD.MOV.U32 R12, RZ, RZ, R14 ;  /* 0x000000ffff0c7224 */ /* 0x000fe400078e000e */
[----:B---3--:R-:W-:Y:S02]  /*13140*/  IMAD.MOV.U32 R13, RZ, RZ, R7 ;  /* 0x000000ffff0d7224 */ /* 0x008fe400078e0007 */
[----:B------:R-:W-:Y:S01]  /*13150*/  IMAD.MOV.U32 R7, RZ, RZ, R15 ;  /* 0x000000ffff077224 */ /* 0x000fe200078e000f */
[----:B----4-:R-:W-:Y:S11]  /*13160*/  HMMA.16816.F32 R16, R8, R22, R16 ;  /* 0x000000160810723c */ /* 0x010ff60000001810 */
[----:B------:R-:W-:Y:S11]  /*13170*/  @!UPT UIADD3 URZ, URZ, URZ, URZ ;  /* 0x0000003f3f3ff290 */ /* 0x000ff6000fffe03f */
[----:B------:R-:W-:Y:S01]  /*13180*/  @!UPT UIADD3 URZ, URZ, URZ, URZ ;  /* 0x0000003f3f3ff290 */ /* 0x000fe2000fffe03f */
[----:B------:R-:W-:Y:S04]  /*13190*/  STL.64 [R1+0x310], R16 ;  /* 0x0003101001007387 */ /* 0x000fe80000100a00 */
[----:B------:R0:W-:Y:S02]  /*131a0*/  STL.64 [R1+0x318], R18 ;  /* 0x0003181201007387 */ /* 0x0001e40000100a00 */
[----:B0-----:R-:W-:Y:S02]  /*131b0*/  IMAD.MOV.U32 R18, RZ, RZ, R22 ;  /* 0x000000ffff127224 */ /* 0x001fe400078e0016 */
[----:B------:R-:W-:Y:S02]  /*131c0*/  IMAD.MOV.U32 R19, RZ, RZ, R23 ;  /* 0x000000ffff137224 */ /* 0x000fe400078e0017 */
[----:B------:R-:W3:Y:S04]  /*131d0*/  LDL.LU.64 R22, [R1+0x808] ;  /* 0x0008080001167983 */ /* 0x000ee80000300a00 */
[----:B------:R0:W-:Y:S04]  /*131e0*/  STL [R1+0x3c4], R5 ;  /* 0x0003c40501007387 */ /* 0x0001e80000100800 */
[----:B------:R-:W4:Y:S04]  /*131f0*/  LDL.LU R4, [R1+0x448] ;  /* 0x0004480001047983 */ /* 0x000f280000300800 */
[----:B0-----:R-:W4:Y:S04]  /*13200*/  LDL.LU R5, [R1+0x4f8] ;  /* 0x0004f80001057983 */ /* 0x001f280000300800 */
[----:B------:R-:W2:Y:S04]  /*13210*/  LDL.LU R14, [R1+0x57c] ;  /* 0x00057c00010e7983 */ /* 0x000ea80000300800 */
[----:B------:R-:W2:Y:S04]  /*13220*/  LDL.LU R15, [R1+0x3cc] ;  /* 0x0003cc00010f7983 */ /* 0x000ea80000300800 */
[----:B------:R-:W2:Y:S04]  /*13230*/  LDL.LU R16, [R1+0x44c] ;  /* 0x00044c0001107983 */ /* 0x000ea80000300800 */
[----:B------:R-:W2:Y:S04]  /*13240*/  LDL R17, [R1+0x5bc] ;  /* 0x0005bc0001117983 */ /* 0x000ea80000100800 */
[----:B------:R-:W-:Y:S04]  /*13250*/  STL.64 [R1+0x7e8], R18 ;  /* 0x0007e81201007387 */ /* 0x000fe80000100a00 */
[----:B--2---:R0:W-:Y:S04]  /*13260*/  STL.64 [R1+0x7e0], R16 ;  /* 0x0007e01001007387 */ /* 0x0041e80000100a00 */
[----:B0-----:R-:W2:Y:S04]  /*13270*/  LDL.LU R17, [R1+0x4fc] ;  /* 0x0004fc0001117983 */ /* 0x001ea80000300800 */
[----:B------:R-:W2:Y:S01]  /*13280*/  LDL R18, [R1+0x48] ;  /* 0x0000480001127983 */ /* 0x000ea20000100800 */
[----:B------:R-:W-:-:S05]  /*13290*/  IMAD.MOV.U32 R19, RZ, RZ, R28 ;  /* 0x000000ffff137224 */ /* 0x000fca00078e001c */
[----:B--2---:R-:W-:Y:S04]  /*132a0*/  STL.64 [R1+0x800], R18 ;  /* 0x0008001201007387 */ /* 0x004fe80000100a00 */
[----:B------:R0:W-:Y:S04]  /*132b0*/  STL [R1+0x7f8], R17 ;  /* 0x0007f81101007387 */ /* 0x0001e80000100800 */
[----:B------:R-:W3:Y:S04]  /*132c0*/  LDL.LU R16, [R1+0x170] ;  /* 0x0001700001107983 */ /* 0x000ee80000300800 */
[----:B0-----:R-:W3:Y:S04]  /*132d0*/  LDL.LU R17, [R1+0x174] ;  /* 0x0001740001117983 */ /* 0x001ee80000300800 */
[----:B------:R-:W3:Y:S04]  /*132e0*/  LDL.LU R18, [R1+0x178] ;  /* 0x0001780001127983 */ /* 0x000ee80000300800 */
[----:B------:R-:W3:Y:S01]  /*132f0*/  LDL.LU R19, [R1+0x17c] ;  /* 0x00017c0001137983 */ /* 0x000ee20000300800 */
[----:B------:R-:W-:-:S02]  /*13300*/  IMAD.MOV.U32 R6, RZ, RZ, R21 ;  /* 0x000000ffff067224 */ /* 0x000fc400078e0015 */
[----:B------:R-:W-:-:S04]  /*13310*/  IMAD.WIDE R12, R25, 0x2, R12 ;  /* 0x00000002190c7825 */ /* 0x000fc800078e020c */
[----:B------:R-:W-:Y:S01]  /*13320*/  IMAD.WIDE R6, R25, 0x2, R6 ;  /* 0x0000000219067825 */ /* 0x000fe200078e0206 */
[----:B------:R-:W-:Y:S04]  /*13330*/  STL [R1+0x4f0], R12 ;  /* 0x0004f00c01007387 */ /* 0x000fe80000100800 */
[----:B------:R-:W-:Y:S04]  /*13340*/  STL [R1+0x43c], R13 ;  /* 0x00043c0d01007387 */ /* 0x000fe80000100800 */
[----:B------:R0:W-:Y:S04]  /*13350*/  STL [R1+0x4f4], R6 ;  /* 0x0004f40601007387 */ /* 0x0001e80000100800 */
[----:B------:R1:W-:Y:S04]  /*13360*/  STL [R1+0x440], R7 ;  /* 0x0004400701007387 */ /* 0x0003e80000100800 */
[----:B------:R-:W2:Y:S01]  /*13370*/  LDL.LU R28, [R1+0x580] ;  /* 0x00058000011c7983 */ /* 0x000ea20000300800 */
[----:B0-----:R-:W-:-:S02]  /*13380*/  IMAD.MOV.U32 R6, RZ, RZ, R29 ;  /* 0x000000ffff067224 */ /* 0x001fc400078e001d */
[----:B-1----:R-:W-:Y:S01]  /*13390*/  IMAD.MOV.U32 R7, RZ, RZ, R24 ;  /* 0x000000ffff077224 */ /* 0x002fe200078e0018 */
[----:B---3--:R-:W-:Y:S01]  /*133a0*/  HMMA.16816.F32 R20, R8, R22, R16 ;  /* 0x000000160814723c */ /* 0x008fe20000001810 */
[----:B------:R-:W3:Y:S04]  /*133b0*/  LDL.LU.64 R18, [R1+0x800] ;  /* 0x0008000001127983 */ /* 0x000ee80000300a00 */
[----:B------:R-:W2:Y:S04]  /*133c0*/  LDL.LU R17, [R1+0x7f8] ;  /* 0x0007f80001117983 */ /* 0x000ea80000300800 */
[----:B------:R-:W2:Y:S04]  /*133d0*/  LDL.LU R24, [R1+0x3d0] ;  /* 0x0003d00001187983 */ /* 0x000ea80000300800 */
[----:B------:R-:W2:Y:S10]  /*133e0*/  LDL.LU R29, [R1+0x450] ;  /* 0x00045000011d7983 */ /* 0x000eb40000300800 */
[----:B------:R0:W-:Y:S04]  /*133f0*/  STL.64 [R1+0x2f0], R20 ;  /* 0x0002f01401007387 */ /* 0x0001e80000100a00 */
[----:B------:R1:W-:Y:S04]  /*13400*/  STL.64 [R1+0x2f8], R22 ;  /* 0x0002f81601007387 */ /* 0x0003e80000100a00 */
[----:B0-----:R-:W2:Y:S04]  /*13410*/  LDL.LU R20, [R1+0x1b0] ;  /* 0x0001b00001147983 */ /* 0x001ea80000300800 */
[----:B------:R-:W2:Y:S04]  /*13420*/  LDL.LU R21, [R1+0x1b4] ;  /* 0x0001b40001157983 */ /* 0x000ea80000300800 */
[----:B-1----:R-:W2:Y:S04]  /*13430*/  LDL.LU R22, [R1+0x1b8] ;  /* 0x0001b80001167983 */ /* 0x002ea80000300800 */
[----:B------:R-:W2:Y:S04]  /*13440*/  LDL.LU R23, [R1+0x1bc] ;  /* 0x0001bc0001177983 */ /* 0x000ea80000300800 */
[----:B--2---:R0:W-:Y:S04]  /*13450*/  STL.64 [R1+0x7c0], R22 ;  /* 0x0007c01601007387 */ /* 0x0041e80000100a00 */
[----:B------:R1:W-:Y:S04]  /*13460*/  STL.64 [R1+0x7b8], R20 ;  /* 0x0007b81401007387 */ /* 0x0003e80000100a00 */
[----:B0-----:R-:W2:Y:S04]  /*13470*/  LDL R22, [R1+0x38] ;  /* 0x0000380001167983 */ /* 0x001ea80000100800 */
[----:B------:R-:W2:Y:S04]  /*13480*/  LDL R23, [R1+0x3c] ;  /* 0x00003c0001177983 */ /* 0x000ea80000100800 */
[----:B--2---:R0:W-:Y:S04]  /*13490*/  STL.64 [R1+0x7f0], R22 ;  /* 0x0007f01601007387 */ /* 0x0041e80000100a00 */
[----:B-1----:R-:W3:Y:S04]  /*134a0*/  LDL.LU R20, [R1+0x190] ;  /* 0x0001900001147983 */ /* 0x002ee80000300800 */
[----:B------:R-:W3:Y:S04]  /*134b0*/  LDL.LU R21, [R1+0x194] ;  /* 0x0001940001157983 */ /* 0x000ee80000300800 */
[----:B0-----:R-:W3:Y:S04]  /*134c0*/  LDL.LU R22, [R1+0x198] ;  /* 0x0001980001167983 */ /* 0x001ee80000300800 */
[----:B------:R-:W3:Y:S01]  /*134d0*/  LDL.LU R23, [R1+0x19c] ;  /* 0x00019c0001177983 */ /* 0x000ee20000300800 */
[----:B------:R-:W-:Y:S01]  /*134e0*/  IMAD.MOV.U32 R13, RZ, RZ, R17 ;  /* 0x000000ffff0d7224 */ /* 0x000fe200078e0011 */
[----:B----4-:R-:W-:-:S04]  /*134f0*/  LOP3.LUT R5, R5, R4, RZ, 0x3c, !PT ;  /* 0x0000000405057212 */ /* 0x010fc800078e3cff */
[----:B------:R-:W-:Y:S01]  /*13500*/  LOP3.LUT R4, R5, R4, RZ, 0x3c, !PT ;  /* 0x0000000405047212 */ /* 0x000fe200078e3cff */
[----:B------:R-:W-:-:S03]  /*13510*/  IMAD.WIDE R6, R25, 0x2, R6 ;  /* 0x0000000219067825 */ /* 0x000fc600078e0206 */
[----:B------:R-:W-:Y:S02]  /*13520*/  LOP3.LUT R5, R5, R4, RZ, 0x3c, !PT ;  /* 0x0000000405057212 */ /* 0x000fe400078e3cff */
[----:B------:R-:W-:Y:S03]  /*13530*/  STL [R1+0x444], R6 ;  /* 0x0004440601007387 */ /* 0x000fe60000100800 */
[----:B------:R-:W-:Y:S01]  /*13540*/  IMAD.WIDE R4, R25, 0x2, R4 ;  /* 0x0000000219047825 */ /* 0x000fe200078e0204 */
[----:B------:R-:W-:Y:S04]  /*13550*/  STL [R1+0x3c8], R7 ;  /* 0x0003c80701007387 */ /* 0x000fe80000100800 */
[----:B------:R-:W-:Y:S01]  /*13560*/  STL [R1+0x4f8], R4 ;  /* 0x0004f80401007387 */ /* 0x000fe20000100800 */
[----:B---3--:R-:W-:Y:S03]  /*13570*/  HMMA.16816.F32 R16, R8, R18, R20 ;  /* 0x000000120810723c */ /* 0x008fe60000001814 */
[----:B------:R-:W2:Y:S11]  /*13580*/  LDL.LU.64 R22, [R1+0x7f0] ;  /* 0x0007f00001167983 */ /* 0x000eb60000300a00 */
[----:B------:R-:W-:Y:S09]  /*13590*/  @!UPT UIADD3 URZ, URZ, URZ, URZ ;  /* 0x0000003f3f3ff290 */ /* 0x000ff2000fffe03f */
[----:B------:R-:W-:Y:S04]  /*135a0*/  STL.64 [R1+0x2e0], R16 ;  /* 0x0002e01001007387 */ /* 0x000fe80000100a00 */
[----:B------:R0:W-:Y:S04]  /*135b0*/  STL.64 [R1+0x2e8], R18 ;  /* 0x0002e81201007387 */ /* 0x0001e80000100a00 */
[----:B0-----:R-:W3:Y:S04]  /*135c0*/  LDL.LU.64 R18, [R1+0x7e8] ;  /* 0x0007e80001127983 */ /* 0x001ee80000300a00 */
[----:B------:R-:W4:Y:S04]  /*135d0*/  LDL.LU.64 R16, [R1+0x7e0] ;  /* 0x0007e00001107983 */ /* 0x000f280000300a00 */
[----:B------:R-:W-:Y:S01]  /*135e0*/  STL [R1+0x448], R5 ;  /* 0x0004480501007387 */ /* 0x000fe20000100800 */
[----:B------:R-:W-:-:S04]  /*135f0*/  IMAD.MOV.U32 R12, RZ, RZ, R14 ;  /* 0x000000ffff0c7224 */ /* 0x000fc800078e000e */
[----:B------:R-:W-:-:S05]  /*13600*/  IMAD.WIDE R12, R25, 0x2, R12 ;  /* 0x00000002190c7825 */ /* 0x000fca00078e020c */
[----:B------:R-:W-:Y:S04]  /*13610*/  STL [R1+0x57c], R12 ;  /* 0x00057c0c01007387 */ /* 0x000fe80000100800 */
[----:B------:R-:W-:Y:S04]  /*13620*/  STL [R1+0x4fc], R13 ;  /* 0x0004fc0d01007387 */ /* 0x000fe80000100800 */
[----:B----4-:R-:W0:Y:S04]  /*13630*/  LDSM.16.MT88.4 R4, [R17+0x3000] ;  /* 0x003000001104783b */ /* 0x010e280000004200 */
[----:B0-----:R-:W-:Y:S04]  /*13640*/  STL.64 [R1+0x770], R6 ;  /* 0x0007700601007387 */ /* 0x001fe80000100a00 */
[----:B------:R0:W-:Y:S04]  /*13650*/  STL.64 [R1+0x768], R4 ;  /* 0x0007680401007387 */ /* 0x0001e80000100a00 */
[----:B0-----:R-:W4:Y:S01]  /*13660*/  LDL.LU R5, [R1+0x500] ;  /* 0x0005000001057983 */ /* 0x001f220000300800 */
[----:B------:R-:W-:-:S02]  /*13670*/  IMAD.MOV.U32 R6, RZ, RZ, R3 ;  /* 0x000000ffff067224 */ /* 0x000fc400078e0003 */
[----:B------:R-:W-:Y:S01]  /*13680*/  IMAD.MOV.U32 R7, RZ, RZ, R2 ;  /* 0x000000ffff077224 */ /* 0x000fe200078e0002 */
[----:B------:R-:W2:Y:S04]  /*13690*/  LDL.LU R3, [R1+0x7dc] ;  /* 0x0007dc0001037983 */ /* 0x000ea80000300800 */
[----:B------:R-:W2:Y:S04]  /*136a0*/  LDL.LU R2, [R1+0x7d8] ;  /* 0x0007d80001027983 */ /* 0x000ea80000300800 */
[----:B------:R-:W-:Y:S04]  /*136b0*/  STL.64 [R1+0x7d0], R6 ;  /* 0x0007d00601007387 */ /* 0x000fe80000100a00 */
[----:B----4-:R0:W-:Y:S04]  /*136c0*/  STL [R1+0x7c8], R5 ;  /* 0x0007c80501007387 */ /* 0x0101e80000100800 */
[----:B------:R-:W2:Y:S04]  /*136d0*/  LDL.LU R4, [R1+0x1a0] ;  /* 0x0001a00001047983 */ /* 0x000ea80000300800 */
[----:B0-----:R-:W2:Y:S04]  /*136e0*/  LDL.LU R5, [R1+0x1a4] ;  /* 0x0001a40001057983 */ /* 0x001ea80000300800 */
[----:B------:R-:W2:Y:S04]  /*136f0*/  LDL.LU R6, [R1+0x1a8] ;  /* 0x0001a80001067983 */ /* 0x000ea80000300800 */
[----:B------:R-:W2:Y:S02]  /*13700*/  LDL.LU R7, [R1+0x1ac] ;  /* 0x0001ac0001077983 */ /* 0x000ea40000300800 */
[----:B--2---:R-:W-:Y:S02]  /*13710*/  HMMA.16816.F32 R20, R8, R22, R4 ;  /* 0x000000160814723c */ /* 0x004fe40000001804 */
[----:B------:R-:W2:Y:S04]  /*13720*/  LDL.LU.64 R6, [R1+0x7d0] ;  /* 0x0007d00001067983 */ /* 0x000ea80000300a00 */
[----:B------:R-:W4:Y:S11]  /*13730*/  LDL.LU R5, [R1+0x7c8] ;  /* 0x0007c80001057983 */ /* 0x000f360000300800 */
[----:B------:R-:W-:Y:S06]  /*13740*/  @!UPT UIADD3 URZ, URZ, URZ, URZ ;  /* 0x0000003f3f3ff290 */ /* 0x000fec000fffe03f */
[----:B------:R-:W-:Y:S04]  /*13750*/  STL.64 [R1+0x2d0], R20 ;  /* 0x0002d01401007387 */ /* 0x000fe80000100a00 */
[----:B------:R0:W-:Y:S04]  /*13760*/  STL.64 [R1+0x2d8], R22 ;  /* 0x0002d81601007387 */ /* 0x0001e80000100a00 */
[----:B0-----:R-:W2:Y:S04]  /*13770*/  LDL.LU.64 R22, [R1+0x7c0] ;  /* 0x0007c00001167983 */ /* 0x001ea80000300a00 */
[----:B------:R-:W2:Y:S01]  /*13780*/  LDL.LU.64 R20, [R1+0x7b8] ;  /* 0x0007b80001147983 */ /* 0x000ea20000300a00 */
[----:B------:R-:W-:-:S02]  /*13790*/  IMAD.MOV.U32 R12, RZ, RZ, R16 ;  /* 0x000000ffff0c7224 */ /* 0x000fc400078e0010 */
[----:B------:R-:W-:-:S04]  /*137a0*/  IMAD.MOV.U32 R13, RZ, RZ, R15 ;  /* 0x000000ffff0d7224 */ /* 0x000fc800078e000f */
[----:B------:R-:W-:-:S04]  /*137b0*/  IMAD.WIDE R16, R25, 0x2, R12 ;  /* 0x0000000219107825 */ /* 0x000fc800078e020c */
[----:B------:R-:W-:Y:S02]  /*137c0*/  IMAD.MOV.U32 R14, RZ, RZ, R29 ;  /* 0x000000ffff0e7224 */ /* 0x000fe400078e001d */
[----:B------:R-:W-:Y:S02]  /*137d0*/  IMAD.MOV.U32 R15, RZ, RZ, R24 ;  /* 0x000000ffff0f7224 */ /* 0x000fe400078e0018 */
[----:B------:R-:W3:Y:S02]  /*137e0*/  LDL.LU R24, [R1+0x45c] ;  /* 0x00045c0001187983 */ /* 0x000ee40000300800 */
[----:B------:R-:W-:Y:S02]  /*137f0*/  IMAD.WIDE R14, R25, 0x2, R14 ;  /* 0x00000002190e7825 */ /* 0x000fe400078e020e */
[----:B------:R-:W3:Y:S02]  /*13800*/  LDL.LU R29, [R1+0x504] ;  /* 0x00050400011d7983 */ /* 0x000ee40000300800 */
[----:B------:R-:W-:-:S02]  /*13810*/  IMAD.MOV.U32 R12, RZ, RZ, R28 ;  /* 0x000000ffff0c7224 */ /* 0x000fc400078e001c */
[----:B------:R0:W-:Y:S04]  /*13820*/  STL [R1+0x44c], R16 ;  /* 0x00044c1001007387 */ /* 0x0001e80000100800 */
[----:B------:R1:W-:Y:S04]  /*13830*/  STL [R1+0x3cc], R17 ;  /* 0x0003cc1101007387 */ /* 0x0003e80000100800 */
[----:B0-----:R-:W3:Y:S04]  /*13840*/  LDL.LU R16, [R1+0x3d8] ;  /* 0x0003d80001107983 */ /* 0x001ee80000300800 */
[----:B-1----:R-:W3:Y:S04]  /*13850*/  LDL.LU R17, [R1+0x458] ;  /* 0x0004580001117983 */ /* 0x002ee80000300800 */
[----:B------:R0:W-:Y:S04]  /*13860*/  STL [R1+0x450], R14 ;  /* 0x0004500e01007387 */ /* 0x0001e80000100800 */
[----:B------:R1:W-:Y:S04]  /*13870*/  STL [R1+0x3d0], R15 ;  /* 0x0003d00f01007387 */ /* 0x0003e80000100800 */
[----:B0-----:R-:W3:Y:S04]  /*13880*/  LDL.LU R14, [R1+0x3d4] ;  /* 0x0003d400010e7983 */ /* 0x001ee80000300800 */
[----:B-1----:R-:W3:Y:S01]  /*13890*/  LDL.LU R15, [R1+0x454] ;  /* 0x00045400010f7983 */ /* 0x002ee20000300800 */
[----:B----4-:R-:W-:-:S04]  /*138a0*/  IMAD.MOV.U32 R13, RZ, RZ, R5 ;  /* 0x000000ffff0d7224 */ /* 0x010fc800078e0005 */
[----:B------:R-:W-:Y:S01]  /*138b0*/  IMAD.WIDE R12, R25, 0x2, R12 ;  /* 0x00000002190c7825 */ /* 0x000fe200078e020c */
[----:B--2---:R-:W-:Y:S01]  /*138c0*/  HMMA.16816.F32 R4, R8, R6, R20 ;  /* 0x000000060804723c */ /* 0x004fe20000001814 */
[----:B------:R-:W2:Y:S04]  /*138d0*/  LDL.LU.64 R22, [R1+0x7b0] ;  /* 0x0007b00001167983 */ /* 0x000ea80000300a00 */
[----:B------:R-:W4:Y:S04]  /*138e0*/  LDL.LU R20, [R1+0x7a8] ;  /* 0x0007a80001147983 */ /* 0x000f280000300800 */
[----:B------:R-:W-:Y:S11]  /*138f0*/  STL [R1+0x580], R12 ;  /* 0x0005800c01007387 */ /* 0x000ff60000100800 */
[----:B------:R-:W-:Y:S03]  /*13900*/  @!UPT UIADD3 URZ, URZ, URZ, URZ ;  /* 0x0000003f3f3ff290 */ /* 0x000fe6000fffe03f */
[----:B------:R0:W-:Y:S04]  /*13910*/  STL.64 [R1+0x2c0], R4 ;  /* 0x0002c00401007387 */ /* 0x0001e80000100a00 */
[----:B------:R1:W-:Y:S04]  /*13920*/  STL.64 [R1+0x2c8], R6 ;  /* 0x0002c80601007387 */ /* 0x0003e80000100a00 */
[----:B0-----:R-:W2:Y:S04]  /*13930*/  LDL.LU R4, [R1+0x1d0] ;  /* 0x0001d00001047983 */ /* 0x001ea80000300800 */
[----:B------:R-:W2:Y:S04]  /*13940*/  LDL.LU R5, [R1+0x1d4] ;  /* 0x0001d40001057983 */ /* 0x000ea80000300800 */
[----:B-1----:R-:W2:Y:S04]  /*13950*/  LDL.LU R6, [R1+0x1d8] ;  /* 0x0001d80001067983 */ /* 0x002ea80000300800 */
[----:B------:R-:W2:Y:S04]  /*13960*/  LDL.LU R7, [R1+0x1dc] ;  /* 0x0001dc0001077983 */ /* 0x000ea80000300800 */
[----:B--2---:R4:W-:Y:S04]  /*13970*/  STL.64 [R1+0x788], R6 ;  /* 0x0007880601007387 */ /* 0x0049e80000100a00 */
[----:B------:R-:W-:Y:S01]  /*13980*/  STL.64 [R1+0x780], R4 ;  /* 0x0007800401007387 */ /* 0x000fe20000100a00 */
[----:B----4-:R-:W-:-:S03]  /*13990*/  IMAD.MOV.U32 R6, RZ, RZ, R20 ;  /* 0x000000ffff067224 */ /* 0x010fc600078e0014 */
[----:B------:R-:W2:Y:S04]  /*139a0*/  LDL.LU R20, [R1+0x3dc] ;  /* 0x0003dc0001147983 */ /* 0x000ea80000300800 */
[----:B------:R-:W2:Y:S04]  /*139b0*/  LDL.LU R21, [R1+0x460] ;  /* 0x0004600001157983 */ /* 0x000ea80000300800 */
[----:B------:R-:W-:Y:S01]  /*139c0*/  STL.64 [R1+0x798], R22 ;  /* 0x0007981601007387 */ /* 0x000fe20000100a00 */
[----:B------:R-:W-:-:S03]  /*139d0*/  IMAD.MOV.U32 R7, RZ, RZ, R0 ;  /* 0x000000ffff077224 */ /* 0x000fc600078e0000 */
[----:B--2---:R0:W-:Y:S04]  /*139e0*/  STL.64 [R1+0x790], R20 ;  /* 0x0007901401007387 */ /* 0x0041e80000100a00 */
[----:B0-----:R-:W2:Y:S04]  /*139f0*/  LDL.LU R20, [R1+0x1e0] ;  /* 0x0001e00001147983 */ /* 0x001ea80000300800 */
[----:B------:R-:W2:Y:S01]  /*13a00*/  LDL.LU R21, [R1+0x1e4] ;  /* 0x0001e40001157983 */ /* 0x000ea20000300800 */
[----:B------:R-:W-:Y:S02]  /*13a10*/  IMAD.MOV.U32 R22, RZ, RZ, R2 ;  /* 0x000000ffff167224 */ /* 0x000fe400078e0002 */
[----:B------:R-:W-:Y:S01]  /*13a20*/  IMAD.MOV.U32 R23, RZ, RZ, R3 ;  /* 0x000000ffff177224 */ /* 0x000fe200078e0003 */
[----:B------:R-:W4:Y:S04]  /*13a30*/  LDL.LU R2, [R1+0x7a4] ;  /* 0x0007a40001027983 */ /* 0x000f280000300800 */
[----:B------:R-:W4:Y:S01]  /*13a40*/  LDL.LU R3, [R1+0x7a0] ;  /* 0x0007a00001037983 */ /* 0x000f220000300800 */
[----:B---3--:R-:W-:-:S03]  /*13a50*/  IMAD.MOV.U32 R12, RZ, RZ, R15 ;  /* 0x000000ffff0c7224 */ /* 0x008fc600078e000f */
[----:B------:R-:W3:Y:S04]  /*13a60*/  LDL.LU R28, [R1+0x464] ;  /* 0x00046400011c7983 */ /* 0x000ee80000300800 */
[----:B------:R-:W3:Y:S04]  /*13a70*/  LDL.LU R0, [R1+0x508] ;  /* 0x0005080001007983 */ /* 0x000ee80000300800 */
[----:B------:R0:W-:Y:S01]  /*13a80*/  STL [R1+0x500], R13 ;  /* 0x0005000d01007387 */ /* 0x0001e20000100800 */
[----:B------:R-:W-:Y:S02]  /*13a90*/  IMAD.MOV.U32 R15, RZ, RZ, R16 ;  /* 0x000000ffff0f7224 */ /* 0x000fe400078e0010 */
[----:B0-----:R-:W-:-:S02]  /*13aa0*/  IMAD.MOV.U32 R13, RZ, RZ, R14 ;  /* 0x000000ffff0d7224 */ /* 0x001fc400078e000e */
[----:B------:R-:W-:Y:S02]  /*13ab0*/  IMAD.MOV.U32 R14, RZ, RZ, R17 ;  /* 0x000000ffff0e7224 */ /* 0x000fe400078e0011 */
[----:B------:R-:W-:-:S04]  /*13ac0*/  IMAD.WIDE R16, R25, 0x2, R12 ;  /* 0x0000000219107825 */ /* 0x000fc800078e020c */
[----:B------:R-:W-:Y:S02]  /*13ad0*/  IMAD.MOV.U32 R12, RZ, RZ, R29 ;  /* 0x000000ffff0c7224 */ /* 0x000fe400078e001d */
[----:B------:R-:W-:Y:S02]  /*13ae0*/  IMAD.MOV.U32 R13, RZ, RZ, R24 ;  /* 0x000000ffff0d7224 */ /* 0x000fe400078e0018 */
[----:B------:R-:W-:-:S04]  /*13af0*/  IMAD.WIDE R14, R25, 0x2, R14 ;  /* 0x00000002190e7825 */ /* 0x000fc800078e020e */
[----:B------:R-:W-:Y:S01]  /*13b00*/  IMAD.WIDE R12, R25, 0x2, R12 ;  /* 0x00000002190c7825 */ /* 0x000fe200078e020c */
[----:B--2---:R-:W-:Y:S01]  /*13b10*/  HMMA.16816.F32 R4, R8, R6, R20 ;  /* 0x000000060804723c */ /* 0x004fe20000001814 */
[----:B------:R-:W2:Y:S04]  /*13b20*/  LDL.LU.64 R22, [R1+0x798] ;  /* 0x0007980001167983 */ /* 0x000ea80000300a00 */
[----:B------:R-:W2:Y:S11]  /*13b30*/  LDL.LU.64 R20, [R1+0x790] ;  /* 0x0007900001147983 */ /* 0x000eb60000300a00 */
[----:B------:R-:W-:Y:S07]  /*13b40*/  @!UPT UIADD3 URZ, URZ, URZ, URZ ;  /* 0x0000003f3f3ff290 */ /* 0x000fee000fffe03f */
[----:B------:R-:W-:Y:S04]  /*13b50*/  STL.64 [R1+0x2b0], R4 ;  /* 0x0002b00401007387 */ /* 0x000fe80000100a00 */
[----:B------:R0:W-:Y:S04]  /*13b60*/  STL.64 [R1+0x2b8], R6 ;  /* 0x0002b80601007387 */ /* 0x0001e80000100a00 */
[----:B0-----:R-:W2:Y:S04]  /*13b70*/  LDL.LU.64 R6, [R1+0x788] ;  /* 0x0007880001067983 */ /* 0x001ea80000300a00 */
[----:B------:R-:W2:Y:S04]  /*13b80*/  LDL.LU.64 R4, [R1+0x780] ;  /* 0x0007800001047983 */ /* 0x000ea80000300a00 */
[----:B------:R-:W-:Y:S04]  /*13b90*/  STL [R1+0x454], R16 ;  /* 0x0004541001007387 */ /* 0x000fe80000100800 */
[----:B------:R-:W-:Y:S04]  /*13ba0*/  STL [R1+0x3d4], R17 ;  /* 0x0003d41101007387 */ /* 0x000fe80000100800 */
[----:B------:R-:W-:Y:S04]  /*13bb0*/  STL [R1+0x458], R14 ;  /* 0x0004580e01007387 */ /* 0x000fe80000100800 */
[----:B------:R0:W-:Y:S04]  /*13bc0*/  STL [R1+0x3d8], R15 ;  /* 0x0003d80f01007387 */ /* 0x0001e80000100800 */
[----:B------:R-:W-:Y:S04]  /*13bd0*/  STL [R1+0x504], R12 ;  /* 0x0005040c01007387 */ /* 0x000fe80000100800 */
[----:B0-----:R-:W3:Y:S04]  /*13be0*/  LDL.LU R15, [R1+0x468] ;  /* 0x00046800010f7983 */ /* 0x001ee80000300800 */
[----:B------:R-:W3:Y:S04]  /*13bf0*/  LDL.LU R16, [R1+0x46c] ;  /* 0x00046c0001107983 */ /* 0x000ee80000300800 */
[----:B------:R-:W3:Y:S04]  /*13c00*/  LDL.LU R17, [R1+0x510] ;  /* 0x0005100001117983 */ /* 0x000ee80000300800 */
[----:B------:R4:W-:Y:S02]  /*13c10*/  STL.64 [R1+0x760], R18 ;  /* 0x0007601201007387 */ /* 0x0009e40000100a00 */
[----:B----4-:R-:W-:-:S02]  /*13c20*/  IMAD.MOV.U32 R18, RZ, RZ, R3 ;  /* 0x000000ffff127224 */ /* 0x010fc400078e0003 */
[----:B------:R-:W-:Y:S01]  /*13c30*/  IMAD.MOV.U32 R19, RZ, RZ, R2 ;  /* 0x000000ffff137224 */ /* 0x000fe200078e0002 */
[----:B--2---:R-:W-:Y:S01]  /*13c40*/  HMMA.16816.F32 R8, R8, R26, R4 ;  /* 0x0000001a0808723c */ /* 0x004fe20000001804 */
[----:B---3--:R0:W-:Y:S04]  /*13c50*/  STL.64 [R1+0x758], R16 ;  /* 0x0007581001007387 */ /* 0x0081e80000100a00 */
[----:B0-----:R-:W2:Y:S04]  /*13c60*/  LDL.LU R16, [R1+0x200] ;  /* 0x0002000001107983 */ /* 0x001ea80000300800 */
[----:B------:R-:W2:Y:S04]  /*13c70*/  LDL.LU R17, [R1+0x204] ;  /* 0x0002040001117983 */ /* 0x000ea80000300800 */
[----:B------:R-:W3:Y:S04]  /*13c80*/  LDL.LU R3, [R1+0x77c] ;  /* 0x00077c0001037983 */ /* 0x000ee80000300800 */
[----:B------:R-:W4:Y:S04]  /*13c90*/  LDL.LU R2, [R1+0x778] ;  /* 0x0007780001027983 */ /* 0x000f280000300800 */
[----:B------:R-:W2:Y:S04]  /*13ca0*/  LDL.LU R24, [R1+0x470] ;  /* 0x0004700001187983 */ /* 0x000ea80000300800 */
[----:B------:R-:W2:Y:S04]  /*13cb0*/  LDL.LU R29, [R1+0x514] ;  /* 0x00051400011d7983 */ /* 0x000ea80000300800 */
[----:B------:R-:W-:Y:S04]  /*13cc0*/  STL [R1+0x45c], R13 ;  /* 0x00045c0d01007387 */ /* 0x000fe80000100800 */
[----:B------:R-:W2:Y:S04]  /*13cd0*/  LDL.LU.64 R6, [R1+0x770] ;  /* 0x0007700001067983 */ /* 0x000ea80000300a00 */
[----:B------:R-:W2:Y:S04]  /*13ce0*/  LDL.LU.64 R4, [R1+0x768] ;  /* 0x0007680001047983 */ /* 0x000ea80000300a00 */
[----:B------:R0:W-:Y:S04]  /*13cf0*/  STL.64 [R1+0x2a0], R8 ;  /* 0x0002a00801007387 */ /* 0x0001e80000100a00 */
[----:B------:R1:W-:Y:S01]  /*13d00*/  STL.64 [R1+0x2a8], R10 ;  /* 0x0002a80a01007387 */ /* 0x0003e20000100a00 */
[----:B0-----:R-:W-:-:S02]  /*13d10*/  IMAD.MOV.U32 R8, RZ, RZ, R21 ;  /* 0x000000ffff087224 */ /* 0x001fc400078e0015 */
[----:B------:R-:W-:Y:S02]  /*13d20*/  IMAD.MOV.U32 R9, RZ, RZ, R20 ;  /* 0x000000ffff097224 */ /* 0x000fe400078e0014 */
[----:B-1----:R-:W-:Y:S02]  /*13d30*/  IMAD.MOV.U32 R10, RZ, RZ, R0 ;  /* 0x000000ffff0a7224 */ /* 0x002fe400078e0000 */
[----:B------:R-:W-:Y:S02]  /*13d40*/  IMAD.MOV.U32 R11, RZ, RZ, R28 ;  /* 0x000000ffff0b7224 */ /* 0x000fe400078e001c */
[----:B------:R-:W-:-:S04]  /*13d50*/  IMAD.WIDE R8, R25, 0x2, R8 ;  /* 0x0000000219087825 */ /* 0x000fc800078e0208 */
[----:B------:R-:W-:Y:S01]  /*13d60*/  IMAD.WIDE R10, R25, 0x2, R10 ;  /* 0x00000002190a7825 */ /* 0x000fe200078e020a */
[----:B------:R-:W-:Y:S04]  /*13d70*/  STL [R1+0x460], R8 ;  /* 0x0004600801007387 */ /* 0x000fe80000100800 */
[----:B------:R0:W-:Y:S04]  /*13d80*/  STL [R1+0x3dc], R9 ;  /* 0x0003dc0901007387 */ /* 0x0001e80000100800 */
[----:B0-----:R-:W2:Y:S04]  /*13d90*/  LDL.LU R9, [R1+0x3e0] ;  /* 0x0003e00001097983 */ /* 0x001ea80000300800 */
[----:B------:R-:W-:Y:S04]  /*13da0*/  STL [R1+0x508], R10 ;  /* 0x0005080a01007387 */ /* 0x000fe80000100800 */
[----:B------:R-:W-:Y:S01]  /*13db0*/  STL [R1+0x464], R11 ;  /* 0x0004640b01007387 */ /* 0x000fe20000100800 */
[----:B---3--:R-:W-:-:S02]  /*13dc0*/  IMAD.MOV.U32 R13, RZ, RZ, R3 ;  /* 0x000000ffff0d7224 */ /* 0x008fc400078e0003 */
[----:B----4-:R-:W-:-:S04]  /*13dd0*/  IMAD.MOV.U32 R12, RZ, RZ, R2 ;  /* 0x000000ffff0c7224 */ /* 0x010fc800078e0002 */
[----:B------:R-:W-:Y:S01]  /*13de0*/  IMAD.WIDE R12, R25, 0x2, R12 ;  /* 0x00000002190c7825 */ /* 0x000fe200078e020c */
[----:B--2---:R-:W-:Y:S04]  /*13df0*/  HMMA.16816.F32 R16, R4, R22, R16 ;  /* 0x000000160410723c */ /* 0x004fe80000001810 */
[----:B------:R-:W-:Y:S04]  /*13e00*/  STL [R1+0x584], R12 ;  /* 0x0005840c01007387 */ /* 0x000fe80000100800 */
[----:B------:R-:W-:Y:S04]  /*13e10*/  STL [R1+0x50c], R13 ;  /* 0x00050c0d01007387 */ /* 0x000fe80000100800 */
[----:B------:R-:W2:Y:S04]  /*13e20*/  LDL.LU R28, [R1+0x3e4] ;  /* 0x0003e400011c7983 */ /* 0x000ea80000300800 */
[----:B------:R-:W3:Y:S07]  /*13e30*/  LDL.LU R0, [R1+0x474] ;  /* 0x0004740001007983 */ /* 0x000eee0000300800 */
[----:B------:R-:W-:Y:S04]  /*13e40*/  STL.64 [R1+0x190], R16 ;  /* 0x0001901001007387 */ /* 0x000fe80000100a00 */
[----:B------:R0:W-:Y:S04]  /*13e50*/  STL.64 [R1+0x198], R18 ;  /* 0x0001981201007387 */ /* 0x0001e80000100a00 */
[----:B0-----:R-:W4:Y:S04]  /*13e60*/  LDL.LU.64 R18, [R1+0x760] ;  /* 0x0007600001127983 */ /* 0x001f280000300a00 */
[----:B------:R-:W2:Y:S04]  /*13e70*/  LDL.LU.64 R16, [R1+0x758] ;  /* 0x0007580001107983 */ /* 0x000ea80000300a00 */
[----:B------:R-:W2:Y:S04]  /*13e80*/  LDL.LU R14, [R1+0x518] ;  /* 0x00051800010e7983 */ /* 0x000ea80000300800 */
[----:B------:R-:W2:Y:S04]  /*13e90*/  LDL.LU R20, [R1+0x51c] ;  /* 0x00051c0001147983 */ /* 0x000ea80000300800 */
[----:B------:R-:W2:Y:S01]  /*13ea0*/  LDL.LU R21, [R1+0x588] ;  /* 0x0005880001157983 */ /* 0x000ea20000300800 */
[----:B------:R-:W-:-:S02]  /*13eb0*/  IMAD.MOV.U32 R3, RZ, RZ, R22 ;  /* 0x000000ffff037224 */ /* 0x000fc400078e0016 */
[----:B------:R-:W-:Y:S01]  /*13ec0*/  IMAD.MOV.U32 R2, RZ, RZ, R23 ;  /* 0x000000ffff027224 */ /* 0x000fe200078e0017 */
[----:B--2---:R0:W-:Y:S04]  /*13ed0*/  STL.64 [R1+0x750], R20 ;  /* 0x0007501401007387 */ /* 0x0041e80000100a00 */
[----:B0-----:R-:W4:Y:S04]  /*13ee0*/  LDL.LU R20, [R1+0x210] ;  /* 0x0002100001147983 */ /* 0x001f280000300800 */
[----:B------:R-:W4:Y:S04]  /*13ef0*/  LDL.LU R21, [R1+0x214] ;  /* 0x0002140001157983 */ /* 0x000f280000300800 */
[----:B------:R-:W4:Y:S04]  /*13f00*/  LDL.LU R22, [R1+0x218] ;  /* 0x0002180001167983 */ /* 0x000f280000300800 */
[----:B------:R-:W4:Y:S01]  /*13f10*/  LDL.LU R23, [R1+0x21c] ;  /* 0x00021c0001177983 */ /* 0x000f220000300800 */
[----:B------:R-:W-:-:S02]  /*13f20*/  IMAD.MOV.U32 R12, RZ, RZ, R17 ;  /* 0x000000ffff0c7224 */ /* 0x000fc400078e0011 */
[----:B------:R-:W-:Y:S02]  /*13f30*/  IMAD.MOV.U32 R13, RZ, RZ, R16 ;  /* 0x000000ffff0d7224 */ /* 0x000fe400078e0010 */
[----:B------:R-:W-:-:S04]  /*13f40*/  IMAD.MOV.U32 R8, RZ, RZ, R15 ;  /* 0x000000ffff087224 */ /* 0x000fc800078e000f */
[----:B------:R-:W-:-:S04]  /*13f50*/  IMAD.WIDE R8, R25, 0x2, R8 ;  /* 0x0000000219087825 */ /* 0x000fc800078e0208 */
[----:B------:R-:W-:Y:S01]  /*13f60*/  IMAD.WIDE R12, R25, 0x2, R12 ;  /* 0x00000002190c7825 */ /* 0x000fe200078e020c */
[----:B------:R-:W-:Y:S01]  /*13f70*/  STL [R1+0x468], R8 ;  /* 0x0004680801007387 */ /* 0x000fe20000100800 */
[----:B----4-:R-:W-:Y:S03]  /*13f80*/  HMMA.16816.F32 R16, R4, R18, R20 ;  /* 0x000000120410723c */ /* 0x010fe60000001814 */
[----:B------:R-:W2:Y:S04]  /*13f90*/  LDL.LU.64 R20, [R1+0x750] ;  /* 0x0007500001147983 */ /* 0x000ea80000300a00 */
[----:B------:R0:W-:Y:S11]  /*13fa0*/  STL [R1+0x3e0], R9 ;  /* 0x0003e00901007387 */ /* 0x0001f60000100800 */
[----:B------:R-:W-:Y:S05]  /*13fb0*/  @!UPT UIADD3 URZ, URZ, URZ, URZ ;  /* 0x0000003f3f3ff290 */ /* 0x000fea000fffe03f */
[----:B------:R-:W-:Y:S04]  /*13fc0*/  STL.64 [R1+0x170], R16 ;  /* 0x0001701001007387 */ /* 0x000fe80000100a00 */
[----:B------:R-:W-:Y:S04]  /*13fd0*/  STL.64 [R1+0x178], R18 ;  /* 0x0001781201007387 */ /* 0x000fe80000100a00 */
[----:B0-----:R-:W4:Y:S04]  /*13fe0*/  LDL.LU R9, [R1+0x478] ;  /* 0x0004780001097983 */ /* 0x001f280000300800 */
[----:B------:R0:W-:Y:S04]  /*13ff0*/  STL [R1+0x510], R12 ;  /* 0x0005100c01007387 */ /* 0x0001e80000100800 */
[----:B------:R1:W-:Y:S04]  /*14000*/  STL [R1+0x46c], R13 ;  /* 0x00046c0d01007387 */ /* 0x0003e80000100800 */
[----:B------:R-:W2:Y:S04]  /*14010*/  LDL.LU R15, [R1+0x3e8] ;  /* 0x0003e800010f7983 */ /* 0x000ea80000300800 */
[----:B--2---:R2:W-:Y:S01]  /*14020*/  STL.64 [R1+0x740], R14 ;  /* 0x0007400e01007387 */ /* 0x0045e20000100a00 */
[----:B0-----:R-:W3:Y:S02]  /*14030*/  LDL.LU R12, [R1+0x220] ;  /* 0x00022000010c7983 */ /* 0x001ee40000300800 */
[----:B-1----:R-:W3:Y:S01]  /*14040*/  LDL.LU R13, [R1+0x224] ;  /* 0x00022400010d7983 */ /* 0x002ee20000300800 */
[----:B--2---:R-:W3:Y:S01]  /*14050*/  LDL.LU R14, [R1+0x228] ;  /* 0x00022800010e7983 */ /* 0x004ee20000300800 */
[----:B------:R-:W3:Y:S02]  /*14060*/  LDL.LU R15, [R1+0x22c] ;  /* 0x00022c00010f7983 */ /* 0x000ee40000300800 */
[----:B------:R-:W2:Y:S02]  /*14070*/  LDL.LU R16, [R1+0x47c] ;  /* 0x00047c0001107983 */ /* 0x000ea40000300800 */
[----:B------:R-:W2:Y:S02]  /*14080*/  LDL R17, [R1+0x5bc] ;  /* 0x0005bc0001117983 */ /* 0x000ea40000100800 */
[----:B------:R-:W-:-:S02]  /*14090*/  IMAD.MOV.U32 R10, RZ, RZ, R29 ;  /* 0x000000ffff0a7224 */ /* 0x000fc400078e001d */
[----:B------:R-:W-:-:S04]  /*140a0*/  IMAD.MOV.U32 R11, RZ, RZ, R24 ;  /* 0x000000ffff0b7224 */ /* 0x000fc800078e0018 */
[----:B------:R-:W-:Y:S01]  /*140b0*/  IMAD.WIDE R10, R25, 0x2, R10 ;  /* 0x00000002190a7825 */ /* 0x000fe200078e020a */
[----:B--2---:R0:W-:Y:S03]  /*140c0*/  STL.64 [R1+0x748], R16 ;  /* 0x0007481001007387 */ /* 0x0041e60000100a00 */
[----:B------:R-:W3:Y:S02]  /*140d0*/  LDL.LU.64 R18, [R1+0x1c8] ;  /* 0x0001c80001127983 */ /* 0x000ee40000300a00 */
[----:B------:R-:W-:Y:S02]  /*140e0*/  STL [R1+0x514], R10 ;  /* 0x0005140a01007387 */ /* 0x000fe40000100800 */
[----:B------:R-:W-:Y:S01]  /*140f0*/  STL [R1+0x470], R11 ;  /* 0x0004700b01007387 */ /* 0x000fe20000100800 */
[----:B0-----:R-:W2:Y:S01]  /*14100*/  LDL.LU.64 R16, [R1+0x748] ;  /* 0x0007480001107983 */ /* 0x001ea20000300a00 */
[----:B---3--:R-:W-:Y:S01]  /*14110*/  HMMA.16816.F32 R12, R4, R18, R12 ;  /* 0x00000012040c723c */ /* 0x008fe2000000180c */
[----:B------:R-:W-:-:S02]  /*14120*/  IMAD.MOV.U32 R23, RZ, RZ, R18 ;  /* 0x000000ffff177224 */ /* 0x000fc400078e0012 */
[----:B------:R-:W-:Y:S11]  /*14130*/  IMAD.MOV.U32 R22, RZ, RZ, R19 ;  /* 0x000000ffff167224 */ /* 0x000ff600078e0013 */
[----:B------:R-:W-:Y:S10]  /*14140*/  @!UPT UIADD3 URZ, URZ, URZ, URZ ;  /* 0x0000003f3f3ff290 */ /* 0x000ff4000fffe03f */
[----:B------:R-:W-:Y:S01]  /*14150*/  IMAD.MOV.U32 R18, RZ, RZ, R12 ;  /* 0x000000ffff127224 */ /* 0x000fe200078e000c */
[----:B------:R-:W-:Y:S01]  /*14160*/  STL.64 [R1+0x160], R12 ;  /* 0x0001600c01007387 */ /* 0x000fe20000100a00 */
[----:B------:R0:W-:Y:S03]  /*14170*/  STL.64 [R1+0x168], R14 ;  /* 0x0001680e01007387 */ /* 0x0001e60000100a00 */
[----:B0-----:R-:W3:Y:S01]  /*14180*/  LDL.LU.64 R14, [R1+0x740] ;  /* 0x00074000010e7983 */ /* 0x001ee20000300a00 */
[----:B------:R-:W-:Y:S02]  /*14190*/  STL [R1+0x728], R18 ;  /* 0x0007281201007387 */ /* 0x000fe40000100800 */
[----:B--2---:R0:W-:Y:S02]  /*141a0*/  STL.64 [R1+0x720], R16 ;  /* 0x0007201001007387 */ /* 0x0041e40000100a00 */
[----:B0-----:R-:W2:Y:S01]  /*141b0*/  LDL.LU R16, [R1+0x230] ;  /* 0x0002300001107983 */ /* 0x001ea20000300800 */
[----:B------:R-:W2:Y:S02]  /*141c0*/  LDL.LU R17, [R1+0x234] ;  /* 0x0002340001117983 */ /* 0x000ea40000300800 */
[----:B------:R-:W2:Y:S02]  /*141d0*/  LDL.LU R18, [R1+0x238] ;  /* 0x0002380001127983 */ /* 0x000ea40000300800 */
[----:B------:R-:W2:Y:S01]  /*141e0*/  LDL.LU R19, [R1+0x23c] ;  /* 0x00023c0001137983 */ /* 0x000ea20000300800 */
[----:B------:R-:W2:Y:S01]  /*141f0*/  LDL.LU R24, [R1+0x3ec] ;  /* 0x0003ec0001187983 */ /* 0x000ea20000300800 */
[----:B------:R-:W-:-:S02]  /*14200*/  IMAD.MOV.U32 R10, RZ, RZ, R0 ;  /* 0x000000ffff0a7224 */ /* 0x000fc400078e0000 */
[----:B------:R-:W3:Y:S02]  /*14210*/  LDL.LU R0, [R1+0x480] ;  /* 0x0004800001007983 */ /* 0x000ee40000300800 */
[----:B------:R-:W-:Y:S01]  /*14220*/  IMAD.MOV.U32 R11, RZ, RZ, R28 ;  /* 0x000000ffff0b7224 */ /* 0x000fe200078e001c */
[----:B------:R-:W4:Y:S01]  /*14230*/  LDL.LU R29, [R1+0x520] ;  /* 0x00052000011d7983 */ /* 0x000f220000300800 */
[----:B------:R-:W4:Y:S02]  /*14240*/  LDL.LU R28, [R1+0x58c] ;  /* 0x00058c00011c7983 */ /* 0x000f240000300800 */
[----:B------:R0:W-:Y:S01]  /*14250*/  STL.64 [R1+0x738], R26 ;  /* 0x0007381a01007387 */ /* 0x0001e20000100a00 */
[----:B--2---:R1:W-:Y:S01]  /*14260*/  STL.64 [R1+0x730], R24 ;  /* 0x0007301801007387 */ /* 0x0043e20000100a00 */
[----:B0-----:R-:W2:Y:S02]  /*14270*/  LDL.LU.64 R26, [R1+0x48] ;  /* 0x00004800011a7983 */ /* 0x001ea40000300a00 */
[----:B---3--:R-:W-:-:S02]  /*14280*/  IMAD.MOV.U32 R8, RZ, RZ, R14 ;  /* 0x000000ffff087224 */ /* 0x008fc400078e000e */
[----:B------:R-:W-:-:S04]  /*14290*/  IMAD.WIDE R10, R25, 0x2, R10 ;  /* 0x00000002190a7825 */ /* 0x000fc800078e020a */
[----:B----4-:R-:W-:-:S04]  /*142a0*/  IMAD.WIDE R8, R25, 0x2, R8 ;  /* 0x0000000219087825 */ /* 0x010fc800078e0208 */
[----:B------:R-:W-:Y:S02]  /*142b0*/  IMAD.MOV.U32 R12, RZ, RZ, R21 ;  /* 0x000000ffff0c7224 */ /* 0x000fe400078e0015 */
[----:B------:R-:W-:Y:S01]  /*142c0*/  IMAD.MOV.U32 R13, RZ, RZ, R20 ;  /* 0x000000ffff0d7224 */ /* 0x000fe200078e0014 */
[----:B------:R-:W-:Y:S01]  /*142d0*/  STL [R1+0x474], R10 ;  /* 0x0004740a01007387 */ /* 0x000fe20000100800 */
[----:B------:R-:W-:Y:S02]  /*142e0*/  STL [R1+0x3e4], R11 ;  /* 0x0003e40b01007387 */ /* 0x000fe40000100800 */
[----:B------:R-:W-:Y:S02]  /*142f0*/  STL [R1+0x518], R8 ;  /* 0x0005180801007387 */ /* 0x000fe40000100800 */
[----:B------:R-:W-:Y:S01]  /*14300*/  IMAD.WIDE R12, R25, 0x2, R12 ;  /* 0x00000002190c7825 */ /* 0x000fe200078e020c */
[----:B--2---:R-:W-:Y:S03]  /*14310*/  HMMA.16816.F32 R16, R4, R26, R16 ;  /* 0x0000001a0410723c */ /* 0x004fe60000001810 */
[----:B------:R-:W-:-:S02]  /*14320*/  IMAD.MOV.U32 R21, RZ, RZ, R26 ;  /* 0x000000ffff157224 */ /* 0x000fc400078e001a */
[----:B------:R-:W-:Y:S02]  /*14330*/  IMAD.MOV.U32 R20, RZ, RZ, R27 ;  /* 0x000000ffff147224 */ /* 0x000fe400078e001b */
[----:B------:R-:W2:Y:S01]  /*14340*/  LDL.LU.64 R26, [R1+0x738] ;  /* 0x00073800011a7983 */ /* 0x000ea20000300a00 */
[----:B-1----:R-:W3:Y:S11]  /*14350*/  LDL.LU.64 R24, [R1+0x730] ;  /* 0x0007300001187983 */ /* 0x002ef60000300a00 */
[----:B------:R-:W-:Y:S04]  /*14360*/  @!UPT UIADD3 URZ, URZ, URZ, URZ ;  /* 0x0000003f3f3ff290 */ /* 0x000fe8000fffe03f */
[----:B------:R-:W-:Y:S01]  /*14370*/  STL.64 [R1+0x150], R16 ;  /* 0x0001501001007387 */ /* 0x000fe20000100a00 */
[----:B------:R0:W-:Y:S02]  /*14380*/  STL.64 [R1+0x158], R18 ;  /* 0x0001581201007387 */ /* 0x0001e40000100a00 */
[----:B0-----:R-:W-:Y:S01]  /*14390*/  IMAD.MOV.U32 R19, RZ, RZ, R16 ;  /* 0x000000ffff137224 */ /* 0x001fe200078e0010 */
[----:B------:R-:W4:Y:S01]  /*143a0*/  LDL.LU R18, [R1+0x728] ;  /* 0x0007280001127983 */ /* 0x000f220000300800 */
[----:B------:R-:W2:Y:S02]  /*143b0*/  LDL.LU.64 R16, [R1+0x720] ;  /* 0x0007200001107983 */ /* 0x000ea40000300a00 */
[----:B------:R-:W-:Y:S02]  /*143c0*/  STL.64 [R1+0x6a0], R20 ;  /* 0x0006a01401007387 */ /* 0x000fe40000100a00 */
[----:B------:R0:W-:Y:S02]  /*143d0*/  STL.64 [R1+0x6b8], R22 ;  /* 0x0006b81601007387 */ /* 0x0001e40000100a00 */
[----:B0-----:R-:W3:Y:S01]  /*143e0*/  LDL.LU.64 R22, [R1+0x38] ;  /* 0x0000380001167983 */ /* 0x001ee20000300a00 */
[----:B------:R-:W-:Y:S02]  /*143f0*/  STL [R1+0x478], R9 ;  /* 0x0004780901007387 */ /* 0x000fe40000100800 */
[----:B------:R-:W-:Y:S02]  /*14400*/  STL [R1+0x588], R12 ;  /* 0x0005880c01007387 */ /* 0x000fe40000100800 */
[----:B------:R-:W-:Y:S01]  /*14410*/  STL [R1+0x51c], R13 ;  /* 0x00051c0d01007387 */ /* 0x000fe20000100800 */
[----:B--2---:R-:W0:Y:S04]  /*14420*/  LDSM.16.MT88.4 R8, [R17+0x3080] ;  /* 0x003080001108783b */ /* 0x004e280000004200 */
[----:B0-----:R-:W-:Y:S01]  /*14430*/  STL.64 [R1+0x6d8], R10 ;  /* 0x0006d80a01007387 */ /* 0x001fe20000100a00 */
[----:B------:R0:W-:Y:S03]  /*14440*/  STL.64 [R1+0x6d0], R8 ;  /* 0x0006d00801007387 */ /* 0x0001e60000100a00 */
[----:B0-----:R-:W2:Y:S01]  /*14450*/  LDL.LU R8, [R1+0x3f4] ;  /* 0x0003f40001087983 */ /* 0x001ea20000300800 */
[----:B------:R-:W2:Y:S02]  /*14460*/  LDL.LU R9, [R1+0x488] ;  /* 0x0004880001097983 */ /* 0x000ea40000300800 */
[----:B------:R-:W2:Y:S02]  /*14470*/  LDL.LU.64 R10, [R1+0x18] ;  /* 0x00001800010a7983 */ /* 0x000ea40000300a00 */
[----:B--2---:R0:W-:Y:S01]  /*14480*/  STL.64 [R1+0x700], R10 ;  /* 0x0007000a01007387 */ /* 0x0041e20000100a00 */
[----:B------:R1:W-:Y:S03]  /*14490*/  STL.64 [R1+0x6f8], R8 ;  /* 0x0006f80801007387 */ /* 0x0003e60000100a00 */
[----:B0-----:R-:W2:Y:S04]  /*144a0*/  LDL.LU.64 R10, [R1+0x28] ;  /* 0x00002800010a7983 */ /* 0x001ea80000300a00 */
[----:B--2---:R0:W-:Y:S01]  /*144b0*/  STL.64 [R1+0x718], R10 ;  /* 0x0007180a01007387 */ /* 0x0041e20000100a00 */
[----:B-1----:R-:W2:Y:S02]  /*144c0*/  LDL.LU R8, [R1+0x240] ;  /* 0x0002400001087983 */ /* 0x002ea40000300800 */
[----:B------:R-:W2:Y:S01]  /*144d0*/  LDL.LU R9, [R1+0x244] ;  /* 0x0002440001097983 */ /* 0x000ea20000300800 */
[----:B0-----:R-:W2:Y:S01]  /*144e0*/  LDL.LU R10, [R1+0x248] ;  /* 0x00024800010a7983 */ /* 0x001ea20000300800 */
[----:B------:R-:W2:Y:S02]  /*144f0*/  LDL.LU R11, [R1+0x24c] ;  /* 0x00024c00010b7983 */ /* 0x000ea40000300800 */
[----:B------:R-:W-:-:S02]  /*14500*/  IMAD.MOV.U32 R12, RZ, RZ, R16 ;  /* 0x000000ffff0c7224 */ /* 0x000fc400078e0010 */
[----:B------:R-:W-:Y:S02]  /*14510*/  IMAD.MOV.U32 R13, RZ, RZ, R15 ;  /* 0x000000ffff0d7224 */ /* 0x000fe400078e000f */
[----:B---3--:R-:W-:Y:S02]  /*14520*/  IMAD.MOV.U32 R15, RZ, RZ, R24 ;  /* 0x000000ffff0f7224 */ /* 0x008fe400078e0018 */
[----:B------:R-:W-:Y:S02]  /*14530*/  IMAD.MOV.U32 R24, RZ, RZ, R23 ;  /* 0x000000ffff187224 */ /* 0x000fe400078e0017 */
[----:B------:R-:W-:Y:S02]  /*14540*/  IMAD.MOV.U32 R14, RZ, RZ, R0 ;  /* 0x000000ffff0e7224 */ /* 0x000fe400078e0000 */
[----:B------:R-:W-:-:S04]  /*14550*/  IMAD.WIDE R16, R25, 0x2, R12 ;  /* 0x0000000219107825 */ /* 0x000fc800078e020c */
[----:B------:R-:W-:Y:S02]  /*14560*/  IMAD.MOV.U32 R12, RZ, RZ, R28 ;  /* 0x000000ffff0c7224 */ /* 0x000fe400078e001c */
[----:B------:R-:W-:Y:S02]  /*14570*/  IMAD.MOV.U32 R13, RZ, RZ, R29 ;  /* 0x000000ffff0d7224 */ /* 0x000fe400078e001d */
[----:B------:R-:W-:-:S04]  /*14580*/  IMAD.WIDE R14, R25, 0x2, R14 ;  /* 0x00000002190e7825 */ /* 0x000fc800078e020e */
[----:B------:R-:W-:Y:S01]  /*14590*/  IMAD.WIDE R12, R25, 0x2, R12 ;  /* 0x00000002190c7825 */ /* 0x000fe200078e020c */
[----:B--2---:R-:W-:Y:S11]  /*145a0*/  HMMA.16816.F32 R8, R4, R22, R8 ;  /* 0x000000160408723c */ /* 0x004ff60000001808 */
[----:B------:R-:W-:Y:S11]  /*145b0*/  @!UPT UIADD3 URZ, URZ, URZ, URZ ;  /* 0x0000003f3f3ff290 */ /* 0x000ff6000fffe03f */
[----:B------:R-:W-:Y:S01]  /*145c0*/  @!UPT UIADD3 URZ, URZ, URZ, URZ ;  /* 0x0000003f3f3ff290 */ /* 0x000fe2000fffe03f */
[----:B------:R-:W-:Y:S01]  /*145d0*/  STL.64 [R1+0x140], R8 ;  /* 0x0001400801007387 */ /* 0x000fe20000100a00 */
[----:B------:R0:W-:Y:S03]  /*145e0*/  STL.64 [R1+0x148], R10 ;  /* 0x0001480a01007387 */ /* 0x0001e60000100a00 */
[----:B0-----:R-:W2:Y:S01]  /*145f0*/  LDL.LU.64 R10, [R1+0x718] ;  /* 0x00071800010a7983 */ /* 0x001ea20000300a00 */
[----:B------:R-:W-:Y:S02]  /*14600*/  STL.64 [R1+0x710], R26 ;  /* 0x0007101a01007387 */ /* 0x000fe40000100a00 */
[----:B------:R0:W-:Y:S02]  /*14610*/  STL.64 [R1+0x708], R24 ;  /* 0x0007081801007387 */ /* 0x0001e40000100a00 */
[----:B0-----:R-:W2:Y:S01]  /*14620*/  LDL.LU R24, [R1+0x250] ;  /* 0x0002500001187983 */ /* 0x001ea20000300800 */
[----:B------:R-:W2:Y:S02]  /*14630*/  LDL.LU R25, [R1+0x254] ;  /* 0x0002540001197983 */ /* 0x000ea40000300800 */
[----:B------:R-:W2:Y:S02]  /*14640*/  LDL.LU R26, [R1+0x258] ;  /* 0x00025800011a7983 */ /* 0x000ea40000300800 */
[----:B------:R-:W2:Y:S01]  /*14650*/  LDL.LU R27, [R1+0x25c] ;  /* 0x00025c00011b7983 */ /* 0x000ea20000300800 */
[----:B------:R0:W-:Y:S01]  /*14660*/  STL [R1+0x47c], R16 ;  /* 0x00047c1001007387 */ /* 0x0001e20000100800 */
[----:B------:R1:W-:Y:S03]  /*14670*/  STL [R1+0x3e8], R17 ;  /* 0x0003e81101007387 */ /* 0x0003e60000100800 */
[----:B0-----:R-:W3:Y:S01]  /*14680*/  LDL.LU R16, [R1+0x3f0] ;  /* 0x0003f00001107983 */ /* 0x001ee20000300800 */
[----:B-1----:R-:W3:Y:S02]  /*14690*/  LDL.LU R17, [R1+0x484] ;  /* 0x0004840001117983 */ /* 0x002ee40000300800 */
[----:B------:R-:W-:Y:S02]  /*146a0*/  STL [R1+0x480], R14 ;  /* 0x0004800e01007387 */ /* 0x000fe40000100800 */
[----:B------:R-:W-:Y:S01]  /*146b0*/  STL [R1+0x3ec], R15 ;  /* 0x0003ec0f01007387 */ /* 0x000fe20000100800 */
[----:B------:R-:W3:Y:S01]  /*146c0*/  LDL.LU R20, [R1+0x52c] ;  /* 0x00052c0001147983 */ /* 0x000ee20000300800 */
[----:B------:R-:W3:Y:S02]  /*146d0*/  LDL.LU R21, [R1+0x590] ;  /* 0x0005900001157983 */ /* 0x000ee40000300800 */
[----:B------:R-:W-:-:S02]  /*146e0*/  IMAD.MOV.U32 R0, RZ, RZ, R22 ;  /* 0x000000ffff007224 */ /* 0x000fc400078e0016 */
[----:B------:R-:W-:Y:S02]  /*146f0*/  IMAD.MOV.U32 R22, RZ, RZ, R3 ;  /* 0x000000ffff167224 */ /* 0x000fe400078e0003 */
[----:B------:R-:W-:Y:S01]  /*14700*/  IMAD.MOV.U32 R23, RZ, RZ, R2 ;  /* 0x000000ffff177224 */ /* 0x000fe200078e0002 */
[----:B--2---:R-:W-:Y:S01]  /*14710*/  HMMA.16816.F32 R24, R4, R10, R24 ;  /* 0x0000000a0418723c */ /* 0x004fe20000001818 */
[----:B------:R-:W-:Y:S02]  /*14720*/  IMAD.MOV.U32 R28, RZ, RZ, R10 ;  /* 0x000000ffff1c7224 */ /* 0x000fe400078e000a */
[----:B------:R-:W-:Y:S11]  /*14730*/  IMAD.MOV.U32 R29, RZ, RZ, R11 ;  /* 0x000000ffff1d7224 */ /* 0x000ff600078e000b */
[----:B------:R-:W-:Y:S09]  /*14740*/  @!UPT UIADD3 URZ, URZ, URZ, URZ ;  /* 0x0000003f3f3ff290 */ /* 0x000ff2000fffe03f */
[----:B------:R-:W-:Y:S01]  /*14750*/  STL.64 [R1+0x120], R24 ;  /* 0x0001201801007387 */ /* 0x000fe20000100a00 */
[----:B------:R0:W-:Y:S03]  /*14760*/  STL.64 [R1+0x128], R26 ;  /* 0x0001281a01007387 */ /* 0x0001e60000100a00 */
[----:B0-----:R-:W2:Y:S01]  /*14770*/  LDL.LU.64 R26, [R1+0x710] ;  /* 0x00071000011a7983 */ /* 0x001ea20000300a00 */
[----:B------:R-:W2:Y:S02]  /*14780*/  LDL.LU.64 R24, [R1+0x708] ;  /* 0x0007080001187983 */ /* 0x000ea40000300a00 */
[----:B------:R-:W2:Y:S02]  /*14790*/  LDL.LU.64 R10, [R1+0x700] ;  /* 0x00070000010a7983 */ /* 0x000ea40000300a00 */
[----:B------:R-:W2:Y:S01]  /*147a0*/  LDL.LU.64 R8, [R1+0x6f8] ;  /* 0x0006f80001087983 */ /* 0x000ea20000300a00 */
[----:B------:R-:W-:Y:S01]  /*147b0*/  STL [R1+0x58c], R12 ;  /* 0x00058c0c01007387 */ /* 0x000fe20000100800 */
[----:B------:R-:W-:Y:S02]  /*147c0*/  STL [R1+0x520], R13 ;  /* 0x0005200d01007387 */ /* 0x000fe40000100800 */
[----:B------:R-:W2:Y:S02]  /*147d0*/  LDL.LU R3, [R1+0x6f4] ;  /* 0x0006f40001037983 */ /* 0x000ea40000300800 */
[----:B------:R-:W2:Y:S01]  /*147e0*/  LDL.LU R2, [R1+0x6f0] ;  /* 0x0006f00001027983 */ /* 0x000ea20000300800 */
[----:B------:R-:W-:Y:S01]  /*147f0*/  STL.64 [R1+0x6e8], R22 ;  /* 0x0006e81601007387 */ /* 0x000fe20000100a00 */
[----:B---3--:R0:W-:Y:S03]  /*14800*/  STL.64 [R1+0x6e0], R20 ;  /* 0x0006e01401007387 */ /* 0x0081e60000100a00 */
[----:B0-----:R-:W2:Y:S01]  /*14810*/  LDL.LU R20, [R1+0x270] ;  /* 0x0002700001147983 */ /* 0x001ea20000300800 */
[----:B------:R-:W2:Y:S02]  /*14820*/  LDL.LU R21, [R1+0x274] ;  /* 0x0002740001157983 */ /* 0x000ea40000300800 */
[----:B------:R-:W2:Y:S02]  /*14830*/  LDL.LU R22, [R1+0x278] ;  /* 0x0002780001167983 */ /* 0x000ea40000300800 */
[----:B------:R-:W2:Y:S02]  /*14840*/  LDL.LU R23, [R1+0x27c] ;  /* 0x00027c0001177983 */ /* 0x000ea40000300800 */
[----:B------:R-:W-:-:S02]  /*14850*/  IMAD.MOV.U32 R12, RZ, RZ, R17 ;  /* 0x000000ffff0c7224 */ /* 0x000fc400078e0011 */
[----:B------:R-:W-:Y:S01]  /*14860*/  IMAD.MOV.U32 R13, RZ, RZ, R16 ;  /* 0x000000ffff0d7224 */ /* 0x000fe200078e0010 */
[----:B--2---:R-:W-:Y:S03]  /*14870*/  HMMA.16816.F32 R20, R4, R10, R20 ;  /* 0x0000000a0414723c */ /* 0x004fe60000001814 */
[----:B------:R-:W-:-:S04]  /*14880*/  IMAD.WIDE R16, R25, 0x2, R12 ;  /* 0x0000000219107825 */ /* 0x000fc800078e020c */
[----:B------:R-:W-:Y:S02]  /*14890*/  IMAD.MOV.U32 R12, RZ, RZ, R2 ;  /* 0x000000ffff0c7224 */ /* 0x000fe400078e0002 */
[----:B------:R-:W-:Y:S02]  /*148a0*/  IMAD.MOV.U32 R13, RZ, RZ, R3 ;  /* 0x000000ffff0d7224 */ /* 0x000fe400078e0003 */
[----:B------:R-:W-:Y:S02]  /*148b0*/  IMAD.MOV.U32 R2, RZ, RZ, R10 ;  /* 0x000000ffff027224 */ /* 0x000fe400078e000a */
[----:B------:R-:W-:Y:S02]  /*148c0*/  IMAD.MOV.U32 R3, RZ, RZ, R11 ;  /* 0x000000ffff037224 */ /* 0x000fe400078e000b */
[----:B------:R-:W-:Y:S02]  /*148d0*/  IMAD.MOV.U32 R14, RZ, RZ, R9 ;  /* 0x000000ffff0e7224 */ /* 0x000fe400078e0009 */
[----:B------:R-:W-:-:S02]  /*148e0*/  IMAD.MOV.U32 R15, RZ, RZ, R8 ;  /* 0x000000ffff0f7224 */ /* 0x000fc400078e0008 */
[----:B------:R-:W-:-:S04]  /*148f0*/  IMAD.WIDE R12, R25, 0x2, R12 ;  /* 0x00000002190c7825 */ /* 0x000fc800078e020c */
[----:B------:R-:W-:Y:S01]  /*14900*/  IMAD.WIDE R14, R25, 0x2, R14 ;  /* 0x00000002190e7825 */ /* 0x000fe200078e020e */
[----:B------:R-:W-:Y:S03]  /*14910*/  STL.64 [R1+0x100], R20 ;  /* 0x0001001401007387 */ /* 0x000fe60000100a00 */
[----:B------:R0:W-:Y:S02]  /*14920*/  STL.64 [R1+0x108], R22 ;  /* 0x0001081601007387 */ /* 0x0001e40000100a00 */
[----:B0-----:R-:W2:Y:S01]  /*14930*/  LDL.LU.64 R22, [R1+0x6e8] ;  /* 0x0006e80001167983 */ /* 0x001ea20000300a00 */
[----:B------:R-:W3:Y:S02]  /*14940*/  LDL.LU.64 R20, [R1+0x6e0] ;  /* 0x0006e00001147983 */ /* 0x000ee40000300a00 */
[----:B------:R-:W2:Y:S02]  /*14950*/  LDL.LU.64 R10, [R1+0x6d8] ;  /* 0x0006d800010a7983 */ /* 0x000ea40000300a00 */
[----:B------:R-:W2:Y:S01]  /*14960*/  LDL.LU.64 R8, [R1+0x6d0] ;  /* 0x0006d00001087983 */ /* 0x000ea20000300a00 */
[----:B------:R0:W-:Y:S01]  /*14970*/  STL [R1+0x484], R16 ;  /* 0x0004841001007387 */ /* 0x0001e20000100800 */
[----:B------:R1:W-:Y:S03]  /*14980*/  STL [R1+0x3f0], R17 ;  /* 0x0003f01101007387 */ /* 0x0003e60000100800 */
[----:B0-----:R-:W2:Y:S01]  /*14990*/  LDL.LU R16, [R1+0x494] ;  /* 0x0004940001107983 */ /* 0x001ea20000300800 */
[----:B-1----:R-:W2:Y:S02]  /*149a0*/  LDL.LU R17, [R1+0x528] ;  /* 0x0005280001117983 */ /* 0x002ea40000300800 */
[----:B----4-:R0:W-:Y:S02]  /*149b0*/  STL.64 [R1+0x648], R18 ;  /* 0x0006481201007387 */ /* 0x0101e40000100a00 */
[----:B0-----:R-:W4:Y:S01]  /*149c0*/  LDL.LU R18, [R1+0x3f8] ;  /* 0x0003f80001127983 */ /* 0x001f220000300800 */
[----:B------:R-:W2:Y:S02]  /*149d0*/  LDL.LU R19, [R1+0x490] ;  /* 0x0004900001137983 */ /* 0x000ea40000300800 */
[----:B------:R-:W-:Y:S02]  /*149e0*/  STL [R1+0x488], R14 ;  /* 0x0004880e01007387 */ /* 0x000fe40000100800 */
[----:B------:R-:W-:Y:S01]  /*149f0*/  STL [R1+0x3f4], R15 ;  /* 0x0003f40f01007387 */ /* 0x000fe20000100800 */
[----:B------:R0:W-:Y:S01]  /*14a00*/  STL [R1+0x524], R12 ;  /* 0x0005240c01007387 */ /* 0x0001e20000100800 */
[----:B------:R1:W-:Y:S03]  /*14a10*/  STL [R1+0x48c], R13 ;  /* 0x00048c0d01007387 */ /* 0x0003e60000100800 */
[----:B0-----:R-:W2:Y:S01]  /*14a20*/  LDL.LU R12, [R1+0x260] ;  /* 0x00026000010c7983 */ /* 0x001ea20000300800 */
[----:B-1----:R-:W2:Y:S02]  /*14a30*/  LDL.LU R13, [R1+0x264] ;  /* 0x00026400010d7983 */ /* 0x002ea40000300800 */
[----:B------:R-:W2:Y:S02]  /*14a40*/  LDL.LU R14, [R1+0x268] ;  /* 0x00026800010e7983 */ /* 0x000ea40000300800 */
[----:B------:R-:W2:Y:S02]  /*14a50*/  LDL.LU R15, [R1+0x26c] ;  /* 0x00026c00010f7983 */ /* 0x000ea40000300800 */
[----:B--2---:R-:W-:Y:S01]  /*14a60*/  HMMA.16816.F32 R4, R4, R26, R12 ;  /* 0x0000001a0404723c */ /* 0x004fe2000000180c */
[----:B------:R-:W2:Y:S01]  /*14a70*/  LDL.LU R14, [R1+0x534] ;  /* 0x00053400010e7983 */ /* 0x000ea20000300800 */
[----:B------:R-:W2:Y:S05]  /*14a80*/  LDL.LU R15, [R1+0x594] ;  /* 0x00059400010f7983 */ /* 0x000eaa0000300800 */
[----:B---3--:R-:W-:-:S02]  /*14a90*/  IMAD.MOV.U32 R12, RZ, RZ, R21 ;  /* 0x000000ffff0c7224 */ /* 0x008fc400078e0015 */
[----:B------:R-:W-:-:S04]  /*14aa0*/  IMAD.MOV.U32 R13, RZ, RZ, R20 ;  /* 0x000000ffff0d7224 */ /* 0x000fc800078e0014 */
[----:B------:R-:W-:-:S10]  /*14ab0*/  IMAD.WIDE R12, R25, 0x2, R12 ;  /* 0x00000002190c7825 */ /* 0x000fd400078e020c */
[----:B------:R0:W-:Y:S01]  /*14ac0*/  STL.64 [R1+0xb0], R4 ;  /* 0x0000b00401007387 */ /* 0x0001e20000100a00 */
[----:B------:R1:W-:Y:S02]  /*14ad0*/  STL.64 [R1+0xb8], R6 ;  /* 0x0000b80601007387 */ /* 0x0003e40000100a00 */
[----:B------:R-:W-:Y:S02]  /*14ae0*/  STL.64 [R1+0x6c8], R26 ;  /* 0x0006c81a01007387 */ /* 0x000fe40000100a00 */
[----:B------:R3:W-:Y:S02]  /*14af0*/  STL.64 [R1+0x6c0], R24 ;  /* 0x0006c01801007387 */ /* 0x0007e40000100a00 */
[----:B0-----:R-:W-:Y:S02]  /*14b00*/  IMAD.MOV.U32 R4, RZ, RZ, R19 ;  /* 0x000000ffff047224 */ /* 0x001fe400078e0013 */
[----:B----4-:R-:W-:Y:S02]  /*14b10*/  IMAD.MOV.U32 R5, RZ, RZ, R18 ;  /* 0x000000ffff057224 */ /* 0x010fe400078e0012 */
[----:B-1----:R-:W-:-:S02]  /*14b20*/  IMAD.MOV.U32 R6, RZ, RZ, R17 ;  /* 0x000000ffff067224 */ /* 0x002fc400078e0011 */
[----:B------:R-:W-:Y:S01]  /*14b30*/  IMAD.MOV.U32 R7, RZ, RZ, R16 ;  /* 0x000000ffff077224 */ /* 0x000fe200078e0010 */
[----:B---3--:R-:W3:Y:S01]  /*14b40*/  LDL.LU R24, [R1+0x110] ;  /* 0x0001100001187983 */ /* 0x008ee20000300800 */
[----:B------:R-:W-:-:S04]  /*14b50*/  IMAD.WIDE R4, R25, 0x2, R4 ;  /* 0x0000000219047825 */ /* 0x000fc800078e0204 */
[----:B------:R-:W-:Y:S02]  /*14b60*/  IMAD.WIDE R6, R25, 0x2, R6 ;  /* 0x0000000219067825 */ /* 0x000fe400078e0206 */
[----:B------:R-:W3:Y:S02]  /*14b70*/  LDL.LU R25, [R1+0x114] ;  /* 0x0001140001197983 */ /* 0x000ee40000300800 */
[----:B------:R-:W3:Y:S02]  /*14b80*/  LDL.LU R26, [R1+0x118] ;  /* 0x00011800011a7983 */ /* 0x000ee40000300800 */
[----:B------:R-:W3:Y:S02]  /*14b90*/  LDL.LU R27, [R1+0x11c] ;  /* 0x00011c00011b7983 */ /* 0x000ee40000300800 */
[----:B------:R0:W-:Y:S01]  /*14ba0*/  STL [R1+0x490], R4 ;  /* 0x0004900401007387 */ /* 0x0001e20000100800 */
[----:B------:R1:W-:Y:S04]  /*14bb0*/  STL [R1+0x3f8], R5 ;  /* 0x0003f80501007387 */ /* 0x0003e80000100800 */
[----:B0-----:R-:W4:Y:S01]  /*14bc0*/  LDL.LU R4, [R1+0x3fc] ;  /* 0x0003fc0001047983 */ /* 0x001f220000300800 */
[----:B-1----:R-:W4:Y:S02]  /*14bd0*/  LDL.LU R5, [R1+0x498] ;  /* 0x0004980001057983 */ /* 0x002f240000300800 */
[----:B------:R-:W2:Y:S02]  /*14be0*/  LDL.LU R16, [R1+0x53c] ;  /* 0x00053c0001107983 */ /* 0x000ea40000300800 */
[----:B------:R-:W2:Y:S01]  /*14bf0*/  LDL.LU R17, [R1+0x598] ;  /* 0x0005980001117983 */ /* 0x000ea20000300800 */
[----:B------:R0:W-:Y:S01]  /*14c00*/  STL [R1+0x528], R6 ;  /* 0x0005280601007387 */ /* 0x0001e20000100800 */
[----:B------:R1:W-:Y:S03]  /*14c10*/  STL [R1+0x494], R7 ;  /* 0x0004940701007387 */ /* 0x0003e60000100800 */
[----:B0-----:R-:W2:Y:S01]  /*14c20*/  LDL.LU R6, [R1+0x49c] ;  /* 0x00049c0001067983 */ /* 0x001ea20000300800 */
[----:B-1----:R-:W2:Y:S02]  /*14c30*/  LDL.LU R7, [R1+0x530] ;  /* 0x0005300001077983 */ /* 0x002ea40000300800 */
[----:B------:R-:W-:Y:S02]  /*14c40*/  STL [R1+0x590], R12 ;  /* 0x0005900c01007387 */ /* 0x000fe40000100800 */
[----:B------:R-:W-:Y:S01]  /*14c50*/  STL [R1+0x52c], R13 ;  /* 0x00052c0d01007387 */ /* 0x000fe20000100800 */
[----:B---3--:R-:W-:Y:S01]  /*14c60*/  HMMA.16816.F32 R20, R8, R22, R24 ;  /* 0x000000160814723c */ /* 0x008fe20000001818 */
[----:B------:R-:W3:Y:S01]  /*14c70*/  LDL.LU.64 R26, [R1+0x6c8] ;  /* 0x0006c800011a7983 */ /* 0x000ee20000300a00 */
[----:B------:R-:W3:Y:S11]  /*14c80*/  LDL.LU.64 R24, [R1+0x6c0] ;  /* 0x0006c00001187983 */ /* 0x000ef60000300a00 */
[----:B------:R-:W-:Y:S10]  /*14c90*/  @!UPT UIADD3 URZ, URZ, URZ, URZ ;  /* 0x0000003f3f3ff290 */ /* 0x000ff4000fffe03f */
[----:B------:R-:W-:Y:S01]  /*14ca0*/  STL.64 [R1+0x290], R20 ;  /* 0x0002901401007387 */ /* 0x000fe20000100a00 */
[----:B------:R0:W-:Y:S03]  /*14cb0*/  STL.64 [R1+0x298], R22 ;  /* 0x0002981601007387 */ /* 0x0001e60000100a00 */
[----:B0-----:R-:W3:Y:S01]  /*14cc0*/  LDL.LU.64 R22, [R1+0x6b8] ;  /* 0x0006b80001167983 */ /* 0x001ee20000300a00 */
[----:B----4-:R-:W-:Y:S02]  /*14cd0*/  LOP3.LUT R5, R5, R4, RZ, 0x3c, !PT ;  /* 0x0000000405057212 */ /* 0x010fe400078e3cff */
[----:B--2---:R-:W-:Y:S02]  /*14ce0*/  LOP3.LUT R7, R7, R6, RZ, 0x3c, !PT ;  /* 0x0000000607077212 */ /* 0x004fe400078e3cff */
[----:B------:R-:W-:Y:S02]  /*14cf0*/  LOP3.LUT R4, R5, R4, RZ, 0x3c, !PT ;  /* 0x0000000405047212 */ /* 0x000fe400078e3cff */
[----:B------:R-:W-:-:S02]  /*14d00*/  LOP3.LUT R6, R7, R6, RZ, 0x3c, !PT ;  /* 0x0000000607067212 */ /* 0x000fc400078e3cff */
[----:B------:R-:W-:Y:S02]  /*14d10*/  LOP3.LUT R5, R5, R4, RZ, 0x3c, !PT ;  /* 0x0000000405057212 */ /* 0x000fe400078e3cff */
[----:B------:R-:W-:Y:S01]  /*14d20*/  LOP3.LUT R7, R7, R6, RZ, 0x3c, !PT ;  /* 0x0000000607077212 */ /* 0x000fe200078e3cff */
[----:B------:R-:W-:Y:S02]  /*14d30*/  IMAD.MOV.U32 R12, RZ, RZ, R15 ;  /* 0x000000ffff0c7224 */ /* 0x000fe400078e000f */
[----:B------:R-:W-:Y:S02]  /*14d40*/  IMAD.MOV.U32 R13, RZ, RZ, R14 ;  /* 0x000000ffff0d7224 */ /* 0x000fe400078e000e */
[----:B---3--:R-:W-:-:S04]  /*14d50*/  IMAD.WIDE R4, R25, 0x2, R4 ;  /* 0x0000000219047825 */ /* 0x008fc800078e0204 */
[----:B------:R-:W-:-:S04]  /*14d60*/  IMAD.WIDE R6, R25, 0x2, R6 ;  /* 0x0000000219067825 */ /* 0x000fc800078e0206 */
[----:B------:R-:W-:-:S04]  /*14d70*/  IMAD.WIDE R12, R25, 0x2, R12 ;  /* 0x00000002190c7825 */ /* 0x000fc800078e020c */
[----:B------:R-:W-:Y:S02]  /*14d80*/  IMAD.MOV.U32 R18, RZ, RZ, R23 ;  /* 0x000000ffff127224 */ /* 0x000fe400078e0017 */
[----:B------:R-:W-:-:S05]  /*14d90*/  IMAD.MOV.U32 R19, RZ, RZ, R22 ;  /* 0x000000ffff137224 */ /* 0x000fca00078e0016 */
[----:B------:R-:W-:Y:S01]  /*14da0*/  STL.64 [R1+0x6b0], R18 ;  /* 0x0006b01201007387 */ /* 0x000fe20000100a00 */
[----:B------:R0:W-:Y:S03]  /*14db0*/  STL.64 [R1+0x6a8], R16 ;  /* 0x0006a81001007387 */ /* 0x0001e60000100a00 */
[----:B0-----:R-:W2:Y:S01]  /*14dc0*/  LDL.LU R16, [R1+0xf0] ;  /* 0x0000f00001107983 */ /* 0x001ea20000300800 */
[----:B------:R-:W2:Y:S02]  /*14dd0*/  LDL.LU R17, [R1+0xf4] ;  /* 0x0000f40001117983 */ /* 0x000ea40000300800 */
[----:B------:R-:W2:Y:S02]  /*14de0*/  LDL.LU R18, [R1+0xf8] ;  /* 0x0000f80001127983 */ /* 0x000ea40000300800 */
[----:B------:R-:W2:Y:S01]  /*14df0*/  LDL.LU R19, [R1+0xfc] ;  /* 0x0000fc0001137983 */ /* 0x000ea20000300800 */
[----:B------:R-:W3:Y:S01]  /*14e00*/  LDL.LU R20, [R1+0xe0] ;  /* 0x0000e00001147983 */ /* 0x000ee20000300800 */
[----:B------:R-:W3:Y:S02]  /*14e10*/  LDL.LU R21, [R1+0xe4] ;  /* 0x0000e40001157983 */ /* 0x000ee40000300800 */
[----:B------:R-:W3:Y:S02]  /*14e20*/  LDL.LU R22, [R1+0xe8] ;  /* 0x0000e80001167983 */ /* 0x000ee40000300800 */
[----:B------:R-:W3:Y:S01]  /*14e30*/  LDL.LU R23, [R1+0xec] ;  /* 0x0000ec0001177983 */ /* 0x000ee20000300800 */
[----:B------:R0:W-:Y:S01]  /*14e40*/  STL [R1+0x498], R4 ;  /* 0x0004980401007387 */ /* 0x0001e20000100800 */
[----:B------:R1:W-:Y:S03]  /*14e50*/  STL [R1+0x3fc], R5 ;  /* 0x0003fc0501007387 */ /* 0x0003e60000100800 */
[----:B0-----:R-:W4:Y:S01]  /*14e60*/  LDL.LU R4, [R1+0x400] ;  /* 0x0004000001047983 */ /* 0x001f220000300800 */
[----:B-1----:R-:W4:Y:S02]  /*14e70*/  LDL.LU R5, [R1+0x4a0] ;  /* 0x0004a00001057983 */ /* 0x002f240000300800 */
[----:B------:R0:W-:Y:S02]  /*14e80*/  STL [R1+0x530], R6 ;  /* 0x0005300601007387 */ /* 0x0001e40000100800 */
[----:B------:R1:W-:Y:S01]  /*14e90*/  STL [R1+0x49c], R7 ;  /* 0x00049c0701007387 */ /* 0x0003e20000100800 */
[----:B0-----:R-:W2:Y:S01]  /*14ea0*/  LDL.LU R6, [R1+0x4a4] ;  /* 0x0004a40001067983 */ /* 0x001ea20000300800 */
[----:B-1----:R-:W2:Y:S02]  /*14eb0*/  LDL.LU R7, [R1+0x538] ;  /* 0x0005380001077983 */ /* 0x002ea40000300800 */
[----:B------:R-:W-:Y:S02]  /*14ec0*/  STL [R1+0x594], R12 ;  /* 0x0005940c01007387 */ /* 0x000fe40000100800 */
[----:B------:R2:W-:Y:S01]  /*14ed0*/  STL [R1+0x534], R13 ;  /* 0x0005340d01007387 */ /* 0x0005e20000100800 */
[----:B------:R-:W2:Y:S01]  /*14ee0*/  LDL.LU R14, [R1+0x188] ;  /* 0x00018800010e7983 */ /* 0x000ea20000300800 */
[----:B------:R-:W2:Y:S02]  /*14ef0*/  LDL.LU R15, [R1+0x18c] ;  /* 0x00018c00010f7983 */ /* 0x000ea40000300800 */
[----:B--2---:R-:W-:Y:S01]  /*14f00*/  HMMA.16816.F32 R12, R8, R14, R16 ;  /* 0x0000000e080c723c */ /* 0x004fe20000001810 */
[----:B------:R-:W3:Y:S01]  /*14f10*/  LDL.LU.64 R18, [R1+0x6b0] ;  /* 0x0006b00001127983 */ /* 0x000ee20000300a00 */
[----:B------:R-:W2:Y:S01]  /*14f20*/  LDL.LU.64 R16, [R1+0x6a8] ;  /* 0x0006a80001107983 */ /* 0x000ea20000300a00 */
[----:B----4-:R-:W-:-:S02]  /*14f30*/  LOP3.LUT R5, R5, R4, RZ, 0x3c, !PT ;  /* 0x0000000405057212 */ /* 0x010fc400078e3cff */
[----:B------:R-:W-:Y:S02]  /*14f40*/  LOP3.LUT R7, R7, R6, RZ, 0x3c, !PT ;  /* 0x0000000607077212 */ /* 0x000fe400078e3cff */
[----:B------:R-:W-:Y:S02]  /*14f50*/  LOP3.LUT R4, R5, R4, RZ, 0x3c, !PT ;  /* 0x0000000405047212 */ /* 0x000fe400078e3cff */
[----:B------:R-:W-:Y:S02]  /*14f60*/  LOP3.LUT R6, R7, R6, RZ, 0x3c, !PT ;  /* 0x0000000607067212 */ /* 0x000fe400078e3cff */
[----:B------:R-:W-:Y:S02]  /*14f70*/  LOP3.LUT R5, R5, R4, RZ, 0x3c, !PT ;  /* 0x0000000405057212 */ /* 0x000fe400078e3cff */
[----:B------:R-:W-:-:S10]  /*14f80*/  LOP3.LUT R7, R7, R6, RZ, 0x3c, !PT ;  /* 0x0000000607077212 */ /* 0x000fd400078e3cff */
[----:B------:R-:W-:Y:S01]  /*14f90*/  STL.64 [R1+0x280], R12 ;  /* 0x0002800c01007387 */ /* 0x000fe20000100a00 */
[----:B------:R-:W-:-:S04]  /*14fa0*/  IMAD.WIDE R4, R25, 0x2, R4 ;  /* 0x0000000219047825 */ /* 0x000fc800078e0204 */
[----:B------:R0:W-:Y:S02]  /*14fb0*/  STL.64 [R1+0x288], R14 ;  /* 0x0002880e01007387 */ /* 0x0001e40000100a00 */
[----:B------:R-:W-:Y:S01]  /*14fc0*/  IMAD.WIDE R6, R25, 0x2, R6 ;  /* 0x0000000219067825 */ /* 0x000fe200078e0206 */
[----:B0-----:R-:W4:Y:S03]  /*14fd0*/  LDL.LU R14, [R1+0x544] ;  /* 0x00054400010e7983 */ /* 0x001f260000300800 */
[----:B------:R-:W4:Y:S02]  /*14fe0*/  LDL.LU R15, [R1+0x59c] ;  /* 0x00059c00010f7983 */ /* 0x000f240000300800 */
[----:B------:R0:W-:Y:S02]  /*14ff0*/  STL [R1+0x4a0], R4 ;  /* 0x0004a00401007387 */ /* 0x0001e40000100800 */
[----:B------:R1:W-:Y:S01]  /*15000*/  STL [R1+0x400], R5 ;  /* 0x0004000501007387 */ /* 0x0003e20000100800 */
[----:B0-----:R-:W4:Y:S01]  /*15010*/  LDL.LU R4, [R1+0x404] ;  /* 0x0004040001047983 */ /* 0x001f220000300800 */
[----:B-1----:R-:W4:Y:S02]  /*15020*/  LDL.LU R5, [R1+0x4a8] ;  /* 0x0004a80001057983 */ /* 0x002f240000300800 */
[----:B------:R0:W-:Y:S02]  /*15030*/  STL [R1+0x538], R6 ;  /* 0x0005380601007387 */ /* 0x0001e40000100800 */
[----:B------:R1:W-:Y:S01]  /*15040*/  STL [R1+0x4a4], R7 ;  /* 0x0004a40701007387 */ /* 0x0003e20000100800 */
[----:B0-----:R-:W4:Y:S01]  /*15050*/  LDL.LU R6, [R1+0x4ac] ;  /* 0x0004ac0001067983 */ /* 0x001f220000300800 */
[----:B-1----:R-:W4:Y:S02]  /*15060*/  LDL.LU R7, [R1+0x540] ;  /* 0x0005400001077983 */ /* 0x002f240000300800 */
[----:B--2---:R-:W-:-:S02]  /*15070*/  IMAD.MOV.U32 R12, RZ, RZ, R17 ;  /* 0x000000ffff0c7224 */ /* 0x004fc400078e0011 */
[----:B------:R-:W-:Y:S02]  /*15080*/  IMAD.MOV.U32 R13, RZ, RZ, R16 ;  /* 0x000000ffff0d7224 */ /* 0x000fe400078e0010 */
[----:B---3--:R-:W-:Y:S02]  /*15090*/  HMMA.16816.F32 R16, R8, R18, R20 ;  /* 0x000000120810723c */ /* 0x008fe40000001814 */
[----:B------:R-:W-:-:S05]  /*150a0*/  IMAD.WIDE R12, R25, 0x2, R12 ;  /* 0x00000002190c7825 */ /* 0x000fca00078e020c */
[----:B------:R-:W-:Y:S01]  /*150b0*/  STL [R1+0x598], R12 ;  /* 0x0005980c01007387 */ /* 0x000fe20000100800 */
[----:B------:R-:W-:Y:S02]  /*150c0*/  STL [R1+0x53c], R13 ;  /* 0x00053c0d01007387 */ /* 0x000fe40000100800 */
[----:B------:R-:W2:Y:S11]  /*150d0*/  LDL.LU.64 R20, [R1+0x6a0] ;  /* 0x0006a00001147983 */ /* 0x000eb60000300a00 */
[----:B------:R-:W-:Y:S02]  /*150e0*/  @!UPT UIADD3 URZ, URZ, URZ, URZ ;  /* 0x0000003f3f3ff290 */ /* 0x000fe4000fffe03f */
[----:B------:R-:W-:Y:S01]  /*150f0*/  STL.64 [R1+0x220], R16 ;  /* 0x0002201001007387 */ /* 0x000fe20000100a00 */
[----:B------:R0:W-:Y:S03]  /*15100*/  STL.64 [R1+0x228], R18 ;  /* 0x0002281201007387 */ /* 0x0001e60000100a00 */
[----:B0-----:R-:W3:Y:S01]  /*15110*/  LDL.LU R18, [R1+0x54c] ;  /* 0x00054c0001127983 */ /* 0x001ee20000300800 */
[----:B------:R-:W3:Y:S02]  /*15120*/  LDL.LU R19, [R1+0x5a0] ;  /* 0x0005a00001137983 */ /* 0x000ee40000300800 */
[----:B------:R-:W2:Y:S02]  /*15130*/  LDL.LU R16, [R1+0x40c] ;  /* 0x00040c0001107983 */ /* 0x000ea40000300800 */
[----:B------:R-:W2:Y:S01]  /*15140*/  LDL.LU R17, [R1+0x4b8] ;  /* 0x0004b80001117983 */ /* 0x000ea20000300800 */
[----:B---3--:R0:W-:Y:S01]  /*15150*/  STL.64 [R1+0x698], R18 ;  /* 0x0006981201007387 */ /* 0x0081e20000100a00 */
[----:B--2---:R-:W-:Y:S02]  /*15160*/  STL.64 [R1+0x690], R16 ;  /* 0x0006901001007387 */ /* 0x004fe40000100a00 */
[----:B0-----:R-:W-:-:S02]  /*15170*/  IMAD.MOV.U32 R19, RZ, RZ, R20 ;  /* 0x000000ffff137224 */ /* 0x001fc400078e0014 */
[----:B------:R-:W-:Y:S01]  /*15180*/  IMAD.MOV.U32 R18, RZ, RZ, R21 ;  /* 0x000000ffff127224 */ /* 0x000fe200078e0015 */
[----:B------:R-:W2:Y:S01]  /*15190*/  LDL.LU R20, [R1+0x4bc] ;  /* 0x0004bc0001147983 */ /* 0x000ea20000300800 */
[----:B------:R-:W2:Y:S02]  /*151a0*/  LDL.LU R21, [R1+0x550] ;  /* 0x0005500001157983 */ /* 0x000ea40000300800 */
[----:B------:R-:W3:Y:S02]  /*151b0*/  LDL.LU R22, [R1+0x554] ;  /* 0x0005540001167983 */ /* 0x000ee40000300800 */
[----:B------:R-:W3:Y:S01]  /*151c0*/  LDL.LU R23, [R1+0x5a4] ;  /* 0x0005a40001177983 */ /* 0x000ee20000300800 */
[----:B----4-:R-:W-:Y:S02]  /*151d0*/  LOP3.LUT R5, R5, R4, RZ, 0x3c, !PT ;  /* 0x0000000405057212 */ /* 0x010fe400078e3cff */
[----:B------:R-:W-:Y:S02]  /*151e0*/  LOP3.LUT R7, R7, R6, RZ, 0x3c, !PT ;  /* 0x0000000607077212 */ /* 0x000fe400078e3cff */
[----:B------:R-:W-:-:S02]  /*151f0*/  LOP3.LUT R4, R5, R4, RZ, 0x3c, !PT ;  /* 0x0000000405047212 */ /* 0x000fc400078e3cff */
[----:B------:R-:W-:Y:S02]  /*15200*/  LOP3.LUT R6, R7, R6, RZ, 0x3c, !PT ;  /* 0x0000000607067212 */ /* 0x000fe400078e3cff */
[----:B------:R-:W-:Y:S02]  /*15210*/  LOP3.LUT R5, R5, R4, RZ, 0x3c, !PT ;  /* 0x0000000405057212 */ /* 0x000fe400078e3cff */
[----:B------:R-:W-:-:S03]  /*15220*/  LOP3.LUT R7, R7, R6, RZ, 0x3c, !PT ;  /* 0x0000000607077212 */ /* 0x000fc600078e3cff */
[----:B------:R-:W-:-:S04]  /*15230*/  IMAD.WIDE R4, R25, 0x2, R4 ;  /* 0x0000000219047825 */ /* 0x000fc800078e0204 */
[----:B------:R-:W-:-:S04]  /*15240*/  IMAD.WIDE R6, R25, 0x2, R6 ;  /* 0x0000000219067825 */ /* 0x000fc800078e0206 */
[----:B------:R-:W-:Y:S02]  /*15250*/  IMAD.MOV.U32 R12, RZ, RZ, R15 ;  /* 0x000000ffff0c7224 */ /* 0x000fe400078e000f */
[----:B------:R-:W-:-:S04]  /*15260*/  IMAD.MOV.U32 R13, RZ, RZ, R14 ;  /* 0x000000ffff0d7224 */ /* 0x000fc800078e000e */
[----:B------:R-:W-:Y:S01]  /*15270*/  IMAD.WIDE R12, R25, 0x2, R12 ;  /* 0x00000002190c7825 */ /* 0x000fe200078e020c */
[----:B---3--:R-:W-:Y:S03]  /*15280*/  STL.64 [R1+0x678], R22 ;  /* 0x0006781601007387 */ /* 0x008fe60000100a00 */
[----:B--2---:R0:W-:Y:S02]  /*15290*/  STL.64 [R1+0x670], R20 ;  /* 0x0006701401007387 */ /* 0x0041e40000100a00 */
        /* <DEDUP_REMOVED lines=8> */
[----:B------:R0:W-:Y:S02]  /*15320*/  STL [R1+0x540], R6 ;  /* 0x0005400601007387 */ /* 0x0001e40000100800 */
[----:B------:R1:W-:Y:S01]  /*15330*/  STL [R1+0x4ac], R7 ;  /* 0x0004ac0701007387 */ /* 0x0003e20000100800 */
[----:B0-----:R-:W4:Y:S01]  /*15340*/  LDL.LU R6, [R1+0x4b4] ;  /* 0x0004b40001067983 */ /* 0x001f220000300800 */
[----:B-1----:R-:W4:Y:S02]  /*15350*/  LDL.LU R7, [R1+0x548] ;  /* 0x0005480001077983 */ /* 0x002f240000300800 */
[----:B------:R0:W-:Y:S02]  /*15360*/  STL [R1+0x59c], R12 ;  /* 0x00059c0c01007387 */ /* 0x0001e40000100800 */
[----:B------:R1:W-:Y:S01]  /*15370*/  STL [R1+0x544], R13 ;  /* 0x0005440d01007387 */ /* 0x0003e20000100800 */
[----:B0-----:R-:W2:Y:S01]  /*15380*/  LDL.LU R12, [R1+0xd0] ;  /* 0x0000d000010c7983 */ /* 0x001ea20000300800 */
[----:B-1----:R-:W2:Y:S02]  /*15390*/  LDL.LU R13, [R1+0xd4] ;  /* 0x0000d400010d7983 */ /* 0x002ea40000300800 */
[----:B------:R-:W2:Y:S02]  /*153a0*/  LDL.LU R14, [R1+0xd8] ;  /* 0x0000d800010e7983 */ /* 0x000ea40000300800 */
[----:B------:R-:W2:Y:S02]  /*153b0*/  LDL.LU R15, [R1+0xdc] ;  /* 0x0000dc00010f7983 */ /* 0x000ea40000300800 */
[----:B--2---:R-:W-:Y:S11]  /*153c0*/  HMMA.16816.F32 R16, R8, R18, R12 ;  /* 0x000000120810723c */ /* 0x004ff6000000180c */
[----:B------:R-:W-:Y:S11]  /*153d0*/  @!UPT UIADD3 URZ, URZ, URZ, URZ ;  /* 0x0000003f3f3ff290 */ /* 0x000ff6000fffe03f */
[----:B------:R-:W-:Y:S01]  /*153e0*/  @!UPT UIADD3 URZ, URZ, URZ, URZ ;  /* 0x0000003f3f3ff290 */ /* 0x000fe2000fffe03f */
[----:B------:R-:W-:Y:S01]  /*153f0*/  STL.64 [R1+0x230], R16 ;  /* 0x0002301001007387 */ /* 0x000fe20000100a00 */
[----:B------:R-:W-:Y:S02]  /*15400*/  IMAD.MOV.U32 R15, RZ, RZ, R18 ;  /* 0x000000ffff0f7224 */ /* 0x000fe400078e0012 */
[----:B------:R0:W-:Y:S02]  /*15410*/  STL.64 [R1+0x238], R18 ;  /* 0x0002381201007387 */ /* 0x0001e40000100a00 */
[----:B------:R-:W-:Y:S02]  /*15420*/  IMAD.MOV.U32 R14, RZ, RZ, R19 ;  /* 0x000000ffff0e7224 */ /* 0x000fe400078e0013 */
[----:B0-----:R-:W2:Y:S01]  /*15430*/  LDL.LU.64 R18, [R1+0x698] ;  /* 0x0006980001127983 */ /* 0x001ea20000300a00 */
[----:B---3--:R-:W-:Y:S02]  /*15440*/  LOP3.LUT R5, R5, R4, RZ, 0x3c, !PT ;  /* 0x0000000405057212 */ /* 0x008fe400078e3cff */
[----:B----4-:R-:W-:Y:S01]  /*15450*/  LOP3.LUT R7, R7, R6, RZ, 0x3c, !PT ;  /* 0x0000000607077212 */ /* 0x010fe200078e3cff */
[----:B------:R-:W3:Y:S01]  /*15460*/  LDL.LU.64 R16, [R1+0x690] ;  /* 0x0006900001107983 */ /* 0x000ee20000300a00 */
[----:B------:R-:W-:-:S02]  /*15470*/  LOP3.LUT R4, R5, R4, RZ, 0x3c, !PT ;  /* 0x0000000405047212 */ /* 0x000fc400078e3cff */
[----:B------:R-:W-:Y:S02]  /*15480*/  LOP3.LUT R6, R7, R6, RZ, 0x3c, !PT ;  /* 0x0000000607067212 */ /* 0x000fe400078e3cff */
[----:B------:R-:W-:Y:S02]  /*15490*/  LOP3.LUT R5, R5, R4, RZ, 0x3c, !PT ;  /* 0x0000000405057212 */ /* 0x000fe400078e3cff */
[----:B------:R-:W-:-:S03]  /*154a0*/  LOP3.LUT R7, R7, R6, RZ, 0x3c, !PT ;  /* 0x0000000607077212 */ /* 0x000fc600078e3cff */
[----:B------:R-:W-:-:S04]  /*154b0*/  IMAD.WIDE R4, R25, 0x2, R4 ;  /* 0x0000000219047825 */ /* 0x000fc800078e0204 */
[C---:B------:R-:W-:Y:S01]  /*154c0*/  IMAD.WIDE R6, R25.reuse, 0x2, R6 ;  /* 0x0000000219067825 */ /* 0x040fe200078e0206 */
[----:B------:R-:W-:Y:S03]  /*154d0*/  STL [R1+0x4b0], R4 ;  /* 0x0004b00401007387 */ /* 0x000fe60000100800 */
[----:B--2---:R-:W-:Y:S02]  /*154e0*/  IMAD.MOV.U32 R13, RZ, RZ, R18 ;  /* 0x000000ffff0d7224 */ /* 0x004fe400078e0012 */
[----:B------:R-:W-:Y:S02]  /*154f0*/  IMAD.MOV.U32 R12, RZ, RZ, R19 ;  /* 0x000000ffff0c7224 */ /* 0x000fe400078e0013 */
[----:B------:R-:W-:Y:S02]  /*15500*/  IMAD.MOV.U32 R18, RZ, RZ, R28 ;  /* 0x000000ffff127224 */ /* 0x000fe400078e001c */
[----:B------:R-:W-:Y:S01]  /*15510*/  IMAD.MOV.U32 R19, RZ, RZ, R29 ;  /* 0x000000ffff137224 */ /* 0x000fe200078e001d */
[----:B------:R0:W5:Y:S01]  /*15520*/  LDL.LU R28, [R1+0x688] ;  /* 0x00068800011c7983 */ /* 0x0001620000300800 */
[----:B------:R0:W5:Y:S02]  /*15530*/  LDL.LU R29, [R1+0x684] ;  /* 0x00068400011d7983 */ /* 0x0001640000300800 */
[----:B------:R-:W-:Y:S02]  /*15540*/  STL [R1+0x408], R5 ;  /* 0x0004080501007387 */ /* 0x000fe40000100800 */
[----:B------:R1:W-:Y:S01]  /*15550*/  STL [R1+0x548], R6 ;  /* 0x0005480601007387 */ /* 0x0003e20000100800 */
[----:B------:R2:W-:Y:S01]  /*15560*/  STL [R1+0x4b4], R7 ;  /* 0x0004b40701007387 */ /* 0x0005e20000100800 */
[----:B------:R-:W-:-:S04]  /*15570*/  IMAD.WIDE R12, R25, 0x2, R12 ;  /* 0x00000002190c7825 */ /* 0x000fc800078e020c */
[----:B-1----:R-:W-:Y:S02]  /*15580*/  IMAD.MOV.U32 R6, RZ, RZ, R0 ;  /* 0x000000ffff067224 */ /* 0x002fe400078e0000 */
[----:B--2---:R-:W-:Y:S01]  /*15590*/  IMAD.MOV.U32 R7, RZ, RZ, R24 ;  /* 0x000000ffff077224 */ /* 0x004fe200078e0018 */
[----:B------:R-:W2:Y:S01]  /*155a0*/  LDL.LU R0, [R1+0x680] ;  /* 0x0006800001007983 */ /* 0x000ea20000300800 */
[----:B------:R-:W-:Y:S02]  /*155b0*/  STL [R1+0x5a0], R12 ;  /* 0x0005a00c01007387 */ /* 0x000fe40000100800 */
[----:B------:R-:W-:Y:S03]  /*155c0*/  STL [R1+0x54c], R13 ;  /* 0x00054c0d01007387 */ /* 0x000fe60000100800 */
[----:B------:R-:W-:Y:S01]  /*155d0*/  HMMA.16816.F32 R4, R8, R6, R20 ;  /* 0x000000060804723c */ /* 0x000fe20000001814 */
[----:B------:R-:W4:Y:S01]  /*155e0*/  LDL.LU.64 R22, [R1+0x678] ;  /* 0x0006780001167983 */ /* 0x000f220000300a00 */
[----:B------:R-:W2:Y:S02]  /*155f0*/  LDL.LU.64 R20, [R1+0x670] ;  /* 0x0006700001147983 */ /* 0x000ea40000300a00 */
[----:B------:R-:W2:Y:S11]  /*15600*/  LDL.LU R24, [R1+0x4cc] ;  /* 0x0004cc0001187983 */ /* 0x000eb60000300800 */
[----:B------:R-:W-:Y:S08]  /*15610*/  @!UPT UIADD3 URZ, URZ, URZ, URZ ;  /* 0x0000003f3f3ff290 */ /* 0x000ff0000fffe03f */
[----:B------:R3:W-:Y:S01]  /*15620*/  STL.64 [R1+0x240], R4 ;  /* 0x0002400401007387 */ /* 0x0007e20000100a00 */
[----:B------:R2:W-:Y:S02]  /*15630*/  STL.64 [R1+0x248], R6 ;  /* 0x0002480601007387 */ /* 0x0005e40000100a00 */
[----:B------:R-:W-:Y:S02]  /*15640*/  STL.64 [R1+0x658], R26 ;  /* 0x0006581a01007387 */ /* 0x000fe40000100a00 */
[----:B---3--:R-:W-:Y:S02]  /*15650*/  IMAD.MOV.U32 R4, RZ, RZ, R17 ;  /* 0x000000ffff047224 */ /* 0x008fe400078e0011 */
[----:B------:R-:W-:-:S04]  /*15660*/  IMAD.MOV.U32 R5, RZ, RZ, R16 ;  /* 0x000000ffff057224 */ /* 0x000fc800078e0010 */
[----:B------:R-:W-:-:S04]  /*15670*/  IMAD.WIDE R4, R25, 0x2, R4 ;  /* 0x0000000219047825 */ /* 0x000fc800078e0204 */
[----:B----4-:R-:W-:Y:S02]  /*15680*/  IMAD.MOV.U32 R12, RZ, RZ, R23 ;  /* 0x000000ffff0c7224 */ /* 0x010fe400078e0017 */
[----:B--2---:R-:W-:Y:S02]  /*15690*/  IMAD.MOV.U32 R6, RZ, RZ, R21 ;  /* 0x000000ffff067224 */ /* 0x004fe400078e0015 */
[----:B------:R-:W-:Y:S02]  /*156a0*/  IMAD.MOV.U32 R7, RZ, RZ, R20 ;  /* 0x000000ffff077224 */ /* 0x000fe400078e0014 */
[----:B------:R-:W-:Y:S01]  /*156b0*/  IMAD.MOV.U32 R13, RZ, RZ, R22 ;  /* 0x000000ffff0d7224 */ /* 0x000fe200078e0016 */
[----:B------:R1:W-:Y:S01]  /*156c0*/  STL.64 [R1+0x650], R24 ;  /* 0x0006501801007387 */ /* 0x0003e20000100a00 */
[----:B------:R-:W-:-:S04]  /*156d0*/  IMAD.WIDE R6, R25, 0x2, R6 ;  /* 0x0000000219067825 */ /* 0x000fc800078e0206 */
[----:B------:R-:W-:Y:S01]  /*156e0*/  IMAD.WIDE R12, R25, 0x2, R12 ;  /* 0x00000002190c7825 */ /* 0x000fe200078e020c */
[----:B-1----:R-:W2:Y:S03]  /*156f0*/  LDL.LU R24, [R1+0xa0] ;  /* 0x0000a00001187983 */ /* 0x002ea60000300800 */
[----:B------:R-:W2:Y:S02]  /*15700*/  LDL.LU R25, [R1+0xa4] ;  /* 0x0000a40001197983 */ /* 0x000ea40000300800 */
[----:B------:R-:W2:Y:S02]  /*15710*/  LDL.LU R26, [R1+0xa8] ;  /* 0x0000a800011a7983 */ /* 0x000ea40000300800 */
[----:B------:R-:W2:Y:S01]  /*15720*/  LDL.LU R27, [R1+0xac] ;  /* 0x0000ac00011b7983 */ /* 0x000ea20000300800 */
[----:B------:R-:W-:Y:S01]  /*15730*/  STL [R1+0x4b8], R4 ;  /* 0x0004b80401007387 */ /* 0x000fe20000100800 */
[----:B------:R-:W3:Y:S02]  /*15740*/  LDL.LU R20, [R1+0x70] ;  /* 0x0000700001147983 */ /* 0x000ee40000300800 */
[----:B------:R-:W3:Y:S02]  /*15750*/  LDL.LU R21, [R1+0x74] ;  /* 0x0000740001157983 */ /* 0x000ee40000300800 */
[----:B------:R-:W4:Y:S02]  /*15760*/  LDL.LU R22, [R1+0x78] ;  /* 0x0000780001167983 */ /* 0x000f240000300800 */
[----:B------:R-:W-:-:S02]  /*15770*/  IMAD.MOV.U32 R23, RZ, RZ, R0 ;  /* 0x000000ffff177224 */ /* 0x000fc400078e0000 */
[----:B------:R-:W3:Y:S01]  /*15780*/  LDL.LU R0, [R1+0x668] ;  /* 0x0006680001007983 */ /* 0x000ee20000300800 */
[----:B--2---:R-:W-:Y:S03]  /*15790*/  HMMA.16816.F32 R16, R8, R18, R24 ;  /* 0x000000120810723c */ /* 0x004fe60000001818 */
[----:B----4-:R1:W-:Y:S01]  /*157a0*/  STL.64 [R1+0x620], R22 ;  /* 0x0006201601007387 */ /* 0x0103e20000100a00 */
[----:B---3--:R2:W-:Y:S02]  /*157b0*/  STL.64 [R1+0x618], R20 ;  /* 0x0006181401007387 */ /* 0x0085e40000100a00 */
[----:B-1----:R-:W-:Y:S01]  /*157c0*/  IMAD.MOV.U32 R22, RZ, RZ, R2 ;  /* 0x000000ffff167224 */ /* 0x002fe200078e0002 */
[----:B--2---:R-:W2:Y:S01]  /*157d0*/  LDL.LU R20, [R1+0x55c] ;  /* 0x00055c0001147983 */ /* 0x004ea20000300800 */
[----:B------:R-:W3:Y:S02]  /*157e0*/  LDL.LU R21, [R1+0x5a8] ;  /* 0x0005a80001157983 */ /* 0x000ee40000300800 */
[----:B------:R-:W4:Y:S02]  /*157f0*/  LDL.LU R2, [R1+0x664] ;  /* 0x0006640001027983 */ /* 0x000f240000300800 */
[----:B------:R-:W-:-:S02]  /*15800*/  IMAD.MOV.U32 R23, RZ, RZ, R3 ;  /* 0x000000ffff177224 */ /* 0x000fc400078e0003 */
[----:B------:R-:W2:Y:S01]  /*15810*/  LDL.LU R3, [R1+0x660] ;  /* 0x0006600001037983 */ /* 0x000ea20000300800 */
[----:B------:R1:W-:Y:S03]  /*15820*/  STL [R1+0x40c], R5 ;  /* 0x00040c0501007387 */ /* 0x0003e60000100800 */
[----:B-1----:R-:W2:Y:S01]  /*15830*/  LDL.LU R5, [R1+0x410] ;  /* 0x0004100001057983 */ /* 0x002ea20000300800 */
[----:B------:R-:W-:Y:S02]  /*15840*/  STL [R1+0x550], R6 ;  /* 0x0005500601007387 */ /* 0x000fe40000100800 */
[----:B------:R-:W-:Y:S02]  /*15850*/  STL [R1+0x4bc], R7 ;  /* 0x0004bc0701007387 */ /* 0x000fe40000100800 */
[----:B------:R-:W-:Y:S01]  /*15860*/  STL [R1+0x5a4], R12 ;  /* 0x0005a40c01007387 */ /* 0x000fe20000100800 */
[----:B------:R-:W-:Y:S01]  /*15870*/  STL [R1+0x554], R13 ;  /* 0x0005540d01007387 */ /* 0x000fe20000100800 */
[----:B------:R-:W2:Y:S02]  /*15880*/  LDL.LU.64 R26, [R1+0x658] ;  /* 0x00065800011a7983 */ /* 0x000ea40000300a00 */
[----:B------:R-:W2:Y:S02]  /*15890*/  LDL.LU.64 R24, [R1+0x650] ;  /* 0x0006500001187983 */ /* 0x000ea40000300a00 */
[----:B------:R-:W-:Y:S01]  /*158a0*/  STL.64 [R1+0x250], R16 ;  /* 0x0002501001007387 */ /* 0x000fe20000100a00 */
[----:B------:R1:W-:Y:S04]  /*158b0*/  STL.64 [R1+0x258], R18 ;  /* 0x0002581201007387 */ /* 0x0003e80000100a00 */
[----:B-1----:R-:W2:Y:S01]  /*158c0*/  LDL.LU.64 R18, [R1+0x648] ;  /* 0x0006480001127983 */ /* 0x002ea20000300a00 */
[----:B------:R-:W3:Y:S02]  /*158d0*/  LDL.LU R17, [R1+0x568] ;  /* 0x0005680001117983 */ /* 0x000ee40000300800 */
[----:B------:R-:W-:Y:S01]  /*158e0*/  IMAD.MOV.U32 R4, RZ, RZ, R0 ;  /* 0x000000ffff047224 */ /* 0x000fe200078e0000 */
[----:B--2---:R-:W-:Y:S01]  /*158f0*/  STL.64 [R1+0x630], R18 ;  /* 0x0006301201007387 */ /* 0x004fe20000100a00 */
[----:B---3--:R1:W-:Y:S02]  /*15900*/  STL [R1+0x628], R17 ;  /* 0x0006281101007387 */ /* 0x0083e40000100800 */
[----:B------:R-:W2:Y:S01]  /*15910*/  LDL.LU R16, [R1+0x90] ;  /* 0x0000900001107983 */ /* 0x000ea20000300800 */
[----:B-1----:R-:W2:Y:S01]  /*15920*/  LDL.LU R17, [R1+0x94] ;  /* 0x0000940001117983 */ /* 0x002ea20000300800 */
[----:B------:R-:W2:Y:S02]  /*15930*/  LDL.LU R18, [R1+0x98] ;  /* 0x0000980001127983 */ /* 0x000ea40000300800 */
[----:B------:R-:W2:Y:S02]  /*15940*/  LDL.LU R19, [R1+0x9c] ;  /* 0x00009c0001137983 */ /* 0x000ea40000300800 */
[----:B------:R-:W-:Y:S01]  /*15950*/  IMAD.WIDE R4, R25, 0x2, R4 ;  /* 0x0000000219047825 */ /* 0x000fe200078e0204 */
[----:B------:R-:W3:Y:S03]  /*15960*/  LDL.LU R0, [R1+0x640] ;  /* 0x0006400001007983 */ /* 0x000ee60000300800 */
[----:B----4-:R-:W-:-:S02]  /*15970*/  IMAD.MOV.U32 R7, RZ, RZ, R2 ;  /* 0x000000ffff077224 */ /* 0x010fc400078e0002 */
[----:B------:R-:W-:Y:S02]  /*15980*/  IMAD.MOV.U32 R6, RZ, RZ, R3 ;  /* 0x000000ffff067224 */ /* 0x000fe400078e0003 */
[----:B------:R-:W4:Y:S01]  /*15990*/  LDL.LU R2, [R1+0x63c] ;  /* 0x00063c0001027983 */ /* 0x000f220000300800 */
[----:B------:R-:W3:Y:S01]  /*159a0*/  LDL.LU R3, [R1+0x638] ;  /* 0x0006380001037983 */ /* 0x000ee20000300800 */
[----:B------:R1:W-:Y:S02]  /*159b0*/  STL [R1+0x4c0], R4 ;  /* 0x0004c00401007387 */ /* 0x0003e40000100800 */
[----:B------:R0:W-:Y:S01]  /*159c0*/  STL [R1+0x410], R5 ;  /* 0x0004100501007387 */ /* 0x0001e20000100800 */
[----:B-1----:R-:W3:Y:S01]  /*159d0*/  LDL.LU R4, [R1+0x414] ;  /* 0x0004140001047983 */ /* 0x002ee20000300800 */
[----:B0-----:R-:W3:Y:S02]  /*159e0*/  LDL.LU R5, [R1+0x4c8] ;  /* 0x0004c80001057983 */ /* 0x001ee40000300800 */
[----:B------:R-:W-:-:S02]  /*159f0*/  IMAD.MOV.U32 R12, RZ, RZ, R21 ;  /* 0x000000ffff0c7224 */ /* 0x000fc400078e0015 */
[----:B------:R-:W-:Y:S02]  /*15a00*/  IMAD.MOV.U32 R13, RZ, RZ, R20 ;  /* 0x000000ffff0d7224 */ /* 0x000fe400078e0014 */
[----:B------:R-:W-:-:S04]  /*15a10*/  IMAD.WIDE R6, R25, 0x2, R6 ;  /* 0x0000000219067825 */ /* 0x000fc800078e0206 */
[----:B------:R-:W-:Y:S01]  /*15a20*/  IMAD.WIDE R12, R25, 0x2, R12 ;  /* 0x00000002190c7825 */ /* 0x000fe200078e020c */
[----:B------:R-:W-:Y:S03]  /*15a30*/  STL [R1+0x558], R6 ;  /* 0x0005580601007387 */ /* 0x000fe60000100800 */
[----:B------:R-:W-:Y:S02]  /*15a40*/  STL [R1+0x4c4], R7 ;  /* 0x0004c40701007387 */ /* 0x000fe40000100800 */
[----:B------:R-:W-:Y:S02]  /*15a50*/  STL [R1+0x5a8], R12 ;  /* 0x0005a80c01007387 */ /* 0x000fe40000100800 */
[----:B------:R-:W-:Y:S01]  /*15a60*/  STL [R1+0x55c], R13 ;  /* 0x00055c0d01007387 */ /* 0x000fe20000100800 */
[----:B--2---:R-:W-:Y:S01]  /*15a70*/  HMMA.16816.F32 R20, R8, R22, R16 ;  /* 0x000000160814723c */ /* 0x004fe20000001810 */
[----:B------:R0:W5:Y:S01]  /*15a80*/  LDL.LU.64 R18, [R1+0x630] ;  /* 0x0006300001127983 */ /* 0x0001620000300a00 */
[----:B------:R-:W2:Y:S11]  /*15a90*/  LDL.LU R17, [R1+0x628] ;  /* 0x0006280001117983 */ /* 0x000eb60000300800 */
[----:B------:R-:W-:Y:S10]  /*15aa0*/  @!UPT UIADD3 URZ, URZ, URZ, URZ ;  /* 0x0000003f3f3ff290 */ /* 0x000ff4000fffe03f */
[----:B------:R-:W-:Y:S01]  /*15ab0*/  STL.64 [R1+0x270], R20 ;  /* 0x0002701401007387 */ /* 0x000fe20000100a00 */
[----:B------:R1:W-:Y:S03]  /*15ac0*/  STL.64 [R1+0x278], R22 ;  /* 0x0002781601007387 */ /* 0x0003e60000100a00 */
[----:B-1----:R-:W2:Y:S01]  /*15ad0*/  LDL.LU.64 R22, [R1+0x620] ;  /* 0x0006200001167983 */ /* 0x002ea20000300a00 */
[----:B------:R-:W2:Y:S01]  /*15ae0*/  LDL.LU.64 R20, [R1+0x618] ;  /* 0x0006180001147983 */ /* 0x000ea20000300a00 */
[-C--:B---3--:R-:W-:Y:S01]  /*15af0*/  LOP3.LUT R5, R5, R4.reuse, RZ, 0x3c, !PT ;  /* 0x0000000405057212 */ /* 0x088fe200078e3cff */
[----:B------:R-:W3:Y:S03]  /*15b00*/  LDL.LU R16, [R1+0x3ac] ;  /* 0x0003ac0001107983 */ /* 0x000ee60000300800 */
[----:B------:R-:W-:-:S04]  /*15b10*/  LOP3.LUT R4, R5, R4, RZ, 0x3c, !PT ;  /* 0x0000000405047212 */ /* 0x000fc800078e3cff */
[----:B------:R-:W-:-:S05]  /*15b20*/  LOP3.LUT R5, R5, R4, RZ, 0x3c, !PT ;  /* 0x0000000405057212 */ /* 0x000fca00078e3cff */
[----:B------:R-:W-:-:S04]  /*15b30*/  IMAD.WIDE R12, R25, 0x2, R4 ;  /* 0x00000002190c7825 */ /* 0x000fc800078e0204 */
[----:B------:R-:W-:Y:S02]  /*15b40*/  IMAD.MOV.U32 R4, RZ, RZ, R0 ;  /* 0x000000ffff047224 */ /* 0x000fe400078e0000 */
[----:B------:R-:W3:Y:S01]  /*15b50*/  LDL.LU R0, [R1+0x610] ;  /* 0x0006100001007983 */ /* 0x000ee20000300800 */
[----:B------:R-:W-:Y:S02]  /*15b60*/  IMAD.MOV.U32 R5, RZ, RZ, R24 ;  /* 0x000000ffff057224 */ /* 0x000fe400078e0018 */
[----:B------:R-:W-:Y:S02]  /*15b70*/  IMAD.MOV.U32 R6, RZ, RZ, R3 ;  /* 0x000000ffff067224 */ /* 0x000fe400078e0003 */
[----:B----4-:R-:W-:Y:S02]  /*15b80*/  IMAD.MOV.U32 R7, RZ, RZ, R2 ;  /* 0x000000ffff077224 */ /* 0x010fe400078e0002 */
[----:B------:R-:W-:-:S04]  /*15b90*/  IMAD.WIDE R4, R25, 0x2, R4 ;  /* 0x0000000219047825 */ /* 0x000fc800078e0204 */
[----:B------:R-:W-:Y:S01]  /*15ba0*/  IMAD.WIDE R6, R25, 0x2, R6 ;  /* 0x0000000219067825 */ /* 0x000fe200078e0206 */
[----:B------:R-:W4:Y:S03]  /*15bb0*/  LDL.LU R2, [R1+0x60c] ;  /* 0x00060c0001027983 */ /* 0x000f260000300800 */
[----:B------:R-:W4:Y:S02]  /*15bc0*/  LDL.LU R3, [R1+0x608] ;  /* 0x0006080001037983 */ /* 0x000f240000300800 */
[----:B------:R1:W-:Y:S02]  /*15bd0*/  STL [R1+0x4c8], R12 ;  /* 0x0004c80c01007387 */ /* 0x0003e40000100800 */
[----:B------:R-:W-:Y:S01]  /*15be0*/  STL [R1+0x414], R13 ;  /* 0x0004140d01007387 */ /* 0x000fe20000100800 */
[----:B-1----:R-:W3:Y:S01]  /*15bf0*/  LDL.LU R12, [R1+0x56c] ;  /* 0x00056c00010c7983 */ /* 0x002ee20000300800 */
[----:B--2---:R-:W-:Y:S03]  /*15c00*/  HMMA.16816.F32 R24, R8, R26, R20 ;  /* 0x0000001a0818723c */ /* 0x004fe60000001814 */
[----:B------:R0:W5:Y:S01]  /*15c10*/  LDL.LU.64 R22, [R1+0x600] ;  /* 0x0006000001167983 */ /* 0x0001620000300a00 */
[----:B------:R0:W5:Y:S11]  /*15c20*/  LDL.LU.64 R20, [R1+0x5f8] ;  /* 0x0005f80001147983 */ /* 0x0001760000300a00 */
[----:B------:R-:W-:Y:S08]  /*15c30*/  @!UPT UIADD3 URZ, URZ, URZ, URZ ;  /* 0x0000003f3f3ff290 */ /* 0x000ff0000fffe03f */
[----:B------:R-:W-:Y:S01]  /*15c40*/  STL.64 [R1+0x260], R24 ;  /* 0x0002601801007387 */ /* 0x000fe20000100a00 */
[----:B------:R-:W-:Y:S02]  /*15c50*/  IMAD.MOV.U32 R9, RZ, RZ, R26 ;  /* 0x000000ffff097224 */ /* 0x000fe400078e001a */
[----:B------:R1:W-:Y:S02]  /*15c60*/  STL.64 [R1+0x268], R26 ;  /* 0x0002681a01007387 */ /* 0x0003e40000100a00 */
[----:B------:R-:W-:Y:S02]  /*15c70*/  IMAD.MOV.U32 R8, RZ, RZ, R27 ;  /* 0x000000ffff087224 */ /* 0x000fe400078e001b */
[----:B-1----:R0:W5:Y:S01]  /*15c80*/  LDL.LU.64 R26, [R1+0x5f0] ;  /* 0x0005f000011a7983 */ /* 0x0021620000300a00 */
[----:B------:R0:W5:Y:S02]  /*15c90*/  LDL.LU.64 R24, [R1+0x5e8] ;  /* 0x0005e80001187983 */ /* 0x0001640000300a00 */
[----:B------:R-:W2:Y:S02]  /*15ca0*/  LDL.LU R11, [R1+0x4d4] ;  /* 0x0004d400010b7983 */ /* 0x000ea40000300800 */
[----:B------:R-:W-:Y:S01]  /*15cb0*/  STL [R1+0x560], R4 ;  /* 0x0005600401007387 */ /* 0x000fe20000100800 */
[----:B------:R-:W-:Y:S01]  /*15cc0*/  STL [R1+0x4cc], R5 ;  /* 0x0004cc0501007387 */ /* 0x000fe20000100800 */
[----:B------:R3:W-:Y:S02]  /*15cd0*/  STL [R1+0x564], R6 ;  /* 0x0005640601007387 */ /* 0x0007e40000100800 */
[----:B------:R1:W-:Y:S02]  /*15ce0*/  STL [R1+0x4d0], R7 ;  /* 0x0004d00701007387 */ /* 0x0003e40000100800 */
[----:B---3--:R-:W-:-:S02]  /*15cf0*/  IMAD.MOV.U32 R6, RZ, RZ, R0 ;  /* 0x000000ffff067224 */ /* 0x008fc400078e0000 */
[----:B------:R-:W3:Y:S01]  /*15d00*/  LDL.LU R0, [R1+0x5e4] ;  /* 0x0005e40001007983 */ /* 0x000ee20000300800 */
[----:B------:R-:W-:Y:S02]  /*15d10*/  IMAD.MOV.U32 R13, RZ, RZ, c[0x0][0x18c] ;  /* 0x00006300ff0d7624 */ /* 0x000fe400078e00ff */
[----:B------:R-:W-:Y:S02]  /*15d20*/  IMAD.MOV.U32 R4, RZ, RZ, R17 ;  /* 0x000000ffff047224 */ /* 0x000fe400078e0011 */
[----:B-1----:R-:W-:Y:S02]  /*15d30*/  IMAD.MOV.U32 R7, RZ, RZ, R12 ;  /* 0x000000ffff077224 */ /* 0x002fe400078e000c */
[----:B------:R-:W-:Y:S01]  /*15d40*/  IMAD.SHL.U32 R13, R13, 0x40, RZ ;  /* 0x000000400d0d7824 */ /* 0x000fe200078e00ff */
[----:B------:R-:W-:-:S03]  /*15d50*/  IADD3 R16, R16, -0x1, RZ ;  /* 0xffffffff10107810 */ /* 0x000fc60007ffe0ff */
[----:B------:R-:W-:Y:S02]  /*15d60*/  IMAD.WIDE R6, R13, 0x2, R6 ;  /* 0x000000020d067825 */ /* 0x000fe400078e0206 */
[----:B------:R0:W-:Y:S01]  /*15d70*/  STL [R1+0x3ac], R16 ;  /* 0x0003ac1001007387 */ /* 0x0001e20000100800 */
[----:B------:R-:W-:Y:S01]  /*15d80*/  ISETP.NE.U32.AND P0, PT, R16, RZ, PT ;  /* 0x000000ff1000720c */ /* 0x000fe20003f05070 */
[----:B------:R-:W-:-:S04]  /*15d90*/  IMAD.MOV.U32 R17, RZ, RZ, c[0x0][0x188] ;  /* 0x00006200ff117624 */ /* 0x000fc800078e00ff */
[----:B------:R-:W-:-:S04]  /*15da0*/  IMAD.SHL.U32 R17, R17, 0x40, RZ ;  /* 0x0000004011117824 */ /* 0x000fc800078e00ff */
[----:B----4-:R-:W-:-:S04]  /*15db0*/  IMAD.WIDE R2, R17, 0x2, R2 ;  /* 0x0000000211027825 */ /* 0x010fc800078e0202 */
[----:B--2---:R-:W-:-:S04]  /*15dc0*/  IMAD.MOV.U32 R5, RZ, RZ, R11 ;  /* 0x000000ffff057224 */ /* 0x004fc800078e000b */
[----:B------:R-:W-:-:S05]  /*15dd0*/  IMAD.WIDE R4, R13, 0x2, R4 ;  /* 0x000000020d047825 */ /* 0x000fca00078e0204 */
[----:B------:R0:W-:Y:S01]  /*15de0*/  STL [R1+0x568], R4 ;  /* 0x0005680401007387 */ /* 0x0001e20000100800 */
[----:B------:R0:W-:Y:S02]  /*15df0*/  STL [R1+0x4d4], R5 ;  /* 0x0004d40501007387 */ /* 0x0001e40000100800 */
[----:B------:R0:W-:Y:S02]  /*15e00*/  STL [R1+0x5ac], R6 ;  /* 0x0005ac0601007387 */ /* 0x0001e40000100800 */
[----:B------:R0:W-:Y:S01]  /*15e10*/  STL [R1+0x56c], R7 ;  /* 0x00056c0701007387 */ /* 0x0001e20000100800 */
[----:B---3--:R-:W-:Y:S01]  /*15e20*/  IADD3 R0, R0, -0x40, RZ ;  /* 0xffffffc000007810 */ /* 0x008fe20007ffe0ff */
[----:B------:R-:W-:Y:S01]  /*15e30*/  @!P0 CALL.REL.NOINC `(.L_x_2) ;  /* 0x0000001000008944 */ /* 0x000fe20003c00000 */
[----:B------:R-:W-:Y:S05]  /*15e40*/  BRA `(.L_x_3) ;  /* 0xffff187000007947 */ /* 0x000fea000383ffff */
.L_x_2:
[----:B-----5:R1:W-:Y:S04]  /*15e50*/  STL [R1+0x67c], R20 ;  /* 0x00067c1401007387 */ /* 0x0203e80000100800 */
[----:B-1----:R-:W2:Y:S04]  /*15e60*/  LDL.LU R20, [R1+0xb8] ;  /* 0x0000b80001147983 */ /* 0x002ea80000300800 */
[----:B--2---:R1:W-:Y:S04]  /*15e70*/  STL [R1+0x684], R20 ;  /* 0x0006841401007387 */ /* 0x0043e80000100800 */
        /* <DEDUP_REMOVED lines=30> */
[----:B------:R2:W-:Y:S01]  /*16060*/  STL [R1+0x678], R21 ;  /* 0x0006781501007387 */ /* 0x0005e20000100800 */
[----:B-1----:R-:W-:-:S03]  /*16070*/  IMAD.MOV.U32 R20, RZ, RZ, R9 ;  /* 0x000000ffff147224 */ /* 0x002fc600078e0009 */
[----:B--2---:R-:W2:Y:S04]  /*16080*/  LDL.LU R21, [R1+0x10c] ;  /* 0x00010c0001157983 */ /* 0x004ea80000300800 */
        /* <DEDUP_REMOVED lines=36> */
[----:B------:R1:W-:Y:S04]  /*162d0*/  STL [R1+0x670], R14 ;  /* 0x0006700e01007387 */ /* 0x0003e80000100800 */
[----:B-1----:R-:W3:Y:S04]  /*162e0*/  LDL.LU R14, [R1+0x12c] ;  /* 0x00012c00010e7983 */ /* 0x002ee80000300800 */
[----:B------:R-:W4:Y:S04]  /*162f0*/  LDL.LU R0, [R1+0x120] ;  /* 0x0001200001007983 */ /* 0x000f280000300800 */
[----:B------:R-:W2:Y:S04]  /*16300*/  LDL.LU R24, [R1+0x144] ;  /* 0x0001440001187983 */ /* 0x000ea80000300800 */
[----:B------:R-:W2:Y:S04]  /*16310*/  LDL.LU R25, [R1+0x140] ;  /* 0x0001400001197983 */ /* 0x000ea80000300800 */
        /* <DEDUP_REMOVED lines=14> */
[----:B------:R0:W-:Y:S04]  /*16400*/  STL [R1+0x600], R19 ;  /* 0x0006001301007387 */ /* 0x0001e80000100800 */
[----:B0-----:R-:W4:Y:S04]  /*16410*/  LDL.LU R19, [R1+0x124] ;  /* 0x0001240001137983 */ /* 0x001f280000300800 */
[----:B------:R0:W-:Y:S01]  /*16420*/  STL [R1+0x5fc], R18 ;  /* 0x0005fc1201007387 */ /* 0x0001e20000100800 */
[----:B------:R-:W-:-:S03]  /*16430*/  F2FP.PACK_AB R20, R21, R20 ;  /* 0x000000141514723e */ /* 0x000fc600000000ff */
        /* <DEDUP_REMOVED lines=13> */
[----:B------:R-:W2:Y:S04]  /*16510*/  LDL.LU R21, [R1+0x700] ;  /* 0x0007000001157983 */ /* 0x000ea80000300800 */
[----:B------:R0:W-:Y:S04]  /*16520*/  STL [R1+0x9c], R20 ;  /* 0x00009c1401007387 */ /* 0x0001e80000100800 */
[----:B0-----:R-:W2:Y:S02]  /*16530*/  LDL.LU R20, [R1+0x6fc] ;  /* 0x0006fc0001147983 */ /* 0x001ea40000300800 */
[----:B--2---:R-:W-:-:S02]  /*16540*/  F2FP.PACK_AB R20, R21, R20 ;  /* 0x000000141514723e */ /* 0x004fc400000000ff */
        /* <DEDUP_REMOVED lines=60> */
[----:B------:R-:W2:Y:S01]  /*16910*/  LDL.LU R21, [R1+0x680] ;  /* 0x0006800001157983 */ /* 0x000ea20000300800 */
[----:B---3--:R-:W-:-:S03]  /*16920*/  F2FP.PACK_AB R29, R14, R29 ;  /* 0x0000001d0e1d723e */ /* 0x008fc600000000ff */
[----:B------:R0:W-:Y:S01]  /*16930*/  STL [R1+0x5c], R20 ;  /* 0x00005c1401007387 */ /* 0x0001e20000100800 */
[----:B------:R-:W-:Y:S02]  /*16940*/  F2FP.PACK_AB R28, R28, R26 ;  /* 0x0000001a1c1c723e */ /* 0x000fe400000000ff */
[----:B------:R-:W-:Y:S02]  /*16950*/  F2FP.PACK_AB R26, R27, R22 ;  /* 0x000000161b1a723e */ /* 0x000fe400000000ff */
[----:B------:R-:W-:Y:S01]  /*16960*/  F2FP.PACK_AB R22, R23, R18 ;  /* 0x000000121716723e */ /* 0x000fe200000000ff */
[----:B0-----:R-:W3:Y:S01]  /*16970*/  LDL.LU R20, [R1+0x67c] ;  /* 0x00067c0001147983 */ /* 0x001ee20000300800 */
[----:B----4-:R-:W-:Y:S02]  /*16980*/  F2FP.PACK_AB R0, R19, R0 ;  /* 0x000000001300723e */ /* 0x010fe400000000ff */
[----:B------:R-:W-:Y:S02]  /*16990*/  F2FP.PACK_AB R18, R24, R25 ;  /* 0x000000191812723e */ /* 0x000fe400000000ff */
[----:B------:R-:W-:-:S02]  /*169a0*/  F2FP.PACK_AB R2, R2, R3 ;  /* 0x000000030202723e */ /* 0x000fc400000000ff */
[----:B------:R-:W-:Y:S02]  /*169b0*/  F2FP.PACK_AB R3, R4, R5 ;  /* 0x000000050403723e */ /* 0x000fe400000000ff */
[----:B--2---:R-:W-:Y:S02]  /*169c0*/  F2FP.PACK_AB R15, R21, R15 ;  /* 0x0000000f150f723e */ /* 0x004fe400000000ff */
[----:B------:R-:W3:Y:S04]  /*169d0*/  LDL.LU R21, [R1+0x678] ;  /* 0x0006780001157983 */ /* 0x000ee80000300800 */
[----:B------:R0:W-:Y:S04]  /*169e0*/  STL [R1+0x58], R15 ;  /* 0x0000580f01007387 */ /* 0x0001e80000100800 */
[----:B0-----:R-:W2:Y:S04]  /*169f0*/  LDL.LU R15, [R1+0x674] ;  /* 0x00067400010f7983 */ /* 0x001ea80000300800 */
[----:B------:R-:W4:Y:S04]  /*16a00*/  LDL.LU R14, [R1+0x670] ;  /* 0x00067000010e7983 */ /* 0x000f280000300800 */
[----:B------:R-:W-:Y:S04]  /*16a10*/  STL [R1+0x54], R29 ;  /* 0x0000541d01007387 */ /* 0x000fe80000100800 */
[----:B------:R-:W-:Y:S04]  /*16a20*/  STL [R1+0x50], R28 ;  /* 0x0000501c01007387 */ /* 0x000fe80000100800 */
[----:B------:R-:W-:Y:S04]  /*16a30*/  STL [R1+0x4c], R26 ;  /* 0x00004c1a01007387 */ /* 0x000fe80000100800 */
[----:B------:R-:W-:Y:S04]  /*16a40*/  STL [R1+0x48], R22 ;  /* 0x0000481601007387 */ /* 0x000fe80000100800 */
[----:B------:R0:W-:Y:S04]  /*16a50*/  STL [R1+0x44], R0 ;  /* 0x0000440001007387 */ /* 0x0001e80000100800 */
[----:B------:R-:W-:Y:S04]  /*16a60*/  STL [R1+0x40], R18 ;  /* 0x0000401201007387 */ /* 0x000fe80000100800 */
[----:B------:R1:W-:Y:S01]  /*16a70*/  STL [R1+0x3c], R2 ;  /* 0x00003c0201007387 */ /* 0x0003e20000100800 */
[----:B0-----:R-:W-:-:S05]  /*16a80*/  F2FP.PACK_AB R0, R6, R7 ;  /* 0x000000070600723e */ /* 0x001fca00000000ff */
[----:B------:R0:W-:Y:S01]  /*16a90*/  STL [R1+0x38], R0 ;  /* 0x0000380001007387 */ /* 0x0001e20000100800 */
[----:B-1----:R-:W-:-:S03]  /*16aa0*/  F2FP.PACK_AB R2, R8, R9 ;  /* 0x000000090802723e */ /* 0x002fc600000000ff */
[----:B------:R1:W-:Y:S04]  /*16ab0*/  STL [R1+0x34], R3 ;  /* 0x0000340301007387 */ /* 0x0003e80000100800 */
[----:B------:R1:W-:Y:S01]  /*16ac0*/  STL [R1+0x30], R2 ;  /* 0x0000300201007387 */ /* 0x0003e20000100800 */
[----:B0-----:R-:W-:Y:S02]  /*16ad0*/  F2FP.PACK_AB R0, R10, R11 ;  /* 0x0000000b0a00723e */ /* 0x001fe400000000ff */
[----:B-1----:R-:W-:-:S03]  /*16ae0*/  F2FP.PACK_AB R3, R12, R13 ;  /* 0x0000000d0c03723e */ /* 0x002fc600000000ff */
[----:B------:R3:W-:Y:S01]  /*16af0*/  STL [R1+0x2c], R0 ;  /* 0x00002c0001007387 */ /* 0x0007e20000100800 */
[----:B------:R-:W-:-:S03]  /*16b00*/  F2FP.PACK_AB R2, R16, R17 ;  /* 0x000000111002723e */ /* 0x000fc600000000ff */
[----:B------:R-:W-:Y:S04]  /*16b10*/  STL [R1+0x28], R3 ;  /* 0x0000280301007387 */ /* 0x000fe80000100800 */
[----:B------:R-:W2:Y:S04]  /*16b20*/  LDL.LU R7, [R1+0x2e8] ;  /* 0x0002e80001077983 */ /* 0x000ea80000300800 */
[----:B------:R-:W-:Y:S01]  /*16b30*/  STL [R1+0x24], R2 ;  /* 0x0000240201007387 */ /* 0x000fe20000100800 */
[----:B---3--:R-:W-:-:S03]  /*16b40*/  F2FP.PACK_AB R0, R21, R20 ;  /* 0x000000141500723e */ /* 0x008fc600000000ff */
[----:B--2---:R0:W-:Y:S04]  /*16b50*/  STL [R1+0x630], R7 ;  /* 0x0006300701007387 */ /* 0x0041e80000100800 */
[----:B------:R-:W-:Y:S04]  /*16b60*/  STL [R1+0x20], R0 ;  /* 0x0000200001007387 */ /* 0x000fe80000100800 */
[----:B0-----:R-:W2:Y:S04]  /*16b70*/  LDL.LU R7, [R1+0x290] ;  /* 0x0002900001077983 */ /* 0x001ea80000300800 */
[----:B--2---:R0:W-:Y:S04]  /*16b80*/  STL [R1+0x638], R7 ;  /* 0x0006380701007387 */ /* 0x0041e80000100800 */
        /* <DEDUP_REMOVED lines=11> */
[----:B--2---:R-:W-:Y:S04]  /*16c40*/  STL [R1+0x668], R7 ;  /* 0x0006680701007387 */ /* 0x004fe80000100800 */
[----:B------:R-:W2:Y:S04]  /*16c50*/  LDL.LU R6, [R1+0x2f8] ;  /* 0x0002f80001067983 */ /* 0x000ea80000300800 */
        /* <DEDUP_REMOVED lines=20> */
[----:B------:R-:W3:Y:S04]  /*16da0*/  LDL.LU R4, [R1+0x338] ;  /* 0x0003380001047983 */ /* 0x000ee80000300800 */
[----:B---3--:R0:W-:Y:S04]  /*16db0*/  STL [R1+0x624], R4 ;  /* 0x0006240401007387 */ /* 0x0081e80000100800 */
[----:B0-----:R-:W3:Y:S04]  /*16dc0*/  LDL.LU R4, [R1+0x31c] ;  /* 0x00031c0001047983 */ /* 0x001ee80000300800 */
[----:B------:R-:W2:Y:S04]  /*16dd0*/  LDL.LU R11, [R1+0x2e0] ;  /* 0x0002e000010b7983 */ /* 0x000ea80000300800 */
[----:B--2---:R0:W-:Y:S04]  /*16de0*/  STL [R1+0x620], R11 ;  /* 0x0006200b01007387 */ /* 0x0041e80000100800 */
[----:B0-----:R-:W2:Y:S04]  /*16df0*/  LDL.LU R11, [R1+0x33c] ;  /* 0x00033c00010b7983 */ /* 0x001ea80000300800 */
[----:B------:R-:W2:Y:S04]  /*16e00*/  LDL.LU R10, [R1+0x2f0] ;  /* 0x0002f000010a7983 */ /* 0x000ea80000300800 */
[----:B--2---:R0:W-:Y:S04]  /*16e10*/  STL [R1+0x61c], R10 ;  /* 0x00061c0a01007387 */ /* 0x0041e80000100800 */
[----:B0-----:R-:W2:Y:S04]  /*16e20*/  LDL.LU R10, [R1+0x2e4] ;  /* 0x0002e400010a7983 */ /* 0x001ea80000300800 */
[----:B------:R-:W2:Y:S04]  /*16e30*/  LDL.LU R9, [R1+0x310] ;  /* 0x0003100001097983 */ /* 0x000ea80000300800 */
[----:B--2---:R0:W-:Y:S04]  /*16e40*/  STL [R1+0x618], R9 ;  /* 0x0006180901007387 */ /* 0x0041e80000100800 */
[----:B0-----:R-:W2:Y:S04]  /*16e50*/  LDL.LU R9, [R1+0x2f4] ;  /* 0x0002f40001097983 */ /* 0x001ea80000300800 */
[----:B------:R-:W2:Y:S01]  /*16e60*/  LDL.LU R8, [R1+0x330] ;  /* 0x0003300001087983 */ /* 0x000ea20000300800 */
[----:B------:R-:W-:-:S03]  /*16e70*/  IMAD.MOV.U32 R7, RZ, RZ, R15 ;  /* 0x000000ffff077224 */ /* 0x000fc600078e000f */
[----:B--2---:R0:W-:Y:S04]  /*16e80*/  STL [R1+0x614], R8 ;  /* 0x0006140801007387 */ /* 0x0041e80000100800 */
[----:B0-----:R-:W2:Y:S04]  /*16e90*/  LDL.LU R8, [R1+0x314] ;  /* 0x0003140001087983 */ /* 0x001ea80000300800 */
[----:B------:R-:W2:Y:S01]  /*16ea0*/  LDL.LU R15, [R1+0x158] ;  /* 0x00015800010f7983 */ /* 0x000ea20000300800 */
[----:B----4-:R-:W-:-:S03]  /*16eb0*/  IMAD.MOV.U32 R6, RZ, RZ, R14 ;  /* 0x000000ffff067224 */ /* 0x010fc600078e000e */
[----:B--2---:R0:W-:Y:S04]  /*16ec0*/  STL [R1+0x610], R15 ;  /* 0x0006100f01007387 */ /* 0x0041e80000100800 */
[----:B0-----:R-:W2:Y:S04]  /*16ed0*/  LDL.LU R15, [R1+0x334] ;  /* 0x00033400010f7983 */ /* 0x001ea80000300800 */
[----:B------:R-:W4:Y:S04]  /*16ee0*/  LDL.LU R14, [R1+0x168] ;  /* 0x00016800010e7983 */ /* 0x000f280000300800 */
[----:B----4-:R0:W-:Y:S04]  /*16ef0*/  STL [R1+0x60c], R14 ;  /* 0x00060c0e01007387 */ /* 0x0101e80000100800 */
[----:B0-----:R-:W4:Y:S04]  /*16f00*/  LDL.LU R14, [R1+0x15c] ;  /* 0x00015c00010e7983 */ /* 0x001f280000300800 */
[----:B------:R-:W2:Y:S04]  /*16f10*/  LDL.LU R13, [R1+0x178] ;  /* 0x00017800010d7983 */ /* 0x000ea80000300800 */
[----:B--2---:R0:W-:Y:S04]  /*16f20*/  STL [R1+0x608], R13 ;  /* 0x0006080d01007387 */ /* 0x0041e80000100800 */
[----:B0-----:R-:W2:Y:S04]  /*16f30*/  LDL.LU R13, [R1+0x16c] ;  /* 0x00016c00010d7983 */ /* 0x001ea80000300800 */
[----:B------:R-:W2:Y:S01]  /*16f40*/  LDL.LU R19, [R1+0x19c] ;  /* 0x00019c0001137983 */ /* 0x000ea20000300800 */
[----:B------:R-:W-:-:S03]  /*16f50*/  F2FP.PACK_AB R7, R6, R7 ;  /* 0x000000070607723e */ /* 0x000fc600000000ff */
[----:B--2---:R0:W-:Y:S04]  /*16f60*/  STL [R1+0x604], R19 ;  /* 0x0006041301007387 */ /* 0x0041e80000100800 */
        /* <DEDUP_REMOVED lines=47> */
[----:B------:R0:W-:Y:S04]  /*17260*/  STL [R1], R7 ;  /* 0x0000000701007387 */ /* 0x0001e80000100800 */
[----:B0-----:R-:W2:Y:S02]  /*17270*/  LDL.LU R7, [R1+0x630] ;  /* 0x0006300001077983 */ /* 0x001ea40000300800 */
[----:B--2---:R-:W-:-:S02]  /*17280*/  F2FP.PACK_AB R7, R6, R7 ;  /* 0x000000070607723e */ /* 0x004fc400000000ff */
[----:B------:R-:W2:Y:S02]  /*17290*/  LDL.LU R6, [R1+0x62c] ;  /* 0x00062c0001067983 */ /* 0x000ea40000300800 */
[----:B--2---:R-:W-:Y:S02]  /*172a0*/  F2FP.PACK_AB R6, R5, R6 ;  /* 0x000000060506723e */ /* 0x004fe400000000ff */
[----:B------:R-:W3:Y:S02]  /*172b0*/  LDL.LU R5, [R1+0x628] ;  /* 0x0006280001057983 */ /* 0x000ee40000300800 */
[----:B---3--:R-:W-:Y:S02]  /*172c0*/  F2FP.PACK_AB R5, R4, R5 ;  /* 0x000000050405723e */ /* 0x008fe400000000ff */
[----:B------:R-:W2:Y:S02]  /*172d0*/  LDL.LU R4, [R1+0x624] ;  /* 0x0006240001047983 */ /* 0x000ea40000300800 */
[----:B--2---:R-:W-:-:S02]  /*172e0*/  F2FP.PACK_AB R4, R11, R4 ;  /* 0x000000040b04723e */ /* 0x004fc400000000ff */
[----:B------:R-:W2:Y:S02]  /*172f0*/  LDL.LU R11, [R1+0x620] ;  /* 0x00062000010b7983 */ /* 0x000ea40000300800 */
[----:B--2---:R-:W-:Y:S02]  /*17300*/  F2FP.PACK_AB R11, R10, R11 ;  /* 0x0000000b0a0b723e */ /* 0x004fe400000000ff */
[----:B------:R-:W2:Y:S02]  /*17310*/  LDL.LU R10, [R1+0x61c] ;  /* 0x00061c00010a7983 */ /* 0x000ea40000300800 */
[----:B--2---:R-:W-:Y:S02]  /*17320*/  F2FP.PACK_AB R10, R9, R10 ;  /* 0x0000000a090a723e */ /* 0x004fe400000000ff */
[----:B------:R-:W2:Y:S02]  /*17330*/  LDL.LU R9, [R1+0x618] ;  /* 0x0006180001097983 */ /* 0x000ea40000300800 */
[----:B--2---:R-:W-:-:S02]  /*17340*/  F2FP.PACK_AB R9, R8, R9 ;  /* 0x000000090809723e */ /* 0x004fc400000000ff */
[----:B------:R-:W2:Y:S02]  /*17350*/  LDL.LU R8, [R1+0x614] ;  /* 0x0006140001087983 */ /* 0x000ea40000300800 */
[----:B--2---:R-:W-:Y:S02]  /*17360*/  F2FP.PACK_AB R8, R15, R8 ;  /* 0x000000080f08723e */ /* 0x004fe400000000ff */
[----:B------:R-:W4:Y:S02]  /*17370*/  LDL.LU R15, [R1+0x610] ;  /* 0x00061000010f7983 */ /* 0x000f240000300800 */
[----:B----4-:R-:W-:Y:S02]  /*17380*/  F2FP.PACK_AB R15, R14, R15 ;  /* 0x0000000f0e0f723e */ /* 0x010fe400000000ff */
        /* <DEDUP_REMOVED lines=8> */
[----:B------:R-:W2:Y:S01]  /*17410*/  LDL.LU R18, [R1+0x5fc] ;  /* 0x0005fc0001127983 */ /* 0x000ea20000300800 */
[----:B------:R-:W-:Y:S02]  /*17420*/  F2FP.PACK_AB R17, R22, R17 ;  /* 0x000000111611723e */ /* 0x000fe400000000ff */
[----:B--2---:R-:W-:Y:S02]  /*17430*/  F2FP.PACK_AB R18, R23, R18 ;  /* 0x000000121712723e */ /* 0x004fe400000000ff */
[----:B------:R-:W2:Y:S04]  /*17440*/  LDL.LU R23, [R1+0x5f8] ;  /* 0x0005f80001177983 */ /* 0x000ea80000300800 */
[----:B------:R-:W3:Y:S01]  /*17450*/  LDL.LU R22, [R1+0x5f4] ;  /* 0x0005f40001167983 */ /* 0x000ee20000300800 */
[----:B------:R-:W-:-:S03]  /*17460*/  F2FP.PACK_AB R16, R27, R16 ;  /* 0x000000101b10723e */ /* 0x000fc600000000ff */
[----:B------:R-:W4:Y:S01]  /*17470*/  LDL.LU R27, [R1+0x5f0] ;  /* 0x0005f000011b7983 */ /* 0x000f220000300800 */
[----:B------:R-:W-:Y:S02]  /*17480*/  F2FP.PACK_AB R21, R29, R21 ;  /* 0x000000151d15723e */ /* 0x000fe400000000ff */
[----:B--2---:R-:W-:Y:S02]  /*17490*/  F2FP.PACK_AB R23, R26, R23 ;  /* 0x000000171a17723e */ /* 0x004fe400000000ff */
[----:B------:R-:W2:Y:S01]  /*174a0*/  LDL.LU R26, [R1+0x5ec] ;  /* 0x0005ec00011a7983 */ /* 0x000ea20000300800 */
[----:B---3--:R-:W-:-:S03]  /*174b0*/  F2FP.PACK_AB R22, R28, R22 ;  /* 0x000000161c16723e */ /* 0x008fc600000000ff */
[----:B------:R-:W3:Y:S04]  /*174c0*/  LDL.LU R28, [R1+0x5e8] ;  /* 0x0005e800011c7983 */ /* 0x000ee80000300800 */
[----:B------:R-:W3:Y:S01]  /*174d0*/  LDL.LU R29, [R1+0x5e4] ;  /* 0x0005e400011d7983 */ /* 0x000ee20000300800 */
[----:B----4-:R-:W-:Y:S02]  /*174e0*/  F2FP.PACK_AB R27, R24, R27 ;  /* 0x0000001b181b723e */ /* 0x010fe400000000ff */
[----:B------:R-:W-:Y:S02]  /*174f0*/  F2FP.PACK_AB R20, R0, R20 ;  /* 0x000000140014723e */ /* 0x000fe400000000ff */
[----:B--2---:R-:W-:Y:S02]  /*17500*/  F2FP.PACK_AB R26, R25, R26 ;  /* 0x0000001a191a723e */ /* 0x004fe400000000ff */
[----:B------:R-:W-:-:S02]  /*17510*/  F2FP.PACK_AB R25, R2, R3 ;  /* 0x000000030219723e */ /* 0x000fc400000000ff */
[----:B---3--:R-:W-:Y:S02]  /*17520*/  F2FP.PACK_AB R24, R29, R28 ;  /* 0x0000001c1d18723e */ /* 0x008fe400000000ff */
.L_x_1:
[----:B------:R-:W2:Y:S04]  /*17530*/  LDL.LU R2, [R1+0x5e0] ;  /* 0x0005e00001027983 */ /* 0x000ea80000300800 */
[----:B------:R-:W3:Y:S02]  /*17540*/  S2R R29, SR_TID.X ;  /* 0x00000000001d7919 */ /* 0x000ee40000002100 */
[C---:B-1-3--:R-:W-:Y:S02]  /*17550*/  IMAD.SHL.U32 R0, R29.reuse, 0x200, RZ ;  /* 0x000002001d007824 */ /* 0x04afe400078e00ff */
[C---:B0-----:R-:W-:Y:S02]  /*17560*/  IMAD.SHL.U32 R28, R29.reuse, 0x4, RZ ;  /* 0x000000041d1c7824 */ /* 0x041fe400078e00ff */
[----:B------:R-:W-:Y:S01]  /*17570*/  IMAD.SHL.U32 R3, R29, 0x40, RZ ;  /* 0x000000401d037824 */ /* 0x000fe200078e00ff */
[----:B------:R-:W-:-:S04]  /*17580*/  LOP3.LUT R0, R0, 0x3000, RZ, 0xc0, !PT ;  /* 0x0000300000007812 */ /* 0x000fc800078ec0ff */
[----:B------:R-:W-:Y:S01]  /*17590*/  LOP3.LUT R3, R3, 0x800, RZ, 0xc0, !PT ;  /* 0x0000080003037812 */ /* 0x000fe200078ec0ff */
[----:B------:R-:W-:Y:S01]  /*175a0*/  BAR.SYNC.DEFER_BLOCKING 0x0 ;  /* 0x0000000000007b1d */ /* 0x000fe20000010000 */
[----:B--2---:R-:W-:Y:S01]  /*175b0*/  LOP3.LUT R0, R0, 0x60, R2, 0xf8, !PT ;  /* 0x0000006000007812 */ /* 0x004fe200078ef802 */
[C---:B------:R-:W-:Y:S01]  /*175c0*/  IMAD.SHL.U32 R2, R29.reuse, 0x800, RZ ;  /* 0x000008001d027824 */ /* 0x040fe200078e00ff */
[----:B------:R-:W-:Y:S02]  /*175d0*/  LOP3.LUT R29, R29, 0x7f, RZ, 0xc0, !PT ;  /* 0x0000007f1d1d7812 */ /* 0x000fe400078ec0ff */
[----:B------:R-:W-:Y:S02]  /*175e0*/  LOP3.LUT R0, R0, 0x170, R28, 0x78, !PT ;  /* 0x0000017000007812 */ /* 0x000fe400078e781c */
[----:B------:R-:W-:-:S03]  /*175f0*/  LOP3.LUT R2, R2, 0x3000, RZ, 0xc0, !PT ;  /* 0x0000300002027812 */ /* 0x000fc600078ec0ff */
[----:B------:R-:W-:Y:S02]  /*17600*/  IMAD.IADD R3, R3, 0x1, R0 ;  /* 0x0000000103037824 */ /* 0x000fe400078e0200 */
[----:B------:R-:W-:-:S03]  /*17610*/  IMAD R28, R29, 0x10, R2 ;  /* 0x000000101d1c7824 */ /* 0x000fc600078e0202 */
[----:B------:R0:W-:Y:S04]  /*17620*/  STS.128 [R3], R24 ;  /* 0x0000001803007388 */ /* 0x0001e80000000c00 */
[----:B------:R1:W-:Y:S04]  /*17630*/  STS.128 [R3+0x80], R20 ;  /* 0x0000801403007388 */ /* 0x0003e80000000c00 */
[----:B------:R2:W-:Y:S04]  /*17640*/  STS.128 [R3+0x200], R16 ;  /* 0x0002001003007388 */ /* 0x0005e80000000c00 */
[----:B0-----:R-:W3:Y:S04]  /*17650*/  LDL R26, [R1+0x3a4] ;  /* 0x0003a400011a7983 */ /* 0x001ee80000100800 */
[----:B------:R-:W4:Y:S04]  /*17660*/  LDL.LU R27, [R1+0x5dc] ;  /* 0x0005dc00011b7983 */ /* 0x000f280000300800 */
[----:B-1----:R-:W5:Y:S04]  /*17670*/  LDL.LU R20, [R1+0x10] ;  /* 0x0000100001147983 */ /* 0x002f680000300800 */
[----:B------:R-:W5:Y:S04]  /*17680*/  LDL.LU R21, [R1+0x14] ;  /* 0x0000140001157983 */ /* 0x000f680000300800 */
[----:B------:R-:W5:Y:S04]  /*17690*/  LDL.LU R22, [R1+0x18] ;  /* 0x0000180001167983 */ /* 0x000f680000300800 */
[----:B------:R-:W5:Y:S04]  /*176a0*/  LDL.LU R23, [R1+0x1c] ;  /* 0x00001c0001177983 */ /* 0x000f680000300800 */
[----:B--2---:R-:W2:Y:S04]  /*176b0*/  LDL.LU R16, [R1] ;  /* 0x0000000001107983 */ /* 0x004ea80000300800 */
[----:B------:R-:W2:Y:S04]  /*176c0*/  LDL.LU R17, [R1+0x4] ;  /* 0x0000040001117983 */ /* 0x000ea80000300800 */
[----:B------:R-:W2:Y:S04]  /*176d0*/  LDL.LU R18, [R1+0x8] ;  /* 0x0000080001127983 */ /* 0x000ea80000300800 */
[----:B------:R-:W2:Y:S04]  /*176e0*/  LDL.LU R19, [R1+0xc] ;  /* 0x00000c0001137983 */ /* 0x000ea80000300800 */
[----:B------:R-:W-:Y:S04]  /*176f0*/  STS.128 [R3+0x280], R12 ;  /* 0x0002800c03007388 */ /* 0x000fe80000000c00 */
[----:B------:R0:W-:Y:S04]  /*17700*/  STS.128 [R3+0x400], R8 ;  /* 0x0004000803007388 */ /* 0x0001e80000000c00 */
[----:B------:R-:W-:Y:S01]  /*17710*/  STS.128 [R3+0x480], R4 ;  /* 0x0004800403007388 */ /* 0x000fe20000000c00 */
[----:B0-----:R-:W-:-:S02]  /*17720*/  LOP3.LUT R8, R28, 0x20, RZ, 0x3c, !PT ;  /* 0x000000201c087812 */ /* 0x001fc400078e3cff */
[C---:B---3--:R-:W-:Y:S02]  /*17730*/  IADD3 R2, R26.reuse, 0x2, RZ ;  /* 0x000000021a027810 */ /* 0x048fe40007ffe0ff */
[----:B------:R-:W-:Y:S02]  /*17740*/  IADD3 R0, R26, 0x1, RZ ;  /* 0x000000011a007810 */ /* 0x000fe40007ffe0ff */
[----:B----4-:R-:W-:-:S04]  /*17750*/  ISETP.GE.AND P0, PT, R27, c[0x0][0x178], PT ;  /* 0x00005e001b007a0c */ /* 0x010fc80003f06270 */
[----:B------:R-:W-:Y:S01]  /*17760*/  ISETP.LT.AND P5, PT, R2, c[0x0][0x17c], !P0 ;  /* 0x00005f0002007a0c */ /* 0x000fe200047a1270 */
[----:B------:R-:W-:Y:S01]  /*17770*/  IMAD R2, R27, c[0x0][0x194], RZ ;  /* 0x000065001b027a24 */ /* 0x000fe200078e02ff */
[----:B------:R-:W-:Y:S02]  /*17780*/  ISETP.LT.AND P1, PT, R0, c[0x0][0x17c], !P0 ;  /* 0x00005f0000007a0c */ /* 0x000fe40004721270 */
[C---:B------:R-:W-:Y:S01]  /*17790*/  LOP3.LUT R0, R28.reuse, 0x60, RZ, 0x3c, !PT ;  /* 0x000000601c007812 */ /* 0x040fe200078e3cff */
[----:B-----5:R-:W-:Y:S04]  /*177a0*/  STS.128 [R3+0x680], R20 ;  /* 0x0006801403007388 */ /* 0x020fe80000000c00 */
[----:B--2---:R0:W-:Y:S04]  /*177b0*/  STS.128 [R3+0x600], R16 ;  /* 0x0006001003007388 */ /* 0x0041e80000000c00 */
[----:B------:R-:W-:Y:S01]  /*177c0*/  BAR.SYNC.DEFER_BLOCKING 0x0 ;  /* 0x0000000000007b1d */ /* 0x000fe20000010000 */
[----:B0-----:R-:W-:-:S05]  /*177d0*/  LOP3.LUT R16, R28, 0x40, RZ, 0x3c, !PT ;  /* 0x000000401c107812 */ /* 0x001fca00078e3cff */
[----:B------:R-:W0:Y:S04]  /*177e0*/  LDS.128 R4, [R28] ;  /* 0x000000001c047984 */ /* 0x000e280000000c00 */
[----:B------:R-:W1:Y:S04]  /*177f0*/  LDS.128 R20, [R28+0x800] ;  /* 0x000800001c147984 */ /* 0x000e680000000c00 */
[----:B------:R-:W-:Y:S04]  /*17800*/  LDS.128 R12, [R16] ;  /* 0x00000000100c7984 */ /* 0x000fe80000000c00 */
[----:B0-----:R0:W-:Y:S01]  /*17810*/  STL [R1+0x4], R5 ;  /* 0x0000040501007387 */ /* 0x0011e20000100800 */
[----:B------:R-:W-:Y:S01]  /*17820*/  IMAD.MOV.U32 R29, RZ, RZ, R4 ;  /* 0x000000ffff1d7224 */ /* 0x000fe200078e0004 */
[----:B------:R-:W-:-:S02]  /*17830*/  IADD3 R4, R26, 0x3, RZ ;  /* 0x000000031a047810 */ /* 0x000fc40007ffe0ff */
[----:B------:R-:W-:Y:S02]  /*17840*/  STL.64 [R1+0x8], R6 ;  /* 0x0000080601007387 */ /* 0x000fe40000100a00 */
[----:B------:R-:W-:Y:S02]  /*17850*/  ISETP.LT.AND P4, PT, R4, c[0x0][0x17c], !P0 ;  /* 0x00005f0004007a0c */ /* 0x000fe40004781270 */
[----:B-1----:R-:W-:Y:S01]  /*17860*/  STL [R1+0x604], R20 ;  /* 0x0006041401007387 */ /* 0x002fe20000100800 */
[----:B0-----:R-:W-:-:S03]  /*17870*/  IADD3 R5, R26, 0x4, RZ ;  /* 0x000000041a057810 */ /* 0x001fc60007ffe0ff */
[----:B------:R-:W-:Y:S01]  /*17880*/  STL [R1+0x600], R21 ;  /* 0x0006001501007387 */ /* 0x000fe20000100800 */
[----:B------:R-:W-:-:S03]  /*17890*/  ISETP.LT.AND P3, PT, R5, c[0x0][0x17c], !P0 ;  /* 0x00005f0005007a0c */ /* 0x000fc60004761270 */
[----:B------:R-:W0:Y:S04]  /*178a0*/  LDS.128 R4, [R8] ;  /* 0x0000000008047984 */ /* 0x000e280000000c00 */
[----:B------:R-:W-:Y:S04]  /*178b0*/  STL [R1+0x5fc], R22 ;  /* 0x0005fc1601007387 */ /* 0x000fe80000100800 */
[----:B------:R-:W-:Y:S04]  /*178c0*/  STL [R1+0x5f8], R23 ;  /* 0x0005f81701007387 */ /* 0x000fe80000100800 */
[----:B------:R-:W1:Y:S04]  /*178d0*/  LDS.128 R8, [R8+0x800] ;  /* 0x0008000008087984 */ /* 0x000e680000000c00 */
[----:B0-----:R0:W-:Y:S04]  /*178e0*/  STL [R1+0x608], R7 ;  /* 0x0006080701007387 */ /* 0x0011e80000100800 */
[----:B0-----:R-:W2:Y:S04]  /*178f0*/  LDL R7, [R1+0x3a4] ;  /* 0x0003a40001077983 */ /* 0x001ea80000100800 */
[----:B--2---:R-:W-:Y:S04]  /*17900*/  STL.64 [R1+0x678], R6 ;  /* 0x0006780601007387 */ /* 0x004fe80000100a00 */
[----:B------:R-:W-:Y:S04]  /*17910*/  STL.64 [R1+0x670], R4 ;  /* 0x0006700401007387 */ /* 0x000fe80000100a00 */
[----:B-1----:R-:W-:Y:S04]  /*17920*/  STL.64 [R1+0x618], R10 ;  /* 0x0006180a01007387 */ /* 0x002fe80000100a00 */
[----:B------:R0:W-:Y:S04]  /*17930*/  STL.64 [R1+0x610], R8 ;  /* 0x0006100801007387 */ /* 0x0001e80000100a00 */
[----:B0-----:R-:W2:Y:S04]  /*17940*/  LDL.LU R8, [R1+0x90] ;  /* 0x0000900001087983 */ /* 0x001ea80000300800 */
[----:B------:R-:W2:Y:S04]  /*17950*/  LDL.LU R9, [R1+0x94] ;  /* 0x0000940001097983 */ /* 0x000ea80000300800 */
[----:B------:R-:W3:Y:S04]  /*17960*/  LDL.LU R10, [R1+0x98] ;  /* 0x00009800010a7983 */ /* 0x000ee80000300800 */
[----:B------:R-:W3:Y:S04]  /*17970*/  LDL.LU R11, [R1+0x9c] ;  /* 0x00009c00010b7983 */ /* 0x000ee80000300800 */
[----:B---3--:R-:W-:Y:S04]  /*17980*/  STL.64 [R1+0x628], R10 ;  /* 0x0006280a01007387 */ /* 0x008fe80000100a00 */
[----:B--2---:R0:W-:Y:S04]  /*17990*/  STL.64 [R1+0x620], R8 ;  /* 0x0006200801007387 */ /* 0x0041e80000100a00 */
[----:B0-----:R-:W2:Y:S04]  /*179a0*/  LDL.LU R8, [R1+0x80] ;  /* 0x0000800001087983 */ /* 0x001ea80000300800 */
[----:B------:R-:W2:Y:S04]  /*179b0*/  LDL.LU R9, [R1+0x84] ;  /* 0x0000840001097983 */ /* 0x000ea80000300800 */
[----:B------:R-:W3:Y:S04]  /*179c0*/  LDL.LU R10, [R1+0x88] ;  /* 0x00008800010a7983 */ /* 0x000ee80000300800 */
[----:B------:R-:W3:Y:S04]  /*179d0*/  LDL.LU R11, [R1+0x8c] ;  /* 0x00008c00010b7983 */ /* 0x000ee80000300800 */
[----:B------:R-:W4:Y:S04]  /*179e0*/  LDL.LU R24, [R1+0x30] ;  /* 0x0000300001187983 */ /* 0x000f280000300800 */
[----:B------:R-:W4:Y:S04]  /*179f0*/  LDL.LU R25, [R1+0x34] ;  /* 0x0000340001197983 */ /* 0x000f280000300800 */
[----:B------:R-:W5:Y:S04]  /*17a00*/  LDL.LU R26, [R1+0x38] ;  /* 0x00003800011a7983 */ /* 0x000f680000300800 */
[----:B------:R-:W5:Y:S04]  /*17a10*/  LDL.LU R27, [R1+0x3c] ;  /* 0x00003c00011b7983 */ /* 0x000f680000300800 */
[----:B-----5:R-:W-:Y:S04]  /*17a20*/  STL.64 [R1+0x688], R26 ;  /* 0x0006881a01007387 */ /* 0x020fe80000100a00 */
[----:B----4-:R-:W-:Y:S04]  /*17a30*/  STL.64 [R1+0x680], R24 ;  /* 0x0006801801007387 */ /* 0x010fe80000100a00 */
[----:B------:R-:W4:Y:S04]  /*17a40*/  LDL.LU R4, [R1+0x20] ;  /* 0x0000200001047983 */ /* 0x000f280000300800 */
[----:B------:R-:W4:Y:S04]  /*17a50*/  LDL.LU R5, [R1+0x24] ;  /* 0x0000240001057983 */ /* 0x000f280000300800 */
[----:B------:R-:W4:Y:S04]  /*17a60*/  LDL.LU R6, [R1+0x28] ;  /* 0x0000280001067983 */ /* 0x000f280000300800 */
[----:B------:R-:W4:Y:S04]  /*17a70*/  LDL.LU R7, [R1+0x2c] ;  /* 0x00002c0001077983 */ /* 0x000f280000300800 */
[----:B---3--:R-:W-:Y:S04]  /*17a80*/  STL.64 [R1+0x638], R10 ;  /* 0x0006380a01007387 */ /* 0x008fe80000100a00 */
[----:B--2---:R0:W-:Y:S04]  /*17a90*/  STL.64 [R1+0x630], R8 ;  /* 0x0006300801007387 */ /* 0x0041e80000100a00 */
[----:B------:R-:W1:Y:S04]  /*17aa0*/  LDS.128 R24, [R16+0x800] ;  /* 0x0008000010187984 */ /* 0x000e680000000c00 */
[----:B------:R-:W-:Y:S04]  /*17ab0*/  LDS.128 R16, [R0] ;  /* 0x0000000000107984 */ /* 0x000fe80000000c00 */
        /* <DEDUP_REMOVED lines=20> */
[----:B------:R-:W2:Y:S04]  /*17c00*/  LDL.LU R10, [R1+0x48] ;  /* 0x00004800010a7983 */ /* 0x000ea80000300800 */
[----:B------:R-:W2:Y:S04]  /*17c10*/  LDL.LU R11, [R1+0x4c] ;  /* 0x00004c00010b7983 */ /* 0x000ea80000300800 */
[----:B-1----:R-:W-:Y:S04]  /*17c20*/  STL.64 [R1+0xa0], R24 ;  /* 0x0000a01801007387 */ /* 0x002fe80000100a00 */
[----:B------:R-:W-:Y:S04]  /*17c30*/  STL.64 [R1+0xa8], R26 ;  /* 0x0000a81a01007387 */ /* 0x000fe80000100a00 */
[----:B------:R-:W0:Y:S04]  /*17c40*/  LDS.128 R24, [R0+0x800] ;  /* 0x0008000000187984 */ /* 0x000e280000000c00 */
[----:B------:R-:W-:Y:S06]  /*17c50*/  BAR.SYNC.DEFER_BLOCKING 0x0 ;  /* 0x0000000000007b1d */ /* 0x000fec0000010000 */
[----:B----4-:R-:W-:Y:S04]  /*17c60*/  STS.128 [R3], R4 ;  /* 0x0000000403007388 */ /* 0x010fe80000000c00 */
[----:B0-----:R0:W-:Y:S01]  /*17c70*/  STL [R1+0xbc], R27 ;  /* 0x0000bc1b01007387 */ /* 0x0011e20000100800 */
[----:B------:R-:W-:-:S02]  /*17c80*/  IMAD.MOV.U32 R23, RZ, RZ, R26 ;  /* 0x000000ffff177224 */ /* 0x000fc400078e001a */
[----:B------:R-:W-:Y:S02]  /*17c90*/  IMAD.MOV.U32 R21, RZ, RZ, R24 ;  /* 0x000000ffff157224 */ /* 0x000fe400078e0018 */
[----:B------:R-:W-:Y:S01]  /*17ca0*/  IMAD.MOV.U32 R22, RZ, RZ, R25 ;  /* 0x000000ffff167224 */ /* 0x000fe200078e0019 */
[----:B0-----:R-:W3:Y:S04]  /*17cb0*/  LDL.LU.64 R26, [R1+0x688] ;  /* 0x00068800011a7983 */ /* 0x001ee80000300a00 */
[----:B------:R-:W3:Y:S04]  /*17cc0*/  LDL.LU.64 R24, [R1+0x680] ;  /* 0x0006800001187983 */ /* 0x000ee80000300a00 */
[----:B------:R-:W4:Y:S04]  /*17cd0*/  LDL.LU.64 R6, [R1+0x678] ;  /* 0x0006780001067983 */ /* 0x000f280000300a00 */
[----:B------:R-:W5:Y:S01]  /*17ce0*/  LDL.LU.64 R4, [R1+0x670] ;  /* 0x0006700001047983 */ /* 0x000f620000300a00 */
[----:B------:R-:W-:-:S03]  /*17cf0*/  LEA R0, P6, R2, c[0x0][0x170], 0x1 ;  /* 0x00005c0002007a11 */ /* 0x000fc600078c08ff */
[----:B--2---:R0:W-:Y:S04]  /*17d00*/  STS.128 [R3+0x200], R8 ;  /* 0x0002000803007388 */ /* 0x0041e80000000c00 */
[----:B0-----:R-:W2:Y:S04]  /*17d10*/  LDL.LU.64 R10, [R1+0x668] ;  /* 0x00066800010a7983 */ /* 0x001ea80000300a00 */
[----:B------:R-:W2:Y:S01]  /*17d20*/  LDL.LU.64 R8, [R1+0x660] ;  /* 0x0006600001087983 */ /* 0x000ea20000300a00 */
[----:B------:R-:W-:-:S03]  /*17d30*/  PRMT R20, R29, 0x7632, R20 ;  /* 0x000076321d147816 */ /* 0x000fc60000000014 */
[----:B---3--:R0:W-:Y:S01]  /*17d40*/  STS.128 [R3+0x80], R24 ;  /* 0x0000801803007388 */ /* 0x0081e20000000c00 */
[----:B------:R-:W-:Y:S02]  /*17d50*/  LEA.HI.X.SX32 R2, R2, c[0x0][0x174], 0x1, P6 ;  /* 0x00005d0002027a11 */ /* 0x000fe400030f0eff */
[C---:B----4-:R-:W-:Y:S01]  /*17d60*/  ISETP.LT.AND P2, PT, R7.reuse, c[0x0][0x17c], !P0 ;  /* 0x00005f0007007a0c */ /* 0x050fe20004741270 */
[----:B0-----:R-:W-:Y:S01]  /*17d70*/  IMAD R25, R7, c[0x0][0x198], RZ ;  /* 0x0000660007197a24 */ /* 0x001fe200078e02ff */
[----:B--2---:R0:W-:Y:S04]  /*17d80*/  STS.128 [R3+0x280], R8 ;  /* 0x0002800803007388 */ /* 0x0041e80000000c00 */
[----:B0-----:R-:W2:Y:S04]  /*17d90*/  LDL.LU.64 R10, [R1+0x658] ;  /* 0x00065800010a7983 */ /* 0x001ea80000300a00 */
[----:B------:R-:W2:Y:S04]  /*17da0*/  LDL.LU.64 R8, [R1+0x650] ;  /* 0x0006500001087983 */ /* 0x000ea80000300a00 */
        /* <DEDUP_REMOVED lines=8> */
[----:B------:R-:W2:Y:S01]  /*17e30*/  LDL.LU.64 R8, [R1+0x620] ;  /* 0x0006200001087983 */ /* 0x000ea20000300a00 */
[----:B------:R-:W-:-:S02]  /*17e40*/  LEA R24, P6, R25, R0, 0x1 ;  /* 0x0000000019187211 */ /* 0x000fc400078c08ff */
[C---:B------:R-:W-:Y:S02]  /*17e50*/  IADD3 R27, R25.reuse, c[0x0][0x198], RZ ;  /* 0x00006600191b7a10 */ /* 0x040fe40007ffe0ff */
[----:B------:R-:W-:Y:S02]  /*17e60*/  LEA.HI.X.SX32 R25, R25, R2, 0x1, P6 ;  /* 0x0000000219197211 */ /* 0x000fe400030f0eff */
[----:B------:R-:W-:Y:S02]  /*17e70*/  LEA R26, P6, R27, R0, 0x1 ;  /* 0x000000001b1a7211 */ /* 0x000fe400078c08ff */
[----:B------:R-:W-:Y:S01]  /*17e80*/  IADD3 R28, R7, 0x5, RZ ;  /* 0x00000005071c7810 */ /* 0x000fe20007ffe0ff */
[----:B--2---:R0:W-:Y:S04]  /*17e90*/  STS.128 [R3+0x680], R8 ;  /* 0x0006800803007388 */ /* 0x0041e80000000c00 */
[----:B------:R-:W-:Y:S01]  /*17ea0*/  BAR.SYNC.DEFER_BLOCKING 0x0 ;  /* 0x0000000000007b1d */ /* 0x000fe20000010000 */
[----:B0-----:R-:W-:-:S05]  /*17eb0*/  IADD3 R3, R27, c[0x0][0x198], RZ ;  /* 0x000066001b037a10 */ /* 0x001fca0007ffe0ff */
[----:B------:R-:W2:Y:S01]  /*17ec0*/  LDL.LU.64 R10, [R1+0x618] ;  /* 0x00061800010a7983 */ /* 0x000ea20000300a00 */
[----:B------:R-:W-:-:S03]  /*17ed0*/  LEA.HI.X.SX32 R27, R27, R2, 0x1, P6 ;  /* 0x000000021b1b7211 */ /* 0x000fc600030f0eff */
[----:B------:R-:W3:Y:S04]  /*17ee0*/  LDL.LU.64 R8, [R1+0x610] ;  /* 0x0006100001087983 */ /* 0x000ee80000300a00 */
[----:B------:R0:W-:Y:S01]  /*17ef0*/  @P2 STG.E.U16 [R24.64], R29 ;  /* 0x0000001d18002986 */ /* 0x0001e2000c101504 */
[----:B------:R-:W-:Y:S02]  /*17f00*/  ISETP.LT.AND P2, PT, R28, c[0x0][0x17c], !P0 ;  /* 0x00005f001c007a0c */ /* 0x000fe40004741270 */
[C---:B------:R-:W-:Y:S02]  /*17f10*/  IADD3 R28, R3.reuse, c[0x0][0x198], RZ ;  /* 0x00006600031c7a10 */ /* 0x040fe40007ffe0ff */
[----:B0-----:R-:W-:-:S04]  /*17f20*/  LEA R24, P6, R3, R0, 0x1 ;  /* 0x0000000003187211 */ /* 0x001fc800078c08ff */
[----:B------:R-:W-:Y:S01]  /*17f30*/  LEA.HI.X.SX32 R25, R3, R2, 0x1, P6 ;  /* 0x0000000203197211 */ /* 0x000fe200030f0eff */
[----:B------:R-:W-:Y:S01]  /*17f40*/  IMAD.MOV.U32 R3, RZ, RZ, R7 ;  /* 0x000000ffff037224 */ /* 0x000fe200078e0007 */
[----:B------:R0:W-:Y:S01]  /*17f50*/  @P1 STG.E.U16 [R26.64], R20 ;  /* 0x000000141a001986 */ /* 0x0001e2000c101504 */
[----:B------:R-:W-:-:S03]  /*17f60*/  IADD3 R29, R7, 0x6, RZ ;  /* 0x00000006071d7810 */ /* 0x000fc60007ffe0ff */
[----:B-----5:R-:W-:Y:S01]  /*17f70*/  @P5 STG.E.U16 [R24.64], R4 ;  /* 0x0000000418005986 */ /* 0x020fe2000c101504 */
[----:B------:R-:W-:Y:S02]  /*17f80*/  ISETP.LT.AND P1, PT, R29, c[0x0][0x17c], !P0 ;  /* 0x00005f001d007a0c */ /* 0x000fe40004721270 */
[----:B------:R-:W-:Y:S01]  /*17f90*/  PRMT R29, R4, 0x7632, R29 ;  /* 0x00007632041d7816 */ /* 0x000fe2000000001d */
[----:B------:R-:W4:Y:S01]  /*17fa0*/  LDL.LU R7, [R1+0x608] ;  /* 0x0006080001077983 */ /* 0x000f220000300800 */
[----:B0-----:R-:W-:-:S03]  /*17fb0*/  IADD3 R27, R3, 0x7, RZ ;  /* 0x00000007031b7810 */ /* 0x001fc60007ffe0ff */
[----:B------:R-:W5:Y:S01]  /*17fc0*/  LDL.LU R20, [R1+0x604] ;  /* 0x0006040001147983 */ /* 0x000f620000300800 */
[C---:B------:R-:W-:Y:S02]  /*17fd0*/  LEA R26, P6, R28.reuse, R0, 0x1 ;  /* 0x000000001c1a7211 */ /* 0x040fe400078c08ff */
[----:B------:R-:W-:Y:S02]  /*17fe0*/  ISETP.LT.AND P5, PT, R27, c[0x0][0x17c], !P0 ;  /* 0x00005f001b007a0c */ /* 0x000fe400047a1270 */
[----:B------:R-:W-:-:S05]  /*17ff0*/  LEA.HI.X.SX32 R27, R28, R2, 0x1, P6 ;  /* 0x000000021c1b7211 */ /* 0x000fca00030f0eff */
[----:B------:R0:W-:Y:S04]  /*18000*/  @P4 STG.E.U16 [R26.64], R29 ;  /* 0x0000001d1a004986 */ /* 0x0001e8000c101504 */
[----:B0-----:R-:W2:Y:S01]  /*18010*/  LDL R29, [R1+0x3a4] ;  /* 0x0003a400011d7983 */ /* 0x001ea20000100800 */
[----:B------:R-:W-:Y:S01]  /*18020*/  IMAD.MOV.U32 R25, RZ, RZ, R3 ;  /* 0x000000ffff197224 */ /* 0x000fe200078e0003 */
[----:B------:R-:W-:-:S03]  /*18030*/  IADD3 R3, R28, c[0x0][0x198], RZ ;  /* 0x000066001c037a10 */ /* 0x000fc60007ffe0ff */
[----:B------:R-:W-:Y:S01]  /*18040*/  IMAD.MOV.U32 R28, RZ, RZ, R25 ;  /* 0x000000ffff1c7224 */ /* 0x000fe200078e0019 */
[C---:B------:R-:W-:Y:S02]  /*18050*/  LEA R24, P6, R3.reuse, R0, 0x1 ;  /* 0x0000000003187211 */ /* 0x040fe400078c08ff */
[C---:B------:R-:W-:Y:S02]  /*18060*/  IADD3 R4, R3.reuse, c[0x0][0x198], RZ ;  /* 0x0000660003047a10 */ /* 0x040fe40007ffe0ff */
[----:B------:R-:W-:Y:S02]  /*18070*/  LEA.HI.X.SX32 R25, R3, R2, 0x1, P6 ;  /* 0x0000000203197211 */ /* 0x000fe400030f0eff */
[----:B------:R-:W-:Y:S02]  /*18080*/  IADD3 R28, R28, 0x8, RZ ;  /* 0x000000081c1c7810 */ /* 0x000fe40007ffe0ff */
[C---:B------:R-:W-:Y:S01]  /*18090*/  LEA R26, P6, R4.reuse, R0, 0x1 ;  /* 0x00000000041a7211 */ /* 0x040fe200078c08ff */
[----:B------:R0:W-:Y:S01]  /*180a0*/  @P3 STG.E.U16 [R24.64], R12 ;  /* 0x0000000c18003986 */ /* 0x0001e2000c101504 */
[----:B------:R-:W-:-:S02]  /*180b0*/  IADD3 R3, R4, c[0x0][0x198], RZ ;  /* 0x0000660004037a10 */ /* 0x000fc40007ffe0ff */
[----:B------:R-:W-:Y:S02]  /*180c0*/  ISETP.LT.AND P4, PT, R28, c[0x0][0x17c], !P0 ;  /* 0x00005f001c007a0c */ /* 0x000fe40004781270 */
[----:B------:R-:W-:Y:S02]  /*180d0*/  PRMT R28, R12, 0x7632, R28 ;  /* 0x000076320c1c7816 */ /* 0x000fe4000000001c */
[----:B0-----:R-:W-:Y:S02]  /*180e0*/  IADD3 R12, R3, c[0x0][0x198], RZ ;  /* 0x00006600030c7a10 */ /* 0x001fe40007ffe0ff */
[----:B--2---:R-:W-:-:S04]  /*180f0*/  IADD3 R27, R29, 0x9, RZ ;  /* 0x000000091d1b7810 */ /* 0x004fc80007ffe0ff */
[----:B------:R-:W-:Y:S02]  /*18100*/  ISETP.LT.AND P3, PT, R27, c[0x0][0x17c], !P0 ;  /* 0x00005f001b007a0c */ /* 0x000fe40004761270 */
[----:B------:R-:W-:Y:S02]  /*18110*/  LEA.HI.X.SX32 R27, R4, R2, 0x1, P6 ;  /* 0x00000002041b7211 */ /* 0x000fe400030f0eff */
[----:B------:R-:W-:Y:S02]  /*18120*/  LEA R24, P6, R3, R0, 0x1 ;  /* 0x0000000003187211 */ /* 0x000fe400078c08ff */
[----:B------:R-:W-:Y:S01]  /*18130*/  IADD3 R4, R29, 0xa, RZ ;  /* 0x0000000a1d047810 */ /* 0x000fe20007ffe0ff */
[----:B------:R0:W-:Y:S01]  /*18140*/  @P2 STG.E.U16 [R26.64], R28 ;  /* 0x0000001c1a002986 */ /* 0x0001e2000c101504 */
[----:B------:R-:W-:Y:S02]  /*18150*/  LEA.HI.X.SX32 R25, R3, R2, 0x1, P6 ;  /* 0x0000000203197211 */ /* 0x000fe400030f0eff */
[----:B------:R-:W-:-:S02]  /*18160*/  ISETP.LT.AND P2, PT, R4, c[0x0][0x17c], !P0 ;  /* 0x00005f0004007a0c */ /* 0x000fc40004741270 */
[C---:B------:R-:W-:Y:S02]  /*18170*/  IADD3 R4, R12.reuse, c[0x0][0x198], RZ ;  /* 0x000066000c047a10 */ /* 0x040fe40007ffe0ff */
[----:B------:R-:W-:Y:S01]  /*18180*/  IADD3 R3, R29, 0xb, RZ ;  /* 0x0000000b1d037810 */ /* 0x000fe20007ffe0ff */
[----:B------:R1:W-:Y:S01]  /*18190*/  @P1 STG.E.U16 [R24.64], R16 ;  /* 0x0000001018001986 */ /* 0x0003e2000c101504 */
[----:B0-----:R-:W-:-:S03]  /*181a0*/  LEA R26, P6, R12, R0, 0x1 ;  /* 0x000000000c1a7211 */ /* 0x001fc600078c08ff */
[----:B------:R-:W2:Y:S01]  /*181b0*/  LDL.LU R28, [R1+0x4] ;  /* 0x00000400011c7983 */ /* 0x000ea20000300800 */
[----:B------:R-:W-:Y:S02]  /*181c0*/  ISETP.LT.AND P1, PT, R3, c[0x0][0x17c], !P0 ;  /* 0x00005f0003007a0c */ /* 0x000fe40004721270 */
[----:B------:R-:W-:Y:S02]  /*181d0*/  LEA.HI.X.SX32 R27, R12, R2, 0x1, P6 ;  /* 0x000000020c1b7211 */ /* 0x000fe400030f0eff */
[----:B------:R-:W-:Y:S02]  /*181e0*/  IADD3 R3, R4, c[0x0][0x198], RZ ;  /* 0x0000660004037a10 */ /* 0x000fe40007ffe0ff */
[----:B-1----:R-:W-:Y:S02]  /*181f0*/  PRMT R16, R16, 0x7632, R16 ;  /* 0x0000763210107816 */ /* 0x002fe40000000010 */
[----:B------:R-:W-:-:S03]  /*18200*/  LEA R24, P6, R4, R0, 0x1 ;  /* 0x0000000004187211 */ /* 0x000fc600078c08ff */
[----:B------:R0:W-:Y:S01]  /*18210*/  @P5 STG.E.U16 [R26.64], R16 ;  /* 0x000000101a005986 */ /* 0x0001e2000c101504 */
[----:B------:R-:W-:-:S05]  /*18220*/  LEA.HI.X.SX32 R25, R4, R2, 0x1, P6 ;  /* 0x0000000204197211 */ /* 0x000fca00030f0eff */
[----:B-----5:R1:W-:Y:S01]  /*18230*/  @P4 STG.E.U16 [R24.64], R20 ;  /* 0x0000001418004986 */ /* 0x0203e2000c101504 */
[----:B0-----:R-:W-:-:S04]  /*18240*/  LEA R26, P6, R3, R0, 0x1 ;  /* 0x00000000031a7211 */ /* 0x001fc800078c08ff */
[----:B------:R-:W-:Y:S02]  /*18250*/  LEA.HI.X.SX32 R27, R3, R2, 0x1, P6 ;  /* 0x00000002031b7211 */ /* 0x000fe400030f0eff */
[----:B-1----:R-:W-:-:S05]  /*18260*/  PRMT R20, R20, 0x7632, R20 ;  /* 0x0000763214147816 */ /* 0x002fca0000000014 */
[----:B------:R0:W-:Y:S04]  /*18270*/  @P3 STG.E.U16 [R26.64], R20 ;  /* 0x000000141a003986 */ /* 0x0001e8000c101504 */
[----:B0-----:R-:W5:Y:S01]  /*18280*/  LDL.LU R20, [R1+0xa0] ;  /* 0x0000a00001147983 */ /* 0x001f620000300800 */
[----:B------:R-:W-:Y:S02]  /*18290*/  IADD3 R12, R29, 0xc, RZ ;  /* 0x0000000c1d0c7810 */ /* 0x000fe40007ffe0ff */
[----:B------:R-:W-:Y:S02]  /*182a0*/  IADD3 R4, R3, c[0x0][0x198], RZ ;  /* 0x0000660003047a10 */ /* 0x000fe40007ffe0ff */
[----:B------:R-:W-:Y:S02]  /*182b0*/  ISETP.LT.AND P5, PT, R12, c[0x0][0x17c], !P0 ;  /* 0x00005f000c007a0c */ /* 0x000fe400047a1270 */
[----:B------:R-:W-:-:S02]  /*182c0*/  IADD3 R12, R29, 0xd, RZ ;  /* 0x0000000d1d0c7810 */ /* 0x000fc40007ffe0ff */
[----:B------:R-:W-:Y:S02]  /*182d0*/  LEA R24, P6, R4, R0, 0x1 ;  /* 0x0000000004187211 */ /* 0x000fe400078c08ff */
[----:B------:R-:W-:Y:S02]  /*182e0*/  ISETP.LT.AND P4, PT, R12, c[0x0][0x17c], !P0 ;  /* 0x00005f000c007a0c */ /* 0x000fe40004781270 */
[----:B------:R-:W-:Y:S02]  /*182f0*/  IADD3 R12, R29, 0xe, RZ ;  /* 0x0000000e1d0c7810 */ /* 0x000fe40007ffe0ff */
[C---:B------:R-:W-:Y:S02]  /*18300*/  IADD3 R3, R4.reuse, c[0x0][0x198], RZ ;  /* 0x0000660004037a10 */ /* 0x040fe40007ffe0ff */
[----:B------:R-:W-:Y:S02]  /*18310*/  LEA.HI.X.SX32 R25, R4, R2, 0x1, P6 ;  /* 0x0000000204197211 */ /* 0x000fe400030f0eff */
[----:B------:R-:W-:-:S02]  /*18320*/  ISETP.LT.AND P3, PT, R12, c[0x0][0x17c], !P0 ;  /* 0x00005f000c007a0c */ /* 0x000fc40004761270 */
[----:B------:R-:W-:Y:S02]  /*18330*/  IADD3 R12, R29, 0xf, RZ ;  /* 0x0000000f1d0c7810 */ /* 0x000fe40007ffe0ff */
[C---:B------:R-:W-:Y:S01]  /*18340*/  LEA R26, P6, R3.reuse, R0, 0x1 ;  /* 0x00000000031a7211 */ /* 0x040fe200078c08ff */
[----:B---3--:R0:W-:Y:S01]  /*18350*/  @P2 STG.E.U16 [R24.64], R8 ;  /* 0x0000000818002986 */ /* 0x0081e2000c101504 */
[C---:B------:R-:W-:Y:S02]  /*18360*/  IADD3 R4, R3.reuse, c[0x0][0x198], RZ ;  /* 0x0000660003047a10 */ /* 0x040fe40007ffe0ff */
[----:B------:R-:W-:Y:S02]  /*18370*/  ISETP.LT.AND P2, PT, R12, c[0x0][0x17c], !P0 ;  /* 0x00005f000c007a0c */ /* 0x000fe40004741270 */
[----:B------:R-:W-:Y:S02]  /*18380*/  LEA.HI.X.SX32 R27, R3, R2, 0x1, P6 ;  /* 0x00000002031b7211 */ /* 0x000fe400030f0eff */
[----:B------:R-:W-:-:S02]  /*18390*/  PRMT R12, R8, 0x7632, R12 ;  /* 0x00007632080c7816 */ /* 0x000fc4000000000c */
[C---:B------:R-:W-:Y:S02]  /*183a0*/  IADD3 R3, R4.reuse, c[0x0][0x198], RZ ;  /* 0x0000660004037a10 */ /* 0x040fe40007ffe0ff */
[C---:B0-----:R-:W-:Y:S01]  /*183b0*/  LEA R24, P6, R4.reuse, R0, 0x1 ;  /* 0x0000000004187211 */ /* 0x041fe200078c08ff */
[----:B------:R0:W-:Y:S03]  /*183c0*/  @P1 STG.E.U16 [R26.64], R12 ;  /* 0x0000000c1a001986 */ /* 0x0001e6000c101504 */
[----:B------:R-:W-:Y:S02]  /*183d0*/  LEA.HI.X.SX32 R25, R4, R2, 0x1, P6 ;  /* 0x0000000204197211 */ /* 0x000fe400030f0eff */
[C---:B------:R-:W-:Y:S02]  /*183e0*/  IADD3 R4, R3.reuse, c[0x0][0x198], RZ ;  /* 0x0000660003047a10 */ /* 0x040fe40007ffe0ff */
[----:B0-----:R-:W-:-:S04]  /*183f0*/  LEA R26, P6, R3, R0, 0x1 ;  /* 0x00000000031a7211 */ /* 0x001fc800078c08ff */
[----:B------:R-:W-:Y:S02]  /*18400*/  LEA.HI.X.SX32 R27, R3, R2, 0x1, P6 ;  /* 0x00000002031b7211 */ /* 0x000fe400030f0eff */
[----:B------:R-:W-:-:S04]  /*18410*/  IADD3 R8, R29, 0x10, RZ ;  /* 0x000000101d087810 */ /* 0x000fc80007ffe0ff */
[----:B------:R-:W-:Y:S01]  /*18420*/  ISETP.LT.AND P1, PT, R8, c[0x0][0x17c], !P0 ;  /* 0x00005f0008007a0c */ /* 0x000fe20004721270 */
[----:B-----5:R0:W-:Y:S01]  /*18430*/  @P5 STG.E.U16 [R24.64], R20 ;  /* 0x0000001418005986 */ /* 0x0201e2000c101504 */
[----:B------:R-:W-:Y:S02]  /*18440*/  PRMT R12, R20, 0x7632, R12 ;  /* 0x00007632140c7816 */ /* 0x000fe4000000000c */
[----:B0-----:R-:W-:-:S04]  /*18450*/  LEA R24, P6, R4, R0, 0x1 ;  /* 0x0000000004187211 */ /* 0x001fc800078c08ff */
[----:B------:R-:W-:Y:S01]  /*18460*/  LEA.HI.X.SX32 R25, R4, R2, 0x1, P6 ;  /* 0x0000000204197211 */ /* 0x000fe200030f0eff */
[----:B------:R0:W-:Y:S04]  /*18470*/  @P4 STG.E.U16 [R26.64], R12 ;  /* 0x0000000c1a004986 */ /* 0x0001e8000c101504 */
[----:B------:R1:W-:Y:S01]  /*18480*/  @P3 STG.E.U16 [R24.64], R21 ;  /* 0x0000001518003986 */ /* 0x0003e2000c101504 */
[----:B0-----:R-:W-:-:S03]  /*18490*/  PRMT R12, R21, 0x7632, R12 ;  /* 0x00007632150c7816 */ /* 0x001fc6000000000c */
[----:B-1----:R-:W3:Y:S04]  /*184a0*/  LDL.LU R21, [R1+0x600] ;  /* 0x0006000001157983 */ /* 0x002ee80000300800 */
[----:B------:R-:W5:Y:S01]  /*184b0*/  LDL.LU R20, [R1+0xa4] ;  /* 0x0000a40001147983 */ /* 0x000f620000300800 */
[C---:B------:R-:W-:Y:S02]  /*184c0*/  IADD3 R8, R29.reuse, 0x11, RZ ;  /* 0x000000111d087810 */ /* 0x040fe40007ffe0ff */
[----:B------:R-:W-:Y:S02]  /*184d0*/  IADD3 R3, R4, c[0x0][0x198], RZ ;  /* 0x0000660004037a10 */ /* 0x000fe40007ffe0ff */
[----:B------:R-:W-:Y:S02]  /*184e0*/  ISETP.LT.AND P5, PT, R8, c[0x0][0x17c], !P0 ;  /* 0x00005f0008007a0c */ /* 0x000fe400047a1270 */
[----:B------:R-:W-:-:S02]  /*184f0*/  IADD3 R8, R29, 0x12, RZ ;  /* 0x000000121d087810 */ /* 0x000fc40007ffe0ff */
[C---:B------:R-:W-:Y:S02]  /*18500*/  LEA R26, P6, R3.reuse, R0, 0x1 ;  /* 0x00000000031a7211 */ /* 0x040fe400078c08ff */
[----:B------:R-:W-:Y:S02]  /*18510*/  ISETP.LT.AND P4, PT, R8, c[0x0][0x17c], !P0 ;  /* 0x00005f0008007a0c */ /* 0x000fe40004781270 */
[----:B------:R-:W-:Y:S02]  /*18520*/  IADD3 R4, R3, c[0x0][0x198], RZ ;  /* 0x0000660003047a10 */ /* 0x000fe40007ffe0ff */
[----:B------:R-:W-:Y:S02]  /*18530*/  IADD3 R8, R29, 0x13, RZ ;  /* 0x000000131d087810 */ /* 0x000fe40007ffe0ff */
[----:B------:R-:W-:Y:S02]  /*18540*/  LEA.HI.X.SX32 R27, R3, R2, 0x1, P6 ;  /* 0x00000002031b7211 */ /* 0x000fe400030f0eff */
[----:B------:R-:W-:-:S02]  /*18550*/  LEA R24, P6, R4, R0, 0x1 ;  /* 0x0000000004187211 */ /* 0x000fc400078c08ff */
[----:B------:R-:W-:Y:S02]  /*18560*/  ISETP.LT.AND P3, PT, R8, c[0x0][0x17c], !P0 ;  /* 0x00005f0008007a0c */ /* 0x000fe40004761270 */
[C---:B------:R-:W-:Y:S02]  /*18570*/  IADD3 R3, R4.reuse, c[0x0][0x198], RZ ;  /* 0x0000660004037a10 */ /* 0x040fe40007ffe0ff */
[----:B------:R-:W-:Y:S01]  /*18580*/  IADD3 R8, R29, 0x14, RZ ;  /* 0x000000141d087810 */ /* 0x000fe20007ffe0ff */
[----:B------:R0:W-:Y:S01]  /*18590*/  @P2 STG.E.U16 [R26.64], R12 ;  /* 0x0000000c1a002986 */ /* 0x0001e2000c101504 */
[----:B------:R-:W-:Y:S02]  /*185a0*/  LEA.HI.X.SX32 R25, R4, R2, 0x1, P6 ;  /* 0x0000000204197211 */ /* 0x000fe400030f0eff */
[----:B------:R-:W-:Y:S02]  /*185b0*/  ISETP.LT.AND P2, PT, R8, c[0x0][0x17c], !P0 ;  /* 0x00005f0008007a0c */ /* 0x000fe40004741270 */
[----:B------:R-:W-:-:S02]  /*185c0*/  IADD3 R4, R3, c[0x0][0x198], RZ ;  /* 0x0000660003047a10 */ /* 0x000fc40007ffe0ff */
[----:B------:R-:W-:Y:S01]  /*185d0*/  IADD3 R8, R29, 0x15, RZ ;  /* 0x000000151d087810 */ /* 0x000fe20007ffe0ff */
[----:B--2---:R1:W-:Y:S01]  /*185e0*/  @P1 STG.E.U16 [R24.64], R28 ;  /* 0x0000001c18001986 */ /* 0x0043e2000c101504 */
[C---:B0-----:R-:W-:Y:S02]  /*185f0*/  LEA R26, P6, R3.reuse, R0, 0x1 ;  /* 0x00000000031a7211 */ /* 0x041fe400078c08ff */
[----:B------:R-:W-:Y:S02]  /*18600*/  PRMT R12, R28, 0x7632, R12 ;  /* 0x000076321c0c7816 */ /* 0x000fe4000000000c */
[----:B------:R-:W-:Y:S02]  /*18610*/  LEA.HI.X.SX32 R27, R3, R2, 0x1, P6 ;  /* 0x00000002031b7211 */ /* 0x000fe400030f0eff */
[----:B------:R-:W-:Y:S02]  /*18620*/  ISETP.LT.AND P1, PT, R8, c[0x0][0x17c], !P0 ;  /* 0x00005f0008007a0c */ /* 0x000fe40004721270 */
[----:B-1----:R-:W-:Y:S01]  /*18630*/  LEA R24, P6, R4, R0, 0x1 ;  /* 0x0000000004187211 */ /* 0x002fe200078c08ff */
[----:B------:R-:W2:Y:S01]  /*18640*/  LDL.LU R28, [R1+0x8] ;  /* 0x00000800011c7983 */ /* 0x000ea20000300800 */
[----:B------:R-:W-:-:S02]  /*18650*/  IADD3 R8, R29, 0x16, RZ ;  /* 0x000000161d087810 */ /* 0x000fc40007ffe0ff */
[C---:B------:R-:W-:Y:S01]  /*18660*/  IADD3 R3, R4.reuse, c[0x0][0x198], RZ ;  /* 0x0000660004037a10 */ /* 0x040fe20007ffe0ff */
[----:B------:R0:W-:Y:S01]  /*18670*/  @P5 STG.E.U16 [R26.64], R12 ;  /* 0x0000000c1a005986 */ /* 0x0001e2000c101504 */
[----:B------:R-:W-:Y:S02]  /*18680*/  LEA.HI.X.SX32 R25, R4, R2, 0x1, P6 ;  /* 0x0000000204197211 */ /* 0x000fe400030f0eff */
[----:B------:R-:W-:Y:S02]  /*18690*/  ISETP.LT.AND P5, PT, R8, c[0x0][0x17c], !P0 ;  /* 0x00005f0008007a0c */ /* 0x000fe400047a1270 */
[----:B------:R-:W-:Y:S02]  /*186a0*/  IADD3 R4, R29, 0x17, RZ ;  /* 0x000000171d047810 */ /* 0x000fe40007ffe0ff */
[C---:B------:R-:W-:Y:S01]  /*186b0*/  IADD3 R8, R3.reuse, c[0x0][0x198], RZ ;  /* 0x0000660003087a10 */ /* 0x040fe20007ffe0ff */
[----:B------:R1:W-:Y:S01]  /*186c0*/  @P4 STG.E.U16 [R24.64], R5 ;  /* 0x0000000518004986 */ /* 0x0003e2000c101504 */
[----:B0-----:R-:W-:-:S02]  /*186d0*/  LEA R26, P6, R3, R0, 0x1 ;  /* 0x00000000031a7211 */ /* 0x001fc400078c08ff */
[----:B------:R-:W-:Y:S02]  /*186e0*/  ISETP.LT.AND P4, PT, R4, c[0x0][0x17c], !P0 ;  /* 0x00005f0004007a0c */ /* 0x000fe40004781270 */
[----:B------:R-:W-:Y:S02]  /*186f0*/  LEA.HI.X.SX32 R27, R3, R2, 0x1, P6 ;  /* 0x00000002031b7211 */ /* 0x000fe400030f0eff */
[C---:B------:R-:W-:Y:S02]  /*18700*/  LEA R4, P6, R8.reuse, R0, 0x1 ;  /* 0x0000000008047211 */ /* 0x040fe400078c08ff */
[----:B------:R-:W-:Y:S02]  /*18710*/  PRMT R16, R5, 0x7632, R16 ;  /* 0x0000763205107816 */ /* 0x000fe40000000010 */
[C---:B-1----:R-:W-:Y:S02]  /*18720*/  LEA.HI.X.SX32 R5, R8.reuse, R2, 0x1, P6 ;  /* 0x0000000208057211 */ /* 0x042fe400030f0eff */
[----:B------:R-:W-:Y:S01]  /*18730*/  IADD3 R3, R8, c[0x0][0x198], RZ ;  /* 0x0000660008037a10 */ /* 0x000fe20007ffe0ff */
[----:B------:R-:W-:Y:S03]  /*18740*/  @P3 STG.E.U16 [R26.64], R16 ;  /* 0x000000101a003986 */ /* 0x000fe6000c101504 */
[C---:B------:R-:W-:Y:S01]  /*18750*/  LEA R24, P6, R3.reuse, R0, 0x1 ;  /* 0x0000000003187211 */ /* 0x040fe200078c08ff */
[----:B------:R0:W-:Y:S03]  /*18760*/  @P2 STG.E.U16 [R4.64], R13 ;  /* 0x0000000d04002986 */ /* 0x0001e6000c101504 */
[----:B------:R-:W-:-:S02]  /*18770*/  LEA.HI.X.SX32 R25, R3, R2, 0x1, P6 ;  /* 0x0000000203197211 */ /* 0x000fc400030f0eff */
[----:B0-----:R-:W-:-:S04]  /*18780*/  IADD3 R5, R3, c[0x0][0x198], RZ ;  /* 0x0000660003057a10 */ /* 0x001fc80007ffe0ff */
[----:B------:R-:W-:Y:S02]  /*18790*/  LEA R4, P6, R5, R0, 0x1 ;  /* 0x0000000005047211 */ /* 0x000fe400078c08ff */
[----:B------:R-:W-:Y:S02]  /*187a0*/  PRMT R13, R13, 0x7632, R13 ;  /* 0x000076320d0d7816 */ /* 0x000fe4000000000d */
[----:B------:R-:W-:Y:S02]  /*187b0*/  IADD3 R3, R5, c[0x0][0x198], RZ ;  /* 0x0000660005037a10 */ /* 0x000fe40007ffe0ff */
[----:B------:R-:W-:Y:S02]  /*187c0*/  IADD3 R12, R29, 0x18, RZ ;  /* 0x000000181d0c7810 */ /* 0x000fe40007ffe0ff */
[----:B------:R-:W-:Y:S01]  /*187d0*/  LEA.HI.X.SX32 R5, R5, R2, 0x1, P6 ;  /* 0x0000000205057211 */ /* 0x000fe200030f0eff */
[----:B------:R0:W-:Y:S01]  /*187e0*/  @P1 STG.E.U16 [R24.64], R13 ;  /* 0x0000000d18001986 */ /* 0x0001e2000c101504 */
[----:B------:R-:W-:-:S02]  /*187f0*/  ISETP.LT.AND P3, PT, R12, c[0x0][0x17c], !P0 ;  /* 0x00005f000c007a0c */ /* 0x000fc40004761270 */
[----:B------:R-:W-:Y:S01]  /*18800*/  LEA R12, P6, R3, R0, 0x1 ;  /* 0x00000000030c7211 */ /* 0x000fe200078c08ff */
[----:B------:R1:W-:Y:S01]  /*18810*/  @P5 STG.E.U16 [R4.64], R17 ;  /* 0x0000001104005986 */ /* 0x0003e2000c101504 */
[----:B------:R-:W-:-:S04]  /*18820*/  IADD3 R8, R29, 0x19, RZ ;  /* 0x000000191d087810 */ /* 0x000fc80007ffe0ff */
[----:B------:R-:W-:Y:S02]  /*18830*/  ISETP.LT.AND P2, PT, R8, c[0x0][0x17c], !P0 ;  /* 0x00005f0008007a0c */ /* 0x000fe40004741270 */
[C---:B0-----:R-:W-:Y:S02]  /*18840*/  LEA.HI.X.SX32 R13, R3.reuse, R2, 0x1, P6 ;  /* 0x00000002030d7211 */ /* 0x041fe400030f0eff */
[----:B-1----:R-:W-:Y:S02]  /*18850*/  IADD3 R5, R3, c[0x0][0x198], RZ ;  /* 0x0000660003057a10 */ /* 0x002fe40007ffe0ff */
[----:B------:R-:W-:Y:S02]  /*18860*/  IADD3 R8, R29, 0x1a, RZ ;  /* 0x0000001a1d087810 */ /* 0x000fe40007ffe0ff */
[----:B------:R-:W-:Y:S02]  /*18870*/  LEA R4, P6, R5, R0, 0x1 ;  /* 0x0000000005047211 */ /* 0x000fe400078c08ff */
[----:B------:R-:W-:-:S02]  /*18880*/  PRMT R17, R17, 0x7632, R17 ;  /* 0x0000763211117816 */ /* 0x000fc40000000011 */
[C---:B------:R-:W-:Y:S02]  /*18890*/  IADD3 R3, R5.reuse, c[0x0][0x198], RZ ;  /* 0x0000660005037a10 */ /* 0x040fe40007ffe0ff */
[----:B------:R-:W-:Y:S02]  /*188a0*/  LEA.HI.X.SX32 R5, R5, R2, 0x1, P6 ;  /* 0x0000000205057211 */ /* 0x000fe400030f0eff */
[----:B------:R-:W-:Y:S01]  /*188b0*/  ISETP.LT.AND P1, PT, R8, c[0x0][0x17c], !P0 ;  /* 0x00005f0008007a0c */ /* 0x000fe20004721270 */
[----:B------:R0:W-:Y:S01]  /*188c0*/  @P4 STG.E.U16 [R12.64], R17 ;  /* 0x000000110c004986 */ /* 0x0001e2000c101504 */
[----:B------:R-:W-:-:S04]  /*188d0*/  IADD3 R8, R29, 0x1b, RZ ;  /* 0x0000001b1d087810 */ /* 0x000fc80007ffe0ff */
[----:B------:R-:W-:Y:S02]  /*188e0*/  ISETP.LT.AND P5, PT, R8, c[0x0][0x17c], !P0 ;  /* 0x00005f0008007a0c */ /* 0x000fe400047a1270 */
[----:B------:R-:W-:Y:S02]  /*188f0*/  IADD3 R8, R29, 0x1c, RZ ;  /* 0x0000001c1d087810 */ /* 0x000fe40007ffe0ff */
[----:B0-----:R-:W-:-:S04]  /*18900*/  LEA R12, P6, R3, R0, 0x1 ;  /* 0x00000000030c7211 */ /* 0x001fc800078c08ff */
[----:B------:R-:W-:Y:S02]  /*18910*/  LEA.HI.X.SX32 R13, R3, R2, 0x1, P6 ;  /* 0x00000002030d7211 */ /* 0x000fe400030f0eff */
[----:B------:R-:W-:Y:S02]  /*18920*/  ISETP.LT.AND P4, PT, R8, c[0x0][0x17c], !P0 ;  /* 0x00005f0008007a0c */ /* 0x000fe40004781270 */
[----:B------:R-:W-:Y:S01]  /*18930*/  IADD3 R8, R29, 0x1d, RZ ;  /* 0x0000001d1d087810 */ /* 0x000fe20007ffe0ff */
[----:B---3--:R0:W-:Y:S03]  /*18940*/  @P3 STG.E.U16 [R4.64], R21 ;  /* 0x0000001504003986 */ /* 0x0081e6000c101504 */
[----:B------:R-:W-:Y:S02]  /*18950*/  ISETP.LT.AND P3, PT, R8, c[0x0][0x17c], !P0 ;  /* 0x00005f0008007a0c */ /* 0x000fe40004761270 */
[----:B0-----:R-:W-:-:S04]  /*18960*/  IADD3 R5, R3, c[0x0][0x198], RZ ;  /* 0x0000660003057a10 */ /* 0x001fc80007ffe0ff */
[----:B------:R-:W-:Y:S02]  /*18970*/  LEA R4, P6, R5, R0, 0x1 ;  /* 0x0000000005047211 */ /* 0x000fe400078c08ff */
[----:B------:R-:W-:Y:S02]  /*18980*/  PRMT R21, R21, 0x7632, R21 ;  /* 0x0000763215157816 */ /* 0x000fe40000000015 */
[C---:B------:R-:W-:Y:S02]  /*18990*/  IADD3 R3, R5.reuse, c[0x0][0x198], RZ ;  /* 0x0000660005037a10 */ /* 0x040fe40007ffe0ff */
[----:B------:R-:W-:Y:S01]  /*189a0*/  LEA.HI.X.SX32 R5, R5, R2, 0x1, P6 ;  /* 0x0000000205057211 */ /* 0x000fe200030f0eff */
[----:B------:R0:W-:Y:S01]  /*189b0*/  @P2 STG.E.U16 [R12.64], R21 ;  /* 0x000000150c002986 */ /* 0x0001e2000c101504 */
[----:B------:R-:W-:-:S03]  /*189c0*/  IADD3 R8, R29, 0x1e, RZ ;  /* 0x0000001e1d087810 */ /* 0x000fc60007ffe0ff */
[----:B------:R1:W-:Y:S01]  /*189d0*/  @P1 STG.E.U16 [R4.64], R9 ;  /* 0x0000000904001986 */ /* 0x0003e2000c101504 */
[----:B------:R-:W-:Y:S02]  /*189e0*/  ISETP.LT.AND P2, PT, R8, c[0x0][0x17c], !P0 ;  /* 0x00005f0008007a0c */ /* 0x000fe40004741270 */
[----:B------:R-:W-:Y:S02]  /*189f0*/  IADD3 R8, R29, 0x1f, RZ ;  /* 0x0000001f1d087810 */ /* 0x000fe40007ffe0ff */
[C---:B0-----:R-:W-:Y:S02]  /*18a00*/  LEA R12, P6, R3.reuse, R0, 0x1 ;  /* 0x00000000030c7211 */ /* 0x041fe400078c08ff */
[C---:B-1----:R-:W-:Y:S02]  /*18a10*/  IADD3 R5, R3.reuse, c[0x0][0x198], RZ ;  /* 0x0000660003057a10 */ /* 0x042fe40007ffe0ff */
[----:B------:R-:W-:Y:S02]  /*18a20*/  LEA.HI.X.SX32 R13, R3, R2, 0x1, P6 ;  /* 0x00000002030d7211 */ /* 0x000fe400030f0eff */
[----:B------:R-:W-:-:S02]  /*18a30*/  LEA R4, P6, R5, R0, 0x1 ;  /* 0x0000000005047211 */ /* 0x000fc400078c08ff */
[----:B------:R-:W-:Y:S02]  /*18a40*/  PRMT R9, R9, 0x7632, R9 ;  /* 0x0000763209097816 */ /* 0x000fe40000000009 */
[----:B------:R-:W-:Y:S02]  /*18a50*/  ISETP.LT.AND P1, PT, R8, c[0x0][0x17c], !P0 ;  /* 0x00005f0008007a0c */ /* 0x000fe40004721270 */
[----:B------:R-:W-:Y:S02]  /*18a60*/  IADD3 R3, R5, c[0x0][0x198], RZ ;  /* 0x0000660005037a10 */ /* 0x000fe40007ffe0ff */
[----:B------:R-:W-:Y:S02]  /*18a70*/  IADD3 R8, R29, 0x20, RZ ;  /* 0x000000201d087810 */ /* 0x000fe40007ffe0ff */
[----:B------:R-:W-:Y:S01]  /*18a80*/  LEA.HI.X.SX32 R5, R5, R2, 0x1, P6 ;  /* 0x0000000205057211 */ /* 0x000fe200030f0eff */
[----:B------:R0:W-:Y:S01]  /*18a90*/  @P5 STG.E.U16 [R12.64], R9 ;  /* 0x000000090c005986 */ /* 0x0001e2000c101504 */
[----:B------:R-:W-:-:S02]  /*18aa0*/  ISETP.LT.AND P5, PT, R8, c[0x0][0x17c], !P0 ;  /* 0x00005f0008007a0c */ /* 0x000fc400047a1270 */
[----:B------:R-:W-:Y:S01]  /*18ab0*/  LEA R8, P6, R3, R0, 0x1 ;  /* 0x0000000003087211 */ /* 0x000fe200078c08ff */
[----:B-----5:R1:W-:Y:S01]  /*18ac0*/  @P4 STG.E.U16 [R4.64], R20 ;  /* 0x0000001404004986 */ /* 0x0203e2000c101504 */
[----:B0-----:R-:W-:Y:S02]  /*18ad0*/  IADD3 R9, R29, 0x21, RZ ;  /* 0x000000211d097810 */ /* 0x001fe40007ffe0ff */
[----:B-1----:R-:W-:Y:S02]  /*18ae0*/  IADD3 R5, R3, c[0x0][0x198], RZ ;  /* 0x0000660003057a10 */ /* 0x002fe40007ffe0ff */
[----:B------:R-:W-:Y:S02]  /*18af0*/  ISETP.LT.AND P4, PT, R9, c[0x0][0x17c], !P0 ;  /* 0x00005f0009007a0c */ /* 0x000fe40004781270 */
[----:B------:R-:W-:Y:S02]  /*18b00*/  LEA.HI.X.SX32 R9, R3, R2, 0x1, P6 ;  /* 0x0000000203097211 */ /* 0x000fe400030f0eff */
[----:B------:R-:W-:-:S02]  /*18b10*/  LEA R4, P6, R5, R0, 0x1 ;  /* 0x0000000005047211 */ /* 0x000fc400078c08ff */
[----:B------:R-:W-:Y:S02]  /*18b20*/  PRMT R12, R20, 0x7632, R12 ;  /* 0x00007632140c7816 */ /* 0x000fe4000000000c */
[C---:B------:R-:W-:Y:S02]  /*18b30*/  IADD3 R3, R5.reuse, c[0x0][0x198], RZ ;  /* 0x0000660005037a10 */ /* 0x040fe40007ffe0ff */
[----:B------:R-:W-:Y:S01]  /*18b40*/  LEA.HI.X.SX32 R5, R5, R2, 0x1, P6 ;  /* 0x0000000205057211 */ /* 0x000fe200030f0eff */
[----:B------:R0:W-:Y:S04]  /*18b50*/  @P3 STG.E.U16 [R8.64], R12 ;  /* 0x0000000c08003986 */ /* 0x0001e8000c101504 */
[----:B------:R1:W-:Y:S01]  /*18b60*/  @P2 STG.E.U16 [R4.64], R22 ;  /* 0x0000001604002986 */ /* 0x0003e2000c101504 */
[----:B0-----:R-:W-:-:S03]  /*18b70*/  PRMT R12, R22, 0x7632, R12 ;  /* 0x00007632160c7816 */ /* 0x001fc6000000000c */
[----:B-1----:R-:W3:Y:S04]  /*18b80*/  LDL.LU R22, [R1+0x5fc] ;  /* 0x0005fc0001167983 */ /* 0x002ee80000300800 */
[----:B------:R-:W5:Y:S01]  /*18b90*/  LDL.LU R20, [R1+0xa8] ;  /* 0x0000a80001147983 */ /* 0x000f620000300800 */
[----:B------:R-:W-:Y:S02]  /*18ba0*/  IADD3 R9, R29, 0x23, RZ ;  /* 0x000000231d097810 */ /* 0x000fe40007ffe0ff */
[C---:B------:R-:W-:Y:S02]  /*18bb0*/  LEA R8, P6, R3.reuse, R0, 0x1 ;  /* 0x0000000003087211 */ /* 0x040fe400078c08ff */
[----:B------:R-:W-:Y:S02]  /*18bc0*/  IADD3 R5, R3, c[0x0][0x198], RZ ;  /* 0x0000660003057a10 */ /* 0x000fe40007ffe0ff */
[----:B------:R-:W-:-:S02]  /*18bd0*/  ISETP.LT.AND P2, PT, R9, c[0x0][0x17c], !P0 ;  /* 0x00005f0009007a0c */ /* 0x000fc40004741270 */
[----:B------:R-:W-:Y:S02]  /*18be0*/  LEA.HI.X.SX32 R9, R3, R2, 0x1, P6 ;  /* 0x0000000203097211 */ /* 0x000fe400030f0eff */
[C---:B------:R-:W-:Y:S02]  /*18bf0*/  LEA R4, P6, R5.reuse, R0, 0x1 ;  /* 0x0000000005047211 */ /* 0x040fe400078c08ff */
[C---:B------:R-:W-:Y:S02]  /*18c00*/  IADD3 R3, R5.reuse, c[0x0][0x198], RZ ;  /* 0x0000660005037a10 */ /* 0x040fe40007ffe0ff */
[----:B------:R-:W-:Y:S02]  /*18c10*/  LEA.HI.X.SX32 R5, R5, R2, 0x1, P6 ;  /* 0x0000000205057211 */ /* 0x000fe400030f0eff */
[----:B------:R-:W-:Y:S01]  /*18c20*/  IADD3 R13, R29, 0x22, RZ ;  /* 0x000000221d0d7810 */ /* 0x000fe20007ffe0ff */
[----:B------:R0:W-:Y:S03]  /*18c30*/  @P1 STG.E.U16 [R8.64], R12 ;  /* 0x0000000c08001986 */ /* 0x0001e6000c101504 */
[----:B------:R-:W-:Y:S01]  /*18c40*/  ISETP.LT.AND P3, PT, R13, c[0x0][0x17c], !P0 ;  /* 0x00005f000d007a0c */ /* 0x000fe20004761270 */
[----:B--2---:R1:W-:Y:S01]  /*18c50*/  @P5 STG.E.U16 [R4.64], R28 ;  /* 0x0000001c04005986 */ /* 0x0043e2000c101504 */
[----:B------:R-:W-:-:S02]  /*18c60*/  IADD3 R13, R29, 0x24, RZ ;  /* 0x000000241d0d7810 */ /* 0x000fc40007ffe0ff */
[----:B0-----:R-:W-:Y:S02]  /*18c70*/  IADD3 R9, R29, 0x25, RZ ;  /* 0x000000251d097810 */ /* 0x001fe40007ffe0ff */
[C---:B------:R-:W-:Y:S02]  /*18c80*/  LEA R8, P6, R3.reuse, R0, 0x1 ;  /* 0x0000000003087211 */ /* 0x040fe400078c08ff */
[----:B-1----:R-:W-:Y:S02]  /*18c90*/  IADD3 R5, R3, c[0x0][0x198], RZ ;  /* 0x0000660003057a10 */ /* 0x002fe40007ffe0ff */
[----:B------:R-:W-:Y:S02]  /*18ca0*/  ISETP.LT.AND P5, PT, R9, c[0x0][0x17c], !P0 ;  /* 0x00005f0009007a0c */ /* 0x000fe400047a1270 */
[----:B------:R-:W-:Y:S02]  /*18cb0*/  LEA.HI.X.SX32 R9, R3, R2, 0x1, P6 ;  /* 0x0000000203097211 */ /* 0x000fe400030f0eff */
[----:B------:R-:W-:-:S02]  /*18cc0*/  PRMT R12, R28, 0x7632, R12 ;  /* 0x000076321c0c7816 */ /* 0x000fc4000000000c */
[----:B------:R-:W-:Y:S01]  /*18cd0*/  ISETP.LT.AND P1, PT, R13, c[0x0][0x17c], !P0 ;  /* 0x00005f000d007a0c */ /* 0x000fe20004721270 */
[----:B------:R-:W2:Y:S01]  /*18ce0*/  LDL.LU R28, [R1+0xc] ;  /* 0x00000c00011c7983 */ /* 0x000ea20000300800 */
[----:B------:R-:W-:Y:S02]  /*18cf0*/  LEA R4, P6, R5, R0, 0x1 ;  /* 0x0000000005047211 */ /* 0x000fe400078c08ff */
[----:B------:R-:W-:Y:S02]  /*18d00*/  IADD3 R13, R29, 0x26, RZ ;  /* 0x000000261d0d7810 */ /* 0x000fe40007ffe0ff */
[C---:B------:R-:W-:Y:S01]  /*18d10*/  IADD3 R3, R5.reuse, c[0x0][0x198], RZ ;  /* 0x0000660005037a10 */ /* 0x040fe20007ffe0ff */
[----:B------:R0:W-:Y:S01]  /*18d20*/  @P4 STG.E.U16 [R8.64], R12 ;  /* 0x0000000c08004986 */ /* 0x0001e2000c101504 */
[----:B------:R-:W-:Y:S02]  /*18d30*/  LEA.HI.X.SX32 R5, R5, R2, 0x1, P6 ;  /* 0x0000000205057211 */ /* 0x000fe400030f0eff */
[----:B------:R-:W-:-:S02]  /*18d40*/  ISETP.LT.AND P4, PT, R13, c[0x0][0x17c], !P0 ;  /* 0x00005f000d007a0c */ /* 0x000fc40004781270 */
[C---:B------:R-:W-:Y:S01]  /*18d50*/  IADD3 R13, R3.reuse, c[0x0][0x198], RZ ;  /* 0x00006600030d7a10 */ /* 0x040fe20007ffe0ff */
[----:B------:R1:W-:Y:S01]  /*18d60*/  @P3 STG.E.U16 [R4.64], R6 ;  /* 0x0000000604003986 */ /* 0x0003e2000c101504 */
[----:B------:R-:W-:Y:S02]  /*18d70*/  PRMT R17, R6, 0x7632, R17 ;  /* 0x0000763206117816 */ /* 0x000fe40000000011 */
[----:B0-----:R-:W-:-:S04]  /*18d80*/  LEA R8, P6, R3, R0, 0x1 ;  /* 0x0000000003087211 */ /* 0x001fc800078c08ff */
[----:B------:R-:W-:Y:S02]  /*18d90*/  LEA.HI.X.SX32 R9, R3, R2, 0x1, P6 ;  /* 0x0000000203097211 */ /* 0x000fe400030f0eff */
[C---:B-1----:R-:W-:Y:S02]  /*18da0*/  LEA R4, P6, R13.reuse, R0, 0x1 ;  /* 0x000000000d047211 */ /* 0x042fe400078c08ff */
[C---:B------:R-:W-:Y:S01]  /*18db0*/  IADD3 R3, R13.reuse, c[0x0][0x198], RZ ;  /* 0x000066000d037a10 */ /* 0x040fe20007ffe0ff */
[----:B------:R0:W-:Y:S01]  /*18dc0*/  @P2 STG.E.U16 [R8.64], R17 ;  /* 0x0000001108002986 */ /* 0x0001e2000c101504 */
[----:B------:R-:W-:Y:S02]  /*18dd0*/  LEA.HI.X.SX32 R5, R13, R2, 0x1, P6 ;  /* 0x000000020d057211 */ /* 0x000fe400030f0eff */
[----:B------:R-:W-:Y:S02]  /*18de0*/  IADD3 R6, R29, 0x29, RZ ;  /* 0x000000291d067810 */ /* 0x000fe40007ffe0ff */
[----:B------:R-:W-:-:S02]  /*18df0*/  IADD3 R13, R3, c[0x0][0x198], RZ ;  /* 0x00006600030d7a10 */ /* 0x000fc40007ffe0ff */
[----:B------:R-:W-:Y:S01]  /*18e00*/  IADD3 R16, R29, 0x27, RZ ;  /* 0x000000271d107810 */ /* 0x000fe20007ffe0ff */
[----:B------:R1:W-:Y:S01]  /*18e10*/  @P1 STG.E.U16 [R4.64], R14 ;  /* 0x0000000e04001986 */ /* 0x0003e2000c101504 */
[C---:B0-----:R-:W-:Y:S02]  /*18e20*/  LEA R8, P6, R3.reuse, R0, 0x1 ;  /* 0x0000000003087211 */ /* 0x041fe400078c08ff */
[----:B------:R-:W-:Y:S02]  /*18e30*/  PRMT R12, R14, 0x7632, R12 ;  /* 0x000076320e0c7816 */ /* 0x000fe4000000000c */
[----:B------:R-:W-:Y:S02]  /*18e40*/  LEA.HI.X.SX32 R9, R3, R2, 0x1, P6 ;  /* 0x0000000203097211 */ /* 0x000fe400030f0eff */
[----:B------:R-:W-:Y:S02]  /*18e50*/  ISETP.LT.AND P1, PT, R6, c[0x0][0x17c], !P0 ;  /* 0x00005f0006007a0c */ /* 0x000fe40004721270 */
[----:B-1----:R-:W-:-:S02]  /*18e60*/  LEA R4, P6, R13, R0, 0x1 ;  /* 0x000000000d047211 */ /* 0x002fc400078c08ff */
[----:B------:R-:W-:Y:S02]  /*18e70*/  ISETP.LT.AND P3, PT, R16, c[0x0][0x17c], !P0 ;  /* 0x00005f0010007a0c */ /* 0x000fe40004761270 */
[----:B------:R-:W-:Y:S02]  /*18e80*/  IADD3 R6, R29, 0x2a, RZ ;  /* 0x0000002a1d067810 */ /* 0x000fe40007ffe0ff */
[----:B------:R-:W-:Y:S02]  /*18e90*/  IADD3 R3, R13, c[0x0][0x198], RZ ;  /* 0x000066000d037a10 */ /* 0x000fe40007ffe0ff */
[----:B------:R-:W-:Y:S01]  /*18ea0*/  IADD3 R16, R29, 0x28, RZ ;  /* 0x000000281d107810 */ /* 0x000fe20007ffe0ff */
[----:B------:R0:W-:Y:S01]  /*18eb0*/  @P5 STG.E.U16 [R8.64], R12 ;  /* 0x0000000c08005986 */ /* 0x0001e2000c101504 */
[----:B------:R-:W-:Y:S02]  /*18ec0*/  LEA.HI.X.SX32 R5, R13, R2, 0x1, P6 ;  /* 0x000000020d057211 */ /* 0x000fe400030f0eff */
[----:B------:R-:W-:-:S02]  /*18ed0*/  ISETP.LT.AND P5, PT, R6, c[0x0][0x17c], !P0 ;  /* 0x00005f0006007a0c */ /* 0x000fc400047a1270 */
[----:B------:R-:W-:Y:S02]  /*18ee0*/  ISETP.LT.AND P2, PT, R16, c[0x0][0x17c], !P0 ;  /* 0x00005f0010007a0c */ /* 0x000fe40004741270 */
[----:B------:R-:W-:Y:S02]  /*18ef0*/  IADD3 R6, R29, 0x2b, RZ ;  /* 0x0000002b1d067810 */ /* 0x000fe40007ffe0ff */
[C---:B------:R-:W-:Y:S02]  /*18f00*/  IADD3 R13, R3.reuse, c[0x0][0x198], RZ ;  /* 0x00006600030d7a10 */ /* 0x040fe40007ffe0ff */
[C---:B0-----:R-:W-:Y:S01]  /*18f10*/  LEA R8, P6, R3.reuse, R0, 0x1 ;  /* 0x0000000003087211 */ /* 0x041fe200078c08ff */
[----:B------:R0:W-:Y:S01]  /*18f20*/  @P4 STG.E.U16 [R4.64], R18 ;  /* 0x0000001204004986 */ /* 0x0001e2000c101504 */
[----:B------:R-:W-:Y:S02]  /*18f30*/  PRMT R14, R18, 0x7632, R14 ;  /* 0x00007632120e7816 */ /* 0x000fe4000000000e */
[----:B------:R-:W-:-:S02]  /*18f40*/  LEA.HI.X.SX32 R9, R3, R2, 0x1, P6 ;  /* 0x0000000203097211 */ /* 0x000fc400030f0eff */
[----:B------:R-:W-:Y:S02]  /*18f50*/  ISETP.LT.AND P4, PT, R6, c[0x0][0x17c], !P0 ;  /* 0x00005f0006007a0c */ /* 0x000fe40004781270 */
[----:B------:R-:W-:Y:S02]  /*18f60*/  IADD3 R6, R29, 0x2c, RZ ;  /* 0x0000002c1d067810 */ /* 0x000fe40007ffe0ff */
[C---:B------:R-:W-:Y:S02]  /*18f70*/  IADD3 R3, R13.reuse, c[0x0][0x198], RZ ;  /* 0x000066000d037a10 */ /* 0x040fe40007ffe0ff */
[C---:B0-----:R-:W-:Y:S01]  /*18f80*/  LEA R4, P6, R13.reuse, R0, 0x1 ;  /* 0x000000000d047211 */ /* 0x041fe200078c08ff */
[----:B------:R0:W-:Y:S01]  /*18f90*/  @P3 STG.E.U16 [R8.64], R14 ;  /* 0x0000000e08003986 */ /* 0x0001e2000c101504 */
[----:B------:R-:W-:Y:S02]  /*18fa0*/  ISETP.LT.AND P3, PT, R6, c[0x0][0x17c], !P0 ;  /* 0x00005f0006007a0c */ /* 0x000fe40004761270 */
[----:B------:R-:W-:-:S02]  /*18fb0*/  LEA.HI.X.SX32 R5, R13, R2, 0x1, P6 ;  /* 0x000000020d057211 */ /* 0x000fc400030f0eff */
[----:B------:R-:W-:Y:S02]  /*18fc0*/  IADD3 R6, R29, 0x2d, RZ ;  /* 0x0000002d1d067810 */ /* 0x000fe40007ffe0ff */
[C---:B------:R-:W-:Y:S02]  /*18fd0*/  IADD3 R13, R3.reuse, c[0x0][0x198], RZ ;  /* 0x00006600030d7a10 */ /* 0x040fe40007ffe0ff */
[----:B0-----:R-:W-:-:S04]  /*18fe0*/  LEA R8, P6, R3, R0, 0x1 ;  /* 0x0000000003087211 */ /* 0x001fc800078c08ff */
[----:B------:R-:W-:Y:S02]  /*18ff0*/  LEA.HI.X.SX32 R9, R3, R2, 0x1, P6 ;  /* 0x0000000203097211 */ /* 0x000fe400030f0eff */
[----:B------:R-:W-:Y:S01]  /*19000*/  IADD3 R3, R13, c[0x0][0x198], RZ ;  /* 0x000066000d037a10 */ /* 0x000fe20007ffe0ff */
[----:B---3--:R0:W-:Y:S01]  /*19010*/  @P2 STG.E.U16 [R4.64], R22 ;  /* 0x0000001604002986 */ /* 0x0081e2000c101504 */
[----:B------:R-:W-:Y:S02]  /*19020*/  PRMT R12, R22, 0x7632, R12 ;  /* 0x00007632160c7816 */ /* 0x000fe4000000000c */
[----:B------:R-:W-:Y:S02]  /*19030*/  ISETP.LT.AND P2, PT, R6, c[0x0][0x17c], !P0 ;  /* 0x00005f0006007a0c */ /* 0x000fe40004741270 */
[----:B------:R-:W-:Y:S01]  /*19040*/  IADD3 R6, R29, 0x2e, RZ ;  /* 0x0000002e1d067810 */ /* 0x000fe20007ffe0ff */
[----:B------:R1:W-:Y:S01]  /*19050*/  @P1 STG.E.U16 [R8.64], R12 ;  /* 0x0000000c08001986 */ /* 0x0003e2000c101504 */
[----:B0-----:R-:W-:-:S02]  /*19060*/  LEA R4, P6, R13, R0, 0x1 ;  /* 0x000000000d047211 */ /* 0x001fc400078c08ff */
[----:B------:R-:W-:Y:S02]  /*19070*/  ISETP.LT.AND P1, PT, R6, c[0x0][0x17c], !P0 ;  /* 0x00005f0006007a0c */ /* 0x000fe40004721270 */
[----:B------:R-:W-:Y:S02]  /*19080*/  LEA.HI.X.SX32 R5, R13, R2, 0x1, P6 ;  /* 0x000000020d057211 */ /* 0x000fe400030f0eff */
[----:B------:R-:W-:Y:S02]  /*19090*/  IADD3 R6, R29, 0x2f, RZ ;  /* 0x0000002f1d067810 */ /* 0x000fe40007ffe0ff */
[C---:B-1----:R-:W-:Y:S01]  /*190a0*/  LEA R8, P6, R3.reuse, R0, 0x1 ;  /* 0x0000000003087211 */ /* 0x042fe200078c08ff */
[----:B------:R0:W-:Y:S01]  /*190b0*/  @P5 STG.E.U16 [R4.64], R10 ;  /* 0x0000000a04005986 */ /* 0x0001e2000c101504 */
[----:B------:R-:W-:Y:S02]  /*190c0*/  IADD3 R13, R3, c[0x0][0x198], RZ ;  /* 0x00006600030d7a10 */ /* 0x000fe40007ffe0ff */
[----:B------:R-:W-:-:S02]  /*190d0*/  ISETP.LT.AND P5, PT, R6, c[0x0][0x17c], !P0 ;  /* 0x00005f0006007a0c */ /* 0x000fc400047a1270 */
[----:B------:R-:W-:Y:S02]  /*190e0*/  LEA.HI.X.SX32 R9, R3, R2, 0x1, P6 ;  /* 0x0000000203097211 */ /* 0x000fe400030f0eff */
[----:B------:R-:W-:Y:S02]  /*190f0*/  PRMT R6, R10, 0x7632, R6 ;  /* 0x000076320a067816 */ /* 0x000fe40000000006 */
[C---:B------:R-:W-:Y:S02]  /*19100*/  IADD3 R17, R13.reuse, c[0x0][0x198], RZ ;  /* 0x000066000d117a10 */ /* 0x040fe40007ffe0ff */
[C---:B0-----:R-:W-:Y:S01]  /*19110*/  LEA R4, P6, R13.reuse, R0, 0x1 ;  /* 0x000000000d047211 */ /* 0x041fe200078c08ff */
[----:B------:R0:W-:Y:S03]  /*19120*/  @P4 STG.E.U16 [R8.64], R6 ;  /* 0x0000000608004986 */ /* 0x0001e6000c101504 */
[----:B------:R-:W-:-:S02]  /*19130*/  LEA.HI.X.SX32 R5, R13, R2, 0x1, P6 ;  /* 0x000000020d057211 */ /* 0x000fc400030f0eff */
[----:B------:R-:W-:-:S03]  /*19140*/  IADD3 R13, R17, c[0x0][0x198], RZ ;  /* 0x00006600110d7a10 */ /* 0x000fc60007ffe0ff */
[----:B-----5:R1:W-:Y:S01]  /*19150*/  @P3 STG.E.U16 [R4.64], R20 ;  /* 0x0000001404003986 */ /* 0x0203e2000c101504 */
[----:B0-----:R-:W-:-:S04]  /*19160*/  LEA R8, P6, R17, R0, 0x1 ;  /* 0x0000000011087211 */ /* 0x001fc800078c08ff */
[----:B------:R-:W-:Y:S02]  /*19170*/  LEA.HI.X.SX32 R9, R17, R2, 0x1, P6 ;  /* 0x0000000211097211 */ /* 0x000fe400030f0eff */
[C---:B-1----:R-:W-:Y:S02]  /*19180*/  LEA R4, P6, R13.reuse, R0, 0x1 ;  /* 0x000000000d047211 */ /* 0x042fe400078c08ff */
[----:B------:R-:W-:Y:S02]  /*19190*/  PRMT R10, R20, 0x7632, R10 ;  /* 0x00007632140a7816 */ /* 0x000fe4000000000a */
[----:B------:R-:W-:Y:S02]  /*191a0*/  LEA.HI.X.SX32 R5, R13, R2, 0x1, P6 ;  /* 0x000000020d057211 */ /* 0x000fe400030f0eff */
[----:B------:R-:W-:Y:S01]  /*191b0*/  PRMT R6, R23, 0x7632, R6 ;  /* 0x0000763217067816 */ /* 0x000fe20000000006 */
[----:B------:R-:W-:Y:S04]  /*191c0*/  @P2 STG.E.U16 [R8.64], R10 ;  /* 0x0000000a08002986 */ /* 0x000fe8000c101504 */
[----:B------:R0:W-:Y:S04]  /*191d0*/  @P1 STG.E.U16 [R4.64], R23 ;  /* 0x0000001704001986 */ /* 0x0001e8000c101504 */
[----:B0-----:R-:W3:Y:S04]  /*191e0*/  LDL.LU R23, [R1+0x5f8] ;  /* 0x0005f80001177983 */ /* 0x001ee80000300800 */
[----:B------:R-:W0:Y:S01]  /*191f0*/  S2R R18, SR_TID.X ;  /* 0x0000000000127919 */ /* 0x000e220000002100 */
[----:B------:R-:W-:-:S02]  /*19200*/  IADD3 R17, R13, c[0x0][0x198], RZ ;  /* 0x000066000d117a10 */ /* 0x000fc40007ffe0ff */
[----:B------:R-:W-:Y:S02]  /*19210*/  IADD3 R3, R29, 0x30, RZ ;  /* 0x000000301d037810 */ /* 0x000fe40007ffe0ff */
[----:B------:R-:W-:Y:S02]  /*19220*/  LEA R8, P6, R17, R0, 0x1 ;  /* 0x0000000011087211 */ /* 0x000fe400078c08ff */
[----:B------:R-:W-:Y:S02]  /*19230*/  ISETP.LT.AND P4, PT, R3, c[0x0][0x17c], !P0 ;  /* 0x00005f0003007a0c */ /* 0x000fe40004781270 */
[----:B------:R-:W-:Y:S02]  /*19240*/  IADD3 R13, R17, c[0x0][0x198], RZ ;  /* 0x00006600110d7a10 */ /* 0x000fe40007ffe0ff */
[----:B------:R-:W-:Y:S02]  /*19250*/  IADD3 R3, R29, 0x31, RZ ;  /* 0x000000311d037810 */ /* 0x000fe40007ffe0ff */
[----:B------:R-:W-:-:S02]  /*19260*/  LEA.HI.X.SX32 R9, R17, R2, 0x1, P6 ;  /* 0x0000000211097211 */ /* 0x000fc400030f0eff */
[----:B------:R-:W-:Y:S02]  /*19270*/  LEA R4, P6, R13, R0, 0x1 ;  /* 0x000000000d047211 */ /* 0x000fe400078c08ff */
[----:B------:R-:W-:Y:S02]  /*19280*/  ISETP.LT.AND P3, PT, R3, c[0x0][0x17c], !P0 ;  /* 0x00005f0003007a0c */ /* 0x000fe40004761270 */
[----:B------:R-:W-:Y:S02]  /*19290*/  IADD3 R17, R13, c[0x0][0x198], RZ ;  /* 0x000066000d117a10 */ /* 0x000fe40007ffe0ff */
[----:B------:R-:W-:Y:S01]  /*192a0*/  IADD3 R3, R29, 0x32, RZ ;  /* 0x000000321d037810 */ /* 0x000fe20007ffe0ff */
[C---:B0-----:R-:W-:Y:S01]  /*192b0*/  IMAD.SHL.U32 R20, R18.reuse, 0x800, RZ ;  /* 0x0000080012147824 */ /* 0x041fe200078e00ff */
[----:B------:R-:W-:Y:S01]  /*192c0*/  LEA.HI.X.SX32 R5, R13, R2, 0x1, P6 ;  /* 0x000000020d057211 */ /* 0x000fe200030f0eff */
[----:B------:R0:W-:Y:S01]  /*192d0*/  @P5 STG.E.U16 [R8.64], R6 ;  /* 0x0000000608005986 */ /* 0x0001e2000c101504 */
[----:B------:R-:W-:-:S02]  /*192e0*/  LOP3.LUT R16, R18, 0x7f, RZ, 0xc0, !PT ;  /* 0x0000007f12107812 */ /* 0x000fc400078ec0ff */
[----:B------:R-:W-:Y:S02]  /*192f0*/  LOP3.LUT R20, R20, 0x3000, RZ, 0xc0, !PT ;  /* 0x0000300014147812 */ /* 0x000fe400078ec0ff */
[----:B------:R-:W-:Y:S02]  /*19300*/  ISETP.LT.AND P2, PT, R3, c[0x0][0x17c], !P0 ;  /* 0x00005f0003007a0c */ /* 0x000fe40004741270 */
[----:B------:R-:W-:Y:S01]  /*19310*/  IADD3 R13, R17, c[0x0][0x198], RZ ;  /* 0x00006600110d7a10 */ /* 0x000fe20007ffe0ff */
[----:B--2---:R1:W-:Y:S01]  /*19320*/  @P4 STG.E.U16 [R4.64], R28 ;  /* 0x0000001c04004986 */ /* 0x0043e2000c101504 */
[----:B------:R-:W-:Y:S02]  /*19330*/  IADD3 R3, R29, 0x33, RZ ;  /* 0x000000331d037810 */ /* 0x000fe40007ffe0ff */
[----:B0-----:R-:W-:Y:S01]  /*19340*/  LEA R8, P6, R17, R0, 0x1 ;  /* 0x0000000011087211 */ /* 0x001fe200078c08ff */
[----:B------:R-:W-:Y:S01]  /*19350*/  IMAD R20, R16, 0x10, R20 ;  /* 0x0000001010147824 */ /* 0x000fe200078e0214 */
[----:B------:R-:W-:-:S02]  /*19360*/  PRMT R10, R28, 0x7632, R10 ;  /* 0x000076321c0a7816 */ /* 0x000fc4000000000a */
[----:B------:R-:W-:Y:S02]  /*19370*/  LEA.HI.X.SX32 R9, R17, R2, 0x1, P6 ;  /* 0x0000000211097211 */ /* 0x000fe400030f0eff */
[C---:B------:R-:W-:Y:S01]  /*19380*/  IADD3 R17, R13.reuse, c[0x0][0x198], RZ ;  /* 0x000066000d117a10 */ /* 0x040fe20007ffe0ff */
[----:B------:R-:W0:Y:S01]  /*19390*/  LDS.128 R24, [R20] ;  /* 0x0000000014187984 */ /* 0x000e220000000c00 */
[----:B-1----:R-:W-:Y:S02]  /*193a0*/  LEA R4, P6, R13, R0, 0x1 ;  /* 0x000000000d047211 */ /* 0x002fe400078c08ff */
[----:B------:R-:W-:Y:S01]  /*193b0*/  ISETP.LT.AND P1, PT, R3, c[0x0][0x17c], !P0 ;  /* 0x00005f0003007a0c */ /* 0x000fe20004721270 */
[----:B------:R1:W-:Y:S01]  /*193c0*/  @P3 STG.E.U16 [R8.64], R10 ;  /* 0x0000000a08003986 */ /* 0x0003e2000c101504 */
[----:B------:R-:W-:Y:S02]  /*193d0*/  IADD3 R3, R29, 0x34, RZ ;  /* 0x000000341d037810 */ /* 0x000fe40007ffe0ff */
[----:B------:R-:W-:Y:S01]  /*193e0*/  LEA.HI.X.SX32 R5, R13, R2, 0x1, P6 ;  /* 0x000000020d057211 */ /* 0x000fe200030f0eff */
[----:B------:R-:W2:Y:S01]  /*193f0*/  LDL.LU R28, [R1+0xac] ;  /* 0x0000ac00011c7983 */ /* 0x000ea20000300800 */
[----:B------:R-:W-:-:S02]  /*19400*/  IADD3 R13, R17, c[0x0][0x198], RZ ;  /* 0x00006600110d7a10 */ /* 0x000fc40007ffe0ff */
[----:B------:R-:W-:Y:S01]  /*19410*/  ISETP.LT.AND P5, PT, R3, c[0x0][0x17c], !P0 ;  /* 0x00005f0003007a0c */ /* 0x000fe200047a1270 */
[----:B----4-:R4:W-:Y:S01]  /*19420*/  @P2 STG.E.U16 [R4.64], R7 ;  /* 0x0000000704002986 */ /* 0x0109e2000c101504 */
[----:B------:R-:W-:Y:S02]  /*19430*/  IADD3 R3, R29, 0x35, RZ ;  /* 0x000000351d037810 */ /* 0x000fe40007ffe0ff */
[----:B-1----:R-:W-:-:S04]  /*19440*/  LEA R8, P6, R17, R0, 0x1 ;  /* 0x0000000011087211 */ /* 0x002fc800078c08ff */
[----:B------:R-:W-:Y:S02]  /*19450*/  LEA.HI.X.SX32 R9, R17, R2, 0x1, P6 ;  /* 0x0000000211097211 */ /* 0x000fe400030f0eff */
[C---:B------:R-:W-:Y:S02]  /*19460*/  IADD3 R17, R13.reuse, c[0x0][0x198], RZ ;  /* 0x000066000d117a10 */ /* 0x040fe40007ffe0ff */
[----:B----4-:R-:W-:Y:S02]  /*19470*/  LEA R4, P6, R13, R0, 0x1 ;  /* 0x000000000d047211 */ /* 0x010fe400078c08ff */
[----:B------:R-:W-:Y:S02]  /*19480*/  ISETP.LT.AND P4, PT, R3, c[0x0][0x17c], !P0 ;  /* 0x00005f0003007a0c */ /* 0x000fe40004781270 */
[----:B------:R-:W-:Y:S02]  /*19490*/  IADD3 R3, R29, 0x36, RZ ;  /* 0x000000361d037810 */ /* 0x000fe40007ffe0ff */
[----:B------:R-:W-:-:S02]  /*194a0*/  LEA.HI.X.SX32 R5, R13, R2, 0x1, P6 ;  /* 0x000000020d057211 */ /* 0x000fc400030f0eff */
[----:B------:R-:W-:Y:S02]  /*194b0*/  PRMT R14, R7, 0x7632, R14 ;  /* 0x00007632070e7816 */ /* 0x000fe4000000000e */
[C---:B------:R-:W-:Y:S02]  /*194c0*/  LEA R6, P6, R17.reuse, R0, 0x1 ;  /* 0x0000000011067211 */ /* 0x040fe400078c08ff */
[----:B------:R-:W-:Y:S02]  /*194d0*/  IADD3 R13, R17, c[0x0][0x198], RZ ;  /* 0x00006600110d7a10 */ /* 0x000fe40007ffe0ff */
[----:B------:R-:W-:Y:S02]  /*194e0*/  ISETP.LT.AND P3, PT, R3, c[0x0][0x17c], !P0 ;  /* 0x00005f0003007a0c */ /* 0x000fe40004761270 */
[----:B------:R-:W-:Y:S01]  /*194f0*/  IADD3 R3, R29, 0x37, RZ ;  /* 0x000000371d037810 */ /* 0x000fe20007ffe0ff */
[----:B------:R1:W-:Y:S01]  /*19500*/  @P1 STG.E.U16 [R8.64], R14 ;  /* 0x0000000e08001986 */ /* 0x0003e2000c101504 */
[----:B------:R-:W-:-:S02]  /*19510*/  LEA.HI.X.SX32 R7, R17, R2, 0x1, P6 ;  /* 0x0000000211077211 */ /* 0x000fc400030f0eff */
[----:B------:R-:W-:Y:S01]  /*19520*/  LEA R12, P6, R13, R0, 0x1 ;  /* 0x000000000d0c7211 */ /* 0x000fe200078c08ff */
[----:B------:R4:W-:Y:S01]  /*19530*/  @P5 STG.E.U16 [R4.64], R15 ;  /* 0x0000000f04005986 */ /* 0x0009e2000c101504 */
[----:B------:R-:W-:Y:S02]  /*19540*/  ISETP.LT.AND P2, PT, R3, c[0x0][0x17c], !P0 ;  /* 0x00005f0003007a0c */ /* 0x000fe40004741270 */
[----:B------:R-:W-:Y:S02]  /*19550*/  IADD3 R3, R29, 0x38, RZ ;  /* 0x000000381d037810 */ /* 0x000fe40007ffe0ff */
[C---:B-1----:R-:W-:Y:S02]  /*19560*/  IADD3 R9, R13.reuse, c[0x0][0x198], RZ ;  /* 0x000066000d097a10 */ /* 0x042fe40007ffe0ff */
[----:B------:R-:W-:Y:S02]  /*19570*/  LEA.HI.X.SX32 R13, R13, R2, 0x1, P6 ;  /* 0x000000020d0d7211 */ /* 0x000fe400030f0eff */
[----:B----4-:R-:W-:Y:S01]  /*19580*/  PRMT R5, R15, 0x7632, R5 ;  /* 0x000076320f057816 */ /* 0x010fe20000000005 */
[----:B------:R-:W-:Y:S01]  /*19590*/  IMAD.SHL.U32 R22, R18, 0x800, RZ ;  /* 0x0000080012167824 */ /* 0x000fe200078e00ff */
[----:B------:R-:W-:-:S02]  /*195a0*/  LEA R4, P6, R9, R0, 0x1 ;  /* 0x0000000009047211 */ /* 0x000fc400078c08ff */
[----:B------:R-:W-:Y:S01]  /*195b0*/  IADD3 R15, R9, c[0x0][0x198], RZ ;  /* 0x00006600090f7a10 */ /* 0x000fe20007ffe0ff */
[----:B------:R1:W-:Y:S01]  /*195c0*/  @P4 STG.E.U16 [R6.64], R5 ;  /* 0x0000000506004986 */ /* 0x0003e2000c101504 */
[----:B------:R-:W-:Y:S02]  /*195d0*/  ISETP.LT.AND P1, PT, R3, c[0x0][0x17c], !P0 ;  /* 0x00005f0003007a0c */ /* 0x000fe40004721270 */
[----:B------:R-:W-:Y:S02]  /*195e0*/  IADD3 R3, R29, 0x39, RZ ;  /* 0x000000391d037810 */ /* 0x000fe40007ffe0ff */
[----:B------:R-:W-:Y:S02]  /*195f0*/  LOP3.LUT R22, R22, 0x3000, RZ, 0xc0, !PT ;  /* 0x0000300016167812 */ /* 0x000fe400078ec0ff */
[----:B------:R-:W-:Y:S02]  /*19600*/  ISETP.LT.AND P5, PT, R3, c[0x0][0x17c], !P0 ;  /* 0x00005f0003007a0c */ /* 0x000fe400047a1270 */
[----:B-1----:R-:W-:-:S02]  /*19610*/  LEA.HI.X.SX32 R5, R9, R2, 0x1, P6 ;  /* 0x0000000209057211 */ /* 0x002fc400030f0eff */
[C---:B------:R-:W-:Y:S02]  /*19620*/  LEA R8, P6, R15.reuse, R0, 0x1 ;  /* 0x000000000f087211 */ /* 0x040fe400078c08ff */
[C---:B------:R-:W-:Y:S02]  /*19630*/  IADD3 R7, R15.reuse, c[0x0][0x198], RZ ;  /* 0x000066000f077a10 */ /* 0x040fe40007ffe0ff */
[----:B------:R-:W-:Y:S01]  /*19640*/  LEA.HI.X.SX32 R9, R15, R2, 0x1, P6 ;  /* 0x000000020f097211 */ /* 0x000fe200030f0eff */
[----:B------:R-:W-:Y:S01]  /*19650*/  IMAD R22, R16, 0x10, R22 ;  /* 0x0000001010167824 */ /* 0x000fe200078e0216 */
[----:B------:R-:W-:Y:S01]  /*19660*/  LEA R14, P6, R7, R0, 0x1 ;  /* 0x00000000070e7211 */ /* 0x000fe200078c08ff */
[----:B------:R1:W-:Y:S01]  /*19670*/  @P3 STG.E.U16 [R12.64], R19 ;  /* 0x000000130c003986 */ /* 0x0003e2000c101504 */
[----:B------:R-:W-:Y:S02]  /*19680*/  PRMT R10, R19, 0x7632, R10 ;  /* 0x00007632130a7816 */ /* 0x000fe4000000000a */
[----:B------:R-:W-:-:S02]  /*19690*/  LEA.HI.X.SX32 R15, R7, R2, 0x1, P6 ;  /* 0x00000002070f7211 */ /* 0x000fc400030f0eff */
[----:B------:R-:W-:Y:S01]  /*196a0*/  LOP3.LUT R22, R22, 0x20, RZ, 0x3c, !PT ;  /* 0x0000002016167812 */ /* 0x000fe200078e3cff */
[----:B------:R-:W-:Y:S01]  /*196b0*/  @P2 STG.E.U16 [R4.64], R10 ;  /* 0x0000000a04002986 */ /* 0x000fe2000c101504 */
[----:B-1----:R-:W-:-:S03]  /*196c0*/  IADD3 R13, R7, c[0x0][0x198], RZ ;  /* 0x00006600070d7a10 */ /* 0x002fc60007ffe0ff */
[----:B------:R-:W4:Y:S04]  /*196d0*/  LDL.LU R19, [R1+0xbc] ;  /* 0x0000bc0001137983 */ /* 0x000f280000300800 */
[----:B0-----:R-:W-:Y:S04]  /*196e0*/  STL [R1+0x14], R25 ;  /* 0x0000141901007387 */ /* 0x001fe80000100800 */
[----:B------:R-:W-:Y:S04]  /*196f0*/  STL.64 [R1+0x18], R26 ;  /* 0x0000181a01007387 */ /* 0x000fe80000100a00 */
[----:B------:R-:W-:Y:S04]  /*19700*/  STL [R1+0x5f4], R22 ;  /* 0x0005f41601007387 */ /* 0x000fe80000100800 */
[----:B------:R-:W-:Y:S01]  /*19710*/  STL [R1+0x5f0], R21 ;  /* 0x0005f01501007387 */ /* 0x000fe20000100800 */
[----:B---3--:R-:W-:-:S03]  /*19720*/  PRMT R7, R23, 0x7632, R7 ;  /* 0x0000763217077816 */ /* 0x008fc60000000007 */
[----:B------:R-:W-:Y:S04]  /*19730*/  @P1 STG.E.U16 [R8.64], R23 ;  /* 0x0000001708001986 */ /* 0x000fe8000c101504 */
[----:B------:R0:W-:Y:S02]  /*19740*/  @P5 STG.E.U16 [R14.64], R7 ;  /* 0x000000070e005986 */ /* 0x0001e4000c101504 */
[----:B0-----:R-:W-:Y:S02]  /*19750*/  IMAD.MOV.U32 R14, RZ, RZ, R24 ;  /* 0x000000ffff0e7224 */ /* 0x001fe400078e0018 */
[----:B------:R-:W0:Y:S04]  /*19760*/  LDS.128 R24, [R22] ;  /* 0x0000000016187984 */ /* 0x000e280000000c00 */
[----:B------:R-:W1:Y:S04]  /*19770*/  LDS.128 R20, [R20+0x800] ;  /* 0x0008000014147984 */ /* 0x000e680000000c00 */
[----:B0-----:R-:W-:Y:S04]  /*19780*/  STL.64 [R1+0x5e8], R26 ;  /* 0x0005e81a01007387 */ /* 0x001fe80000100a00 */
[----:B-1----:R-:W-:Y:S04]  /*19790*/  STL [R1+0x4], R21 ;  /* 0x0000041501007387 */ /* 0x002fe80000100800 */
[----:B------:R0:W-:Y:S04]  /*197a0*/  STL.64 [R1+0x8], R22 ;  /* 0x0000081601007387 */ /* 0x0001e80000100a00 */
[----:B0-----:R-:W3:Y:S04]  /*197b0*/  LDL.LU R22, [R1+0x5f4] ;  /* 0x0005f40001167983 */ /* 0x001ee80000300800 */
[----:B------:R-:W5:Y:S01]  /*197c0*/  LDL.LU R21, [R1+0x5f0] ;  /* 0x0005f00001157983 */ /* 0x000f620000300800 */
[----:B------:R-:W-:-:S04]  /*197d0*/  IADD3 R3, R29, 0x3a, RZ ;  /* 0x0000003a1d037810 */ /* 0x000fc80007ffe0ff */
[----:B------:R-:W-:Y:S02]  /*197e0*/  ISETP.LT.AND P4, PT, R3, c[0x0][0x17c], !P0 ;  /* 0x00005f0003007a0c */ /* 0x000fe40004781270 */
[----:B------:R-:W-:Y:S02]  /*197f0*/  IADD3 R3, R29, 0x3b, RZ ;  /* 0x0000003b1d037810 */ /* 0x000fe40007ffe0ff */
[----:B------:R-:W-:Y:S02]  /*19800*/  LEA R12, P6, R13, R0, 0x1 ;  /* 0x000000000d0c7211 */ /* 0x000fe400078c08ff */
[----:B------:R-:W-:Y:S02]  /*19810*/  ISETP.LT.AND P3, PT, R3, c[0x0][0x17c], !P0 ;  /* 0x00005f0003007a0c */ /* 0x000fe40004761270 */
[----:B------:R-:W-:Y:S02]  /*19820*/  IADD3 R5, R13, c[0x0][0x198], RZ ;  /* 0x000066000d057a10 */ /* 0x000fe40007ffe0ff */
[----:B------:R-:W-:-:S02]  /*19830*/  IADD3 R3, R29, 0x3c, RZ ;  /* 0x0000003c1d037810 */ /* 0x000fc40007ffe0ff */
[----:B------:R-:W-:Y:S02]  /*19840*/  LEA.HI.X.SX32 R13, R13, R2, 0x1, P6 ;  /* 0x000000020d0d7211 */ /* 0x000fe400030f0eff */
[----:B------:R-:W-:Y:S02]  /*19850*/  LEA R6, P6, R5, R0, 0x1 ;  /* 0x0000000005067211 */ /* 0x000fe400078c08ff */
[----:B------:R-:W-:Y:S02]  /*19860*/  ISETP.LT.AND P2, PT, R3, c[0x0][0x17c], !P0 ;  /* 0x00005f0003007a0c */ /* 0x000fe40004741270 */
[C---:B------:R-:W-:Y:S02]  /*19870*/  IADD3 R17, R5.reuse, c[0x0][0x198], RZ ;  /* 0x0000660005117a10 */ /* 0x040fe40007ffe0ff */
[----:B------:R-:W-:Y:S02]  /*19880*/  LEA.HI.X.SX32 R7, R5, R2, 0x1, P6 ;  /* 0x0000000205077211 */ /* 0x000fe400030f0eff */
[----:B------:R-:W-:-:S02]  /*19890*/  LEA R8, P6, R17, R0, 0x1 ;  /* 0x0000000011087211 */ /* 0x000fc400078c08ff */
[----:B------:R-:W-:Y:S02]  /*198a0*/  IADD3 R3, R29, 0x3d, RZ ;  /* 0x0000003d1d037810 */ /* 0x000fe40007ffe0ff */
[----:B------:R-:W-:Y:S02]  /*198b0*/  PRMT R5, R11, 0x7632, R5 ;  /* 0x000076320b057816 */ /* 0x000fe40000000005 */
[----:B------:R-:W-:Y:S01]  /*198c0*/  LEA.HI.X.SX32 R9, R17, R2, 0x1, P6 ;  /* 0x0000000211097211 */ /* 0x000fe200030f0eff */
[----:B------:R-:W-:Y:S01]  /*198d0*/  @P4 STG.E.U16 [R12.64], R11 ;  /* 0x0000000b0c004986 */ /* 0x000fe2000c101504 */
[----:B------:R-:W-:Y:S02]  /*198e0*/  ISETP.LT.AND P1, PT, R3, c[0x0][0x17c], !P0 ;  /* 0x00005f0003007a0c */ /* 0x000fe40004721270 */
[----:B------:R-:W-:Y:S01]  /*198f0*/  IADD3 R3, R29, 0x3e, RZ ;  /* 0x0000003e1d037810 */ /* 0x000fe20007ffe0ff */
[----:B------:R-:W-:Y:S01]  /*19900*/  @P3 STG.E.U16 [R6.64], R5 ;  /* 0x0000000506003986 */ /* 0x000fe2000c101504 */
[----:B------:R-:W-:-:S03]  /*19910*/  IADD3 R17, R17, c[0x0][0x198], RZ ;  /* 0x0000660011117a10 */ /* 0x000fc60007ffe0ff */
[----:B--2---:R0:W-:Y:S01]  /*19920*/  @P2 STG.E.U16 [R8.64], R28 ;  /* 0x0000001c08002986 */ /* 0x0041e2000c101504 */
[----:B------:R-:W-:Y:S02]  /*19930*/  ISETP.LT.AND P5, PT, R3, c[0x0][0x17c], !P0 ;  /* 0x00005f0003007a0c */ /* 0x000fe400047a1270 */
[----:B------:R-:W-:Y:S02]  /*19940*/  IADD3 R3, R29, 0x3f, RZ ;  /* 0x0000003f1d037810 */ /* 0x000fe40007ffe0ff */
[----:B------:R-:W-:Y:S02]  /*19950*/  LEA R4, P6, R17, R0, 0x1 ;  /* 0x0000000011047211 */ /* 0x000fe400078c08ff */
[----:B0-----:R-:W-:Y:S01]  /*19960*/  PRMT R9, R28, 0x7632, R9 ;  /* 0x000076321c097816 */ /* 0x001fe20000000009 */
[----:B------:R-:W-:Y:S01]  /*19970*/  IMAD.SHL.U32 R28, R18, 0x800, RZ ;  /* 0x00000800121c7824 */ /* 0x000fe200078e00ff */
[----:B------:R-:W-:Y:S02]  /*19980*/  ISETP.LT.AND P4, PT, R3, c[0x0][0x17c], !P0 ;  /* 0x00005f0003007a0c */ /* 0x000fe40004781270 */
[----:B------:R-:W-:-:S02]  /*19990*/  IADD3 R3, R29, 0x40, RZ ;  /* 0x000000401d037810 */ /* 0x000fc40007ffe0ff */
[----:B------:R-:W-:Y:S02]  /*199a0*/  LOP3.LUT R28, R28, 0x3000, RZ, 0xc0, !PT ;  /* 0x000030001c1c7812 */ /* 0x000fe400078ec0ff */
[C---:B------:R-:W-:Y:S02]  /*199b0*/  IADD3 R11, R17.reuse, c[0x0][0x198], RZ ;  /* 0x00006600110b7a10 */ /* 0x040fe40007ffe0ff */
[----:B------:R-:W-:Y:S01]  /*199c0*/  LEA.HI.X.SX32 R5, R17, R2, 0x1, P6 ;  /* 0x0000000211057211 */ /* 0x000fe200030f0eff */
[----:B------:R-:W-:Y:S01]  /*199d0*/  IMAD R28, R16, 0x10, R28 ;  /* 0x00000010101c7824 */ /* 0x000fe200078e021c */
[----:B------:R-:W-:Y:S02]  /*199e0*/  ISETP.LT.AND P3, PT, R3, c[0x0][0x17c], !P0 ;  /* 0x00005f0003007a0c */ /* 0x000fe40004761270 */
[----:B------:R-:W-:Y:S02]  /*199f0*/  LEA R6, P6, R11, R0, 0x1 ;  /* 0x000000000b067211 */ /* 0x000fe400078c08ff */
[----:B------:R-:W-:-:S02]  /*19a00*/  IADD3 R3, R29, 0x41, RZ ;  /* 0x000000411d037810 */ /* 0x000fc40007ffe0ff */
[----:B------:R-:W-:Y:S02]  /*19a10*/  LEA.HI.X.SX32 R7, R11, R2, 0x1, P6 ;  /* 0x000000020b077211 */ /* 0x000fe400030f0eff */
[----:B------:R-:W-:Y:S02]  /*19a20*/  ISETP.LT.AND P2, PT, R3, c[0x0][0x17c], !P0 ;  /* 0x00005f0003007a0c */ /* 0x000fe40004741270 */
[----:B------:R-:W-:Y:S02]  /*19a30*/  IADD3 R13, R11, c[0x0][0x198], RZ ;  /* 0x000066000b0d7a10 */ /* 0x000fe40007ffe0ff */
[----:B------:R-:W-:Y:S02]  /*19a40*/  LOP3.LUT R28, R28, 0x40, RZ, 0x3c, !PT ;  /* 0x000000401c1c7812 */ /* 0x000fe400078e3cff */
[----:B------:R-:W-:Y:S01]  /*19a50*/  IADD3 R3, R29, 0x42, RZ ;  /* 0x000000421d037810 */ /* 0x000fe20007ffe0ff */
[----:B------:R0:W-:Y:S01]  /*19a60*/  @P1 STG.E.U16 [R4.64], R9 ;  /* 0x0000000904001986 */ /* 0x0001e2000c101504 */
[----:B------:R-:W-:Y:S01]  /*19a70*/  IMAD.SHL.U32 R27, R18, 0x800, RZ ;  /* 0x00000800121b7824 */ /* 0x000fe200078e00ff */
[----:B------:R-:W-:-:S02]  /*19a80*/  LEA R8, P6, R13, R0, 0x1 ;  /* 0x000000000d087211 */ /* 0x000fc400078c08ff */
[----:B----4-:R-:W-:Y:S01]  /*19a90*/  @P5 STG.E.U16 [R6.64], R19 ;  /* 0x0000001306005986 */ /* 0x010fe2000c101504 */
[----:B------:R-:W-:Y:S02]  /*19aa0*/  ISETP.LT.AND P1, PT, R3, c[0x0][0x17c], !P0 ;  /* 0x00005f0003007a0c */ /* 0x000fe40004721270 */
[----:B------:R-:W-:Y:S01]  /*19ab0*/  IADD3 R3, R29, 0x43, RZ ;  /* 0x000000431d037810 */ /* 0x000fe20007ffe0ff */
[----:B------:R-:W1:Y:S01]  /*19ac0*/  LDS.128 R4, [R28] ;  /* 0x000000001c047984 */ /* 0x000e620000000c00 */
[----:B------:R-:W-:Y:S02]  /*19ad0*/  IADD3 R15, R13, c[0x0][0x198], RZ ;  /* 0x000066000d0f7a10 */ /* 0x000fe40007ffe0ff */
[----:B------:R-:W-:Y:S02]  /*19ae0*/  LOP3.LUT R27, R27, 0x3000, RZ, 0xc0, !PT ;  /* 0x000030001b1b7812 */ /* 0x000fe400078ec0ff */
[----:B0-----:R-:W-:Y:S02]  /*19af0*/  LEA.HI.X.SX32 R9, R13, R2, 0x1, P6 ;  /* 0x000000020d097211 */ /* 0x001fe400030f0eff */
[----:B------:R-:W-:-:S02]  /*19b00*/  PRMT R13, R19, 0x7632, R13 ;  /* 0x00007632130d7816 */ /* 0x000fc4000000000d */
[----:B------:R-:W-:Y:S02]  /*19b10*/  ISETP.LT.AND P5, PT, R3, c[0x0][0x17c], !P0 ;  /* 0x00005f0003007a0c */ /* 0x000fe400047a1270 */
[----:B------:R-:W-:Y:S02]  /*19b20*/  LEA R10, P6, R15, R0, 0x1 ;  /* 0x000000000f0a7211 */ /* 0x000fe400078c08ff */
[----:B------:R-:W-:Y:S01]  /*19b30*/  IADD3 R3, R29, 0x44, RZ ;  /* 0x000000441d037810 */ /* 0x000fe20007ffe0ff */
[----:B------:R-:W-:Y:S01]  /*19b40*/  IMAD R27, R16, 0x10, R27 ;  /* 0x00000010101b7824 */ /* 0x000fe200078e021b */
[----:B------:R-:W-:Y:S01]  /*19b50*/  LEA.HI.X.SX32 R11, R15, R2, 0x1, P6 ;  /* 0x000000020f0b7211 */ /* 0x000fe200030f0eff */
[----:B------:R0:W-:Y:S01]  /*19b60*/  @P4 STG.E.U16 [R8.64], R13 ;  /* 0x0000000d08004986 */ /* 0x0001e2000c101504 */
[----:B------:R-:W-:Y:S02]  /*19b70*/  ISETP.LT.AND P4, PT, R3, c[0x0][0x17c], !P0 ;  /* 0x00005f0003007a0c */ /* 0x000fe40004781270 */
[----:B------:R-:W-:-:S02]  /*19b80*/  IADD3 R15, R15, c[0x0][0x198], RZ ;  /* 0x000066000f0f7a10 */ /* 0x000fc40007ffe0ff */
[----:B------:R-:W-:Y:S01]  /*19b90*/  IADD3 R3, R29, 0x45, RZ ;  /* 0x000000451d037810 */ /* 0x000fe20007ffe0ff */
[----:B------:R2:W-:Y:S01]  /*19ba0*/  @P3 STG.E.U16 [R10.64], R14 ;  /* 0x0000000e0a003986 */ /* 0x0005e2000c101504 */
[----:B------:R-:W-:Y:S02]  /*19bb0*/  LOP3.LUT R27, R27, 0x60, RZ, 0x3c, !PT ;  /* 0x000000601b1b7812 */ /* 0x000fe400078e3cff */
[----:B------:R-:W-:Y:S02]  /*19bc0*/  LEA R12, P6, R15, R0, 0x1 ;  /* 0x000000000f0c7211 */ /* 0x000fe400078c08ff */
[----:B------:R-:W-:Y:S01]  /*19bd0*/  ISETP.LT.AND P3, PT, R3, c[0x0][0x17c], !P0 ;  /* 0x00005f0003007a0c */ /* 0x000fe20004761270 */
[----:B------:R-:W4:Y:S01]  /*19be0*/  LDS.128 R8, [R27] ;  /* 0x000000001b087984 */ /* 0x000f220000000c00 */
[----:B------:R-:W-:Y:S02]  /*19bf0*/  IADD3 R3, R15, c[0x0][0x198], RZ ;  /* 0x000066000f037a10 */ /* 0x000fe40007ffe0ff */
[----:B------:R-:W-:-:S02]  /*19c00*/  PRMT R17, R14, 0x7632, R17 ;  /* 0x000076320e117816 */ /* 0x000fc40000000011 */
[----:B0-----:R-:W-:Y:S02]  /*19c10*/  LEA.HI.X.SX32 R13, R15, R2, 0x1, P6 ;  /* 0x000000020f0d7211 */ /* 0x001fe400030f0eff */
[C---:B--2---:R-:W-:Y:S02]  /*19c20*/  LEA R14, P6, R3.reuse, R0, 0x1 ;  /* 0x00000000030e7211 */ /* 0x044fe400078c08ff */
[C---:B------:R-:W-:Y:S01]  /*19c30*/  IADD3 R16, R3.reuse, c[0x0][0x198], RZ ;  /* 0x0000660003107a10 */ /* 0x040fe20007ffe0ff */
[----:B------:R0:W-:Y:S01]  /*19c40*/  @P2 STG.E.U16 [R12.64], R17 ;  /* 0x000000110c002986 */ /* 0x0001e2000c101504 */
[----:B------:R-:W-:Y:S02]  /*19c50*/  LEA.HI.X.SX32 R15, R3, R2, 0x1, P6 ;  /* 0x00000002030f7211 */ /* 0x000fe400030f0eff */
[----:B------:R-:W-:-:S03]  /*19c60*/  IADD3 R3, R16, c[0x0][0x198], RZ ;  /* 0x0000660010037a10 */ /* 0x000fc60007ffe0ff */
[----:B------:R2:W-:Y:S01]  /*19c70*/  @P1 STG.E.U16 [R14.64], R24 ;  /* 0x000000180e001986 */ /* 0x0005e2000c101504 */
[----:B------:R-:W-:Y:S02]  /*19c80*/  IADD3 R18, R29, 0x46, RZ ;  /* 0x000000461d127810 */ /* 0x000fe40007ffe0ff */
[----:B0-----:R-:W-:-:S04]  /*19c90*/  LEA R12, P6, R16, R0, 0x1 ;  /* 0x00000000100c7211 */ /* 0x001fc800078c08ff */
[----:B------:R-:W-:Y:S02]  /*19ca0*/  LEA.HI.X.SX32 R13, R16, R2, 0x1, P6 ;  /* 0x00000002100d7211 */ /* 0x000fe400030f0eff */
[----:B--2---:R-:W-:Y:S02]  /*19cb0*/  PRMT R24, R24, 0x7632, R24 ;  /* 0x0000763218187816 */ /* 0x004fe40000000018 */
[C---:B------:R-:W-:Y:S02]  /*19cc0*/  LEA R14, P6, R3.reuse, R0, 0x1 ;  /* 0x00000000030e7211 */ /* 0x040fe400078c08ff */
[----:B------:R-:W-:Y:S01]  /*19cd0*/  ISETP.LT.AND P2, PT, R18, c[0x0][0x17c], !P0 ;  /* 0x00005f0012007a0c */ /* 0x000fe20004741270 */
[----:B------:R0:W-:Y:S01]  /*19ce0*/  @P5 STG.E.U16 [R12.64], R24 ;  /* 0x000000180c005986 */ /* 0x0001e2000c101504 */
[----:B------:R-:W-:Y:S02]  /*19cf0*/  LEA.HI.X.SX32 R15, R3, R2, 0x1, P6 ;  /* 0x00000002030f7211 */ /* 0x000fe400030f0eff */
[----:B------:R-:W-:-:S02]  /*19d00*/  IADD3 R18, R29, 0x47, RZ ;  /* 0x000000471d127810 */ /* 0x000fc40007ffe0ff */
[----:B------:R-:W-:Y:S01]  /*19d10*/  IADD3 R16, R29, 0x48, RZ ;  /* 0x000000481d107810 */ /* 0x000fe20007ffe0ff */
[----:B-1----:R1:W-:Y:S01]  /*19d20*/  @P4 STG.E.U16 [R14.64], R4 ;  /* 0x000000040e004986 */ /* 0x0023e2000c101504 */
[----:B------:R-:W-:Y:S02]  /*19d30*/  ISETP.LT.AND P1, PT, R18, c[0x0][0x17c], !P0 ;  /* 0x00005f0012007a0c */ /* 0x000fe40004721270 */
[----:B0-----:R-:W-:Y:S02]  /*19d40*/  IADD3 R12, R3, c[0x0][0x198], RZ ;  /* 0x00006600030c7a10 */ /* 0x001fe40007ffe0ff */
[----:B------:R-:W-:Y:S02]  /*19d50*/  IADD3 R3, R29, 0x49, RZ ;  /* 0x000000491d037810 */ /* 0x000fe40007ffe0ff */
[----:B------:R-:W-:Y:S02]  /*19d60*/  LEA R18, P6, R12, R0, 0x1 ;  /* 0x000000000c127211 */ /* 0x000fe400078c08ff */
[----:B------:R-:W-:-:S02]  /*19d70*/  ISETP.LT.AND P4, PT, R3, c[0x0][0x17c], !P0 ;  /* 0x00005f0003007a0c */ /* 0x000fc40004781270 */
[----:B------:R-:W-:Y:S02]  /*19d80*/  IADD3 R3, R12, c[0x0][0x198], RZ ;  /* 0x000066000c037a10 */ /* 0x000fe40007ffe0ff */
[----:B------:R-:W-:Y:S02]  /*19d90*/  ISETP.LT.AND P5, PT, R16, c[0x0][0x17c], !P0 ;  /* 0x00005f0010007a0c */ /* 0x000fe400047a1270 */
[----:B------:R-:W-:Y:S02]  /*19da0*/  LEA.HI.X.SX32 R19, R12, R2, 0x1, P6 ;  /* 0x000000020c137211 */ /* 0x000fe400030f0eff */
[----:B------:R-:W-:Y:S01]  /*19db0*/  LEA R16, P6, R3, R0, 0x1 ;  /* 0x0000000003107211 */ /* 0x000fe200078c08ff */
[----:B------:R-:W-:Y:S01]  /*19dc0*/  IMAD.MOV.U32 R26, RZ, RZ, R20 ;  /* 0x000000ffff1a7224 */ /* 0x000fe200078e0014 */
[----:B------:R-:W-:Y:S02]  /*19dd0*/  IADD3 R20, R29, 0x4a, RZ ;  /* 0x0000004a1d147810 */ /* 0x000fe40007ffe0ff */
[----:B------:R-:W-:Y:S01]  /*19de0*/  LEA.HI.X.SX32 R17, R3, R2, 0x1, P6 ;  /* 0x0000000203117211 */ /* 0x000fe200030f0eff */
[----:B---3--:R0:W-:Y:S01]  /*19df0*/  LDS.128 R12, [R22+0x800] ;  /* 0x00080000160c7984 */ /* 0x0081e20000000c00 */
[----:B-----5:R-:W-:-:S02]  /*19e00*/  PRMT R21, R4, 0x7632, R21 ;  /* 0x0000763204157816 */ /* 0x020fc40000000015 */
[----:B-1----:R-:W-:-:S04]  /*19e10*/  IADD3 R4, R3, c[0x0][0x198], RZ ;  /* 0x0000660003047a10 */ /* 0x002fc80007ffe0ff */
[C---:B0-----:R-:W-:Y:S02]  /*19e20*/  LEA R22, P6, R4.reuse, R0, 0x1 ;  /* 0x0000000004167211 */ /* 0x041fe400078c08ff */
[----:B------:R-:W-:Y:S01]  /*19e30*/  IADD3 R3, R4, c[0x0][0x198], RZ ;  /* 0x0000660004037a10 */ /* 0x000fe20007ffe0ff */
[----:B------:R0:W-:Y:S01]  /*19e40*/  @P3 STG.E.U16 [R18.64], R21 ;  /* 0x0000001512003986 */ /* 0x0001e2000c101504 */
[----:B------:R-:W-:Y:S02]  /*19e50*/  ISETP.LT.AND P3, PT, R20, c[0x0][0x17c], !P0 ;  /* 0x00005f0014007a0c */ /* 0x000fe40004761270 */
[----:B------:R-:W-:Y:S02]  /*19e60*/  LEA.HI.X.SX32 R23, R4, R2, 0x1, P6 ;  /* 0x0000000204177211 */ /* 0x000fe400030f0eff */
[C---:B------:R-:W-:Y:S01]  /*19e70*/  LEA R20, P6, R3.reuse, R0, 0x1 ;  /* 0x0000000003147211 */ /* 0x040fe200078c08ff */
[----:B----4-:R1:W-:Y:S03]  /*19e80*/  @P2 STG.E.U16 [R16.64], R8 ;  /* 0x0000000810002986 */ /* 0x0103e6000c101504 */
[----:B0-----:R-:W-:-:S02]  /*19e90*/  LEA.HI.X.SX32 R21, R3, R2, 0x1, P6 ;  /* 0x0000000203157211 */ /* 0x001fc400030f0eff */
[----:B-1----:R-:W-:-:S05]  /*19ea0*/  PRMT R8, R8, 0x7632, R8 ;  /* 0x0000763208087816 */ /* 0x002fca0000000008 */
[----:B------:R0:W-:Y:S04]  /*19eb0*/  @P1 STG.E.U16 [R22.64], R8 ;  /* 0x0000000816001986 */ /* 0x0001e8000c101504 */
[----:B------:R-:W-:Y:S04]  /*19ec0*/  @P5 STG.E.U16 [R20.64], R26 ;  /* 0x0000001a14005986 */ /* 0x000fe8000c101504 */
[----:B------:R-:W1:Y:S01]  /*19ed0*/  LDS.128 R20, [R27+0x800] ;  /* 0x000800001b147984 */ /* 0x000e620000000c00 */
[C---:B------:R-:W-:Y:S02]  /*19ee0*/  IADD3 R4, R29.reuse, 0x4c, RZ ;  /* 0x0000004c1d047810 */ /* 0x040fe40007ffe0ff */
[----:B------:R-:W-:-:S02]  /*19ef0*/  IADD3 R18, R29, 0x4b, RZ ;  /* 0x0000004b1d127810 */ /* 0x000fc40007ffe0ff */
[----:B0-----:R-:W-:Y:S02]  /*19f00*/  IADD3 R8, R29, 0x4d, RZ ;  /* 0x0000004d1d087810 */ /* 0x001fe40007ffe0ff */
[----:B------:R-:W-:Y:S02]  /*19f10*/  ISETP.LT.AND P1, PT, R4, c[0x0][0x17c], !P0 ;  /* 0x00005f0004007a0c */ /* 0x000fe40004721270 */
[----:B------:R-:W-:Y:S02]  /*19f20*/  IADD3 R4, R3, c[0x0][0x198], RZ ;  /* 0x0000660003047a10 */ /* 0x000fe40007ffe0ff */
[----:B------:R-:W-:Y:S01]  /*19f30*/  ISETP.LT.AND P2, PT, R18, c[0x0][0x17c], !P0 ;  /* 0x00005f0012007a0c */ /* 0x000fe20004741270 */
[----:B-1----:R0:W-:Y:S01]  /*19f40*/  STL [R1+0x5e4], R23 ;  /* 0x0005e41701007387 */ /* 0x0021e20000100800 */
[----:B------:R-:W-:-:S03]  /*19f50*/  ISETP.LT.AND P5, PT, R8, c[0x0][0x17c], !P0 ;  /* 0x00005f0008007a0c */ /* 0x000fc600047a1270 */
[----:B------:R1:W2:Y:S04]  /*19f60*/  LDS.128 R16, [R28+0x800] ;  /* 0x000800001c107984 */ /* 0x0002a80000000c00 */
[----:B0-----:R-:W3:Y:S01]  /*19f70*/  LDL.LU R23, [R1+0x3a4] ;  /* 0x0003a40001177983 */ /* 0x001ee20000300800 */
[----:B------:R-:W-:Y:S01]  /*19f80*/  IMAD.MOV.U32 R8, RZ, RZ, R26 ;  /* 0x000000ffff087224 */ /* 0x000fe200078e001a */
[----:B-1----:R-:W-:-:S04]  /*19f90*/  LEA R28, P6, R4, R0, 0x1 ;  /* 0x00000000041c7211 */ /* 0x002fc800078c08ff */
[----:B------:R-:W-:Y:S02]  /*19fa0*/  LEA.HI.X.SX32 R29, R4, R2, 0x1, P6 ;  /* 0x00000002041d7211 */ /* 0x000fe400030f0eff */
[----:B------:R-:W-:-:S05]  /*19fb0*/  PRMT R24, R8, 0x7632, R24 ;  /* 0x0000763208187816 */ /* 0x000fca0000000018 */
[----:B------:R0:W-:Y:S04]  /*19fc0*/  @P4 STG.E.U16 [R28.64], R24 ;  /* 0x000000181c004986 */ /* 0x0001e8000c101504 */
[----:B0-----:R-:W4:Y:S01]  /*19fd0*/  LDL.LU R24, [R1+0x14] ;  /* 0x0000140001187983 */ /* 0x001f220000300800 */
[----:B------:R-:W-:-:S04]  /*19fe0*/  IADD3 R3, R4, c[0x0][0x198], RZ ;  /* 0x0000660004037a10 */ /* 0x000fc80007ffe0ff */
[C---:B------:R-:W-:Y:S02]  /*19ff0*/  LEA R26, P6, R3.reuse, R0, 0x1 ;  /* 0x00000000031a7211 */ /* 0x040fe400078c08ff */
[C---:B------:R-:W-:Y:S02]  /*1a000*/  IADD3 R8, R3.reuse, c[0x0][0x198], RZ ;  /* 0x0000660003087a10 */ /* 0x040fe40007ffe0ff */
[----:B------:R-:W-:Y:S02]  /*1a010*/  LEA.HI.X.SX32 R27, R3, R2, 0x1, P6 ;  /* 0x00000002031b7211 */ /* 0x000fe400030f0eff */
[----:B------:R-:W-:-:S03]  /*1a020*/  LEA R28, P6, R8, R0, 0x1 ;  /* 0x00000000081c7211 */ /* 0x000fc600078c08ff */
[----:B------:R0:W-:Y:S01]  /*1a030*/  @P3 STG.E.U16 [R26.64], R12 ;  /* 0x0000000c1a003986 */ /* 0x0001e2000c101504 */
[----:B------:R-:W-:Y:S02]  /*1a040*/  LEA.HI.X.SX32 R29, R8, R2, 0x1, P6 ;  /* 0x00000002081d7211 */ /* 0x000fe400030f0eff */
[----:B0-----:R-:W-:-:S05]  /*1a050*/  PRMT R12, R12, 0x7632, R12 ;  /* 0x000076320c0c7816 */ /* 0x001fca000000000c */
[----:B------:R0:W-:Y:S01]  /*1a060*/  @P2 STG.E.U16 [R28.64], R12 ;  /* 0x0000000c1c002986 */ /* 0x0001e2000c101504 */
[C---:B---3--:R-:W-:Y:S02]  /*1a070*/  IADD3 R4, R23.reuse, 0x4e, RZ ;  /* 0x0000004e17047810 */ /* 0x048fe40007ffe0ff */
[----:B------:R-:W-:Y:S02]  /*1a080*/  IADD3 R3, R23, 0x4f, RZ ;  /* 0x0000004f17037810 */ /* 0x000fe40007ffe0ff */
[----:B------:R-:W-:Y:S02]  /*1a090*/  ISETP.LT.AND P4, PT, R4, c[0x0][0x17c], !P0 ;  /* 0x00005f0004007a0c */ /* 0x000fe40004781270 */
[----:B------:R-:W-:Y:S02]  /*1a0a0*/  IADD3 R4, R8, c[0x0][0x198], RZ ;  /* 0x0000660008047a10 */ /* 0x000fe40007ffe0ff */
[----:B------:R-:W-:Y:S02]  /*1a0b0*/  ISETP.LT.AND P3, PT, R3, c[0x0][0x17c], !P0 ;  /* 0x00005f0003007a0c */ /* 0x000fe40004761270 */
[----:B------:R-:W-:-:S02]  /*1a0c0*/  LEA R26, P6, R4, R0, 0x1 ;  /* 0x00000000041a7211 */ /* 0x000fc400078c08ff */
[C---:B------:R-:W-:Y:S02]  /*1a0d0*/  IADD3 R3, R4.reuse, c[0x0][0x198], RZ ;  /* 0x0000660004037a10 */ /* 0x040fe40007ffe0ff */
[----:B------:R-:W-:Y:S02]  /*1a0e0*/  LEA.HI.X.SX32 R27, R4, R2, 0x1, P6 ;  /* 0x00000002041b7211 */ /* 0x000fe400030f0eff */
[C---:B0-----:R-:W-:Y:S02]  /*1a0f0*/  LEA R28, P6, R3.reuse, R0, 0x1 ;  /* 0x00000000031c7211 */ /* 0x041fe400078c08ff */
[C---:B------:R-:W-:Y:S01]  /*1a100*/  IADD3 R4, R3.reuse, c[0x0][0x198], RZ ;  /* 0x0000660003047a10 */ /* 0x040fe20007ffe0ff */
[----:B--2---:R0:W-:Y:S01]  /*1a110*/  @P1 STG.E.U16 [R26.64], R16 ;  /* 0x000000101a001986 */ /* 0x0041e2000c101504 */
[----:B------:R-:W-:Y:S02]  /*1a120*/  LEA.HI.X.SX32 R29, R3, R2, 0x1, P6 ;  /* 0x00000002031d7211 */ /* 0x000fe400030f0eff */
[----:B------:R-:W-:-:S02]  /*1a130*/  IADD3 R3, R4, c[0x0][0x198], RZ ;  /* 0x0000660004037a10 */ /* 0x000fc40007ffe0ff */
[----:B------:R-:W-:Y:S02]  /*1a140*/  IADD3 R8, R23, 0x50, RZ ;  /* 0x0000005017087810 */ /* 0x000fe40007ffe0ff */
[----:B0-----:R-:W-:Y:S02]  /*1a150*/  LEA R26, P6, R4, R0, 0x1 ;  /* 0x00000000041a7211 */ /* 0x001fe400078c08ff */
[----:B------:R-:W-:Y:S02]  /*1a160*/  PRMT R16, R16, 0x7632, R16 ;  /* 0x0000763210107816 */ /* 0x000fe40000000010 */
[----:B------:R-:W-:-:S03]  /*1a170*/  LEA.HI.X.SX32 R27, R4, R2, 0x1, P6 ;  /* 0x00000002041b7211 */ /* 0x000fc600030f0eff */
[----:B------:R0:W-:Y:S01]  /*1a180*/  @P5 STG.E.U16 [R28.64], R16 ;  /* 0x000000101c005986 */ /* 0x0001e2000c101504 */
[----:B------:R-:W-:Y:S02]  /*1a190*/  ISETP.LT.AND P2, PT, R8, c[0x0][0x17c], !P0 ;  /* 0x00005f0008007a0c */ /* 0x000fe40004741270 */
[----:B------:R-:W-:Y:S01]  /*1a1a0*/  IADD3 R4, R3, c[0x0][0x198], RZ ;  /* 0x0000660003047a10 */ /* 0x000fe20007ffe0ff */
[----:B------:R1:W-:Y:S01]  /*1a1b0*/  @P4 STG.E.U16 [R26.64], R20 ;  /* 0x000000141a004986 */ /* 0x0003e2000c101504 */
[----:B------:R-:W-:Y:S02]  /*1a1c0*/  IADD3 R8, R23, 0x51, RZ ;  /* 0x0000005117087810 */ /* 0x000fe40007ffe0ff */
[C---:B0-----:R-:W-:Y:S02]  /*1a1d0*/  LEA R28, P6, R3.reuse, R0, 0x1 ;  /* 0x00000000031c7211 */ /* 0x041fe400078c08ff */
[----:B------:R-:W-:Y:S02]  /*1a1e0*/  ISETP.LT.AND P1, PT, R8, c[0x0][0x17c], !P0 ;  /* 0x00005f0008007a0c */ /* 0x000fe40004721270 */
[----:B------:R-:W-:-:S02]  /*1a1f0*/  LEA.HI.X.SX32 R29, R3, R2, 0x1, P6 ;  /* 0x00000002031d7211 */ /* 0x000fc400030f0eff */
[----:B-1----:R-:W-:Y:S02]  /*1a200*/  PRMT R20, R20, 0x7632, R20 ;  /* 0x0000763214147816 */ /* 0x002fe40000000014 */
[C---:B------:R-:W-:Y:S02]  /*1a210*/  LEA R26, P6, R4.reuse, R0, 0x1 ;  /* 0x00000000041a7211 */ /* 0x040fe400078c08ff */
[C---:B------:R-:W-:Y:S02]  /*1a220*/  IADD3 R3, R4.reuse, c[0x0][0x198], RZ ;  /* 0x0000660004037a10 */ /* 0x040fe40007ffe0ff */
[----:B------:R-:W-:Y:S01]  /*1a230*/  IADD3 R8, R23, 0x52, RZ ;  /* 0x0000005217087810 */ /* 0x000fe20007ffe0ff */
[----:B------:R0:W-:Y:S01]  /*1a240*/  @P3 STG.E.U16 [R28.64], R20 ;  /* 0x000000141c003986 */ /* 0x0001e2000c101504 */
[----:B------:R-:W-:Y:S02]  /*1a250*/  LEA.HI.X.SX32 R27, R4, R2, 0x1, P6 ;  /* 0x00000002041b7211 */ /* 0x000fe400030f0eff */
[----:B------:R-:W-:-:S02]  /*1a260*/  ISETP.LT.AND P5, PT, R8, c[0x0][0x17c], !P0 ;  /* 0x00005f0008007a0c */ /* 0x000fc400047a1270 */
[C---:B------:R-:W-:Y:S01]  /*1a270*/  IADD3 R4, R3.reuse, c[0x0][0x198], RZ ;  /* 0x0000660003047a10 */ /* 0x040fe20007ffe0ff */
[----:B----4-:R1:W-:Y:S01]  /*1a280*/  @P2 STG.E.U16 [R26.64], R24 ;  /* 0x000000181a002986 */ /* 0x0103e2000c101504 */
[----:B0-----:R-:W-:-:S04]  /*1a290*/  LEA R28, P6, R3, R0, 0x1 ;  /* 0x00000000031c7211 */ /* 0x001fc800078c08ff */
[----:B------:R-:W-:Y:S02]  /*1a2a0*/  LEA.HI.X.SX32 R29, R3, R2, 0x1, P6 ;  /* 0x00000002031d7211 */ /* 0x000fe400030f0eff */
[----:B-1----:R-:W-:Y:S02]  /*1a2b0*/  LEA R26, P6, R4, R0, 0x1 ;  /* 0x00000000041a7211 */ /* 0x002fe400078c08ff */
[----:B------:R-:W-:Y:S02]  /*1a2c0*/  PRMT R12, R24, 0x7632, R12 ;  /* 0x00007632180c7816 */ /* 0x000fe4000000000c */
[----:B------:R-:W-:-:S03]  /*1a2d0*/  LEA.HI.X.SX32 R27, R4, R2, 0x1, P6 ;  /* 0x00000002041b7211 */ /* 0x000fc600030f0eff */
[----:B------:R-:W-:Y:S04]  /*1a2e0*/  @P1 STG.E.U16 [R28.64], R12 ;  /* 0x0000000c1c001986 */ /* 0x000fe8000c101504 */
[----:B------:R0:W-:Y:S04]  /*1a2f0*/  @P5 STG.E.U16 [R26.64], R25 ;  /* 0x000000191a005986 */ /* 0x0001e8000c101504 */
[----:B0-----:R-:W2:Y:S04]  /*1a300*/  LDL.LU.64 R26, [R1+0x5e8] ;  /* 0x0005e800011a7983 */ /* 0x001ea80000300a00 */
[----:B------:R-:W3:Y:S01]  /*1a310*/  LDL.LU R20, [R1+0x4] ;  /* 0x0000040001147983 */ /* 0x000ee20000300800 */
[----:B------:R-:W-:-:S02]  /*1a320*/  IADD3 R8, R23, 0x53, RZ ;  /* 0x0000005317087810 */ /* 0x000fc40007ffe0ff */
[----:B------:R-:W-:Y:S02]  /*1a330*/  IADD3 R3, R4, c[0x0][0x198], RZ ;  /* 0x0000660004037a10 */ /* 0x000fe40007ffe0ff */
[----:B------:R-:W-:Y:S02]  /*1a340*/  ISETP.LT.AND P4, PT, R8, c[0x0][0x17c], !P0 ;  /* 0x00005f0008007a0c */ /* 0x000fe40004781270 */
[----:B------:R-:W-:Y:S02]  /*1a350*/  IADD3 R8, R23, 0x54, RZ ;  /* 0x0000005417087810 */ /* 0x000fe40007ffe0ff */
[C---:B------:R-:W-:Y:S02]  /*1a360*/  LEA R28, P6, R3.reuse, R0, 0x1 ;  /* 0x00000000031c7211 */ /* 0x040fe400078c08ff */
[----:B------:R-:W-:Y:S02]  /*1a370*/  ISETP.LT.AND P3, PT, R8, c[0x0][0x17c], !P0 ;  /* 0x00005f0008007a0c */ /* 0x000fe40004761270 */
[----:B------:R-:W-:-:S02]  /*1a380*/  IADD3 R4, R3, c[0x0][0x198], RZ ;  /* 0x0000660003047a10 */ /* 0x000fc40007ffe0ff */
[----:B------:R-:W-:Y:S02]  /*1a390*/  IADD3 R8, R23, 0x55, RZ ;  /* 0x0000005517087810 */ /* 0x000fe40007ffe0ff */
[----:B------:R-:W-:Y:S02]  /*1a3a0*/  LEA.HI.X.SX32 R29, R3, R2, 0x1, P6 ;  /* 0x00000002031d7211 */ /* 0x000fe400030f0eff */
[----:B------:R-:W-:Y:S02]  /*1a3b0*/  PRMT R25, R25, 0x7632, R25 ;  /* 0x0000763219197816 */ /* 0x000fe40000000019 */
[----:B------:R-:W-:Y:S02]  /*1a3c0*/  LEA R24, P6, R4, R0, 0x1 ;  /* 0x0000000004187211 */ /* 0x000fe400078c08ff */
[----:B------:R-:W-:Y:S02]  /*1a3d0*/  ISETP.LT.AND P2, PT, R8, c[0x0][0x17c], !P0 ;  /* 0x00005f0008007a0c */ /* 0x000fe40004741270 */
[----:B------:R-:W-:Y:S01]  /*1a3e0*/  IADD3 R3, R4, c[0x0][0x198], RZ ;  /* 0x0000660004037a10 */ /* 0x000fe20007ffe0ff */
[----:B------:R0:W-:Y:S01]  /*1a3f0*/  @P4 STG.E.U16 [R28.64], R25 ;  /* 0x000000191c004986 */ /* 0x0001e2000c101504 */
[----:B------:R-:W-:-:S02]  /*1a400*/  PRMT R16, R5, 0x7632, R16 ;  /* 0x0000763205107816 */ /* 0x000fc40000000010 */
[----:B0-----:R-:W-:Y:S02]  /*1a410*/  LEA.HI.X.SX32 R25, R4, R2, 0x1, P6 ;  /* 0x0000000204197211 */ /* 0x001fe400030f0eff */
[----:B------:R-:W-:-:S04]  /*1a420*/  LEA R28, P6, R3, R0, 0x1 ;  /* 0x00000000031c7211 */ /* 0x000fc800078c08ff */
[----:B------:R-:W-:Y:S01]  /*1a430*/  LEA.HI.X.SX32 R29, R3, R2, 0x1, P6 ;  /* 0x00000002031d7211 */ /* 0x000fe200030f0eff */
[----:B------:R-:W-:Y:S04]  /*1a440*/  @P3 STG.E.U16 [R24.64], R5 ;  /* 0x0000000518003986 */ /* 0x000fe8000c101504 */
[----:B------:R0:W-:Y:S04]  /*1a450*/  @P2 STG.E.U16 [R28.64], R16 ;  /* 0x000000101c002986 */ /* 0x0001e8000c101504 */
[----:B0-----:R-:W4:Y:S01]  /*1a460*/  LDL.LU R29, [R1+0x18] ;  /* 0x00001800011d7983 */ /* 0x001f220000300800 */
[----:B------:R-:W-:-:S04]  /*1a470*/  IADD3 R8, R23, 0x56, RZ ;  /* 0x0000005617087810 */ /* 0x000fc80007ffe0ff */
[----:B------:R-:W-:Y:S02]  /*1a480*/  ISETP.LT.AND P1, PT, R8, c[0x0][0x17c], !P0 ;  /* 0x00005f0008007a0c */ /* 0x000fe40004721270 */
[----:B------:R-:W-:-:S04]  /*1a490*/  IADD3 R8, R23, 0x57, RZ ;  /* 0x0000005717087810 */ /* 0x000fc80007ffe0ff */
[----:B------:R-:W-:Y:S02]  /*1a4a0*/  ISETP.LT.AND P5, PT, R8, c[0x0][0x17c], !P0 ;  /* 0x00005f0008007a0c */ /* 0x000fe400047a1270 */
[C---:B------:R-:W-:Y:S02]  /*1a4b0*/  IADD3 R8, R23.reuse, 0x58, RZ ;  /* 0x0000005817087810 */ /* 0x040fe40007ffe0ff */
[----:B------:R-:W-:Y:S02]  /*1a4c0*/  IADD3 R4, R23, 0x59, RZ ;  /* 0x0000005917047810 */ /* 0x000fe40007ffe0ff */
[----:B------:R-:W-:Y:S02]  /*1a4d0*/  ISETP.LT.AND P4, PT, R8, c[0x0][0x17c], !P0 ;  /* 0x00005f0008007a0c */ /* 0x000fe40004781270 */
[----:B------:R-:W-:Y:S02]  /*1a4e0*/  IADD3 R8, R3, c[0x0][0x198], RZ ;  /* 0x0000660003087a10 */ /* 0x000fe40007ffe0ff */
[----:B------:R-:W-:-:S02]  /*1a4f0*/  ISETP.LT.AND P3, PT, R4, c[0x0][0x17c], !P0 ;  /* 0x00005f0004007a0c */ /* 0x000fc40004761270 */
[C---:B------:R-:W-:Y:S02]  /*1a500*/  LEA R4, P6, R8.reuse, R0, 0x1 ;  /* 0x0000000008047211 */ /* 0x040fe400078c08ff */
[C---:B------:R-:W-:Y:S02]  /*1a510*/  IADD3 R3, R8.reuse, c[0x0][0x198], RZ ;  /* 0x0000660008037a10 */ /* 0x040fe40007ffe0ff */
[----:B------:R-:W-:Y:S02]  /*1a520*/  LEA.HI.X.SX32 R5, R8, R2, 0x1, P6 ;  /* 0x0000000208057211 */ /* 0x000fe400030f0eff */
[----:B------:R-:W-:-:S03]  /*1a530*/  LEA R24, P6, R3, R0, 0x1 ;  /* 0x0000000003187211 */ /* 0x000fc600078c08ff */
[----:B------:R0:W-:Y:S01]  /*1a540*/  @P1 STG.E.U16 [R4.64], R9 ;  /* 0x0000000904001986 */ /* 0x0001e2000c101504 */
[----:B------:R-:W-:Y:S02]  /*1a550*/  LEA.HI.X.SX32 R25, R3, R2, 0x1, P6 ;  /* 0x0000000203197211 */ /* 0x000fe400030f0eff */
[C---:B------:R-:W-:Y:S02]  /*1a560*/  IADD3 R12, R23.reuse, 0x5a, RZ ;  /* 0x0000005a170c7810 */ /* 0x040fe40007ffe0ff */
[----:B0-----:R-:W-:Y:S02]  /*1a570*/  IADD3 R4, R23, 0x5b, RZ ;  /* 0x0000005b17047810 */ /* 0x001fe40007ffe0ff */
[----:B------:R-:W-:Y:S02]  /*1a580*/  IADD3 R5, R3, c[0x0][0x198], RZ ;  /* 0x0000660003057a10 */ /* 0x000fe40007ffe0ff */
[----:B------:R-:W-:Y:S02]  /*1a590*/  PRMT R9, R9, 0x7632, R9 ;  /* 0x0000763209097816 */ /* 0x000fe40000000009 */
[----:B------:R-:W-:-:S02]  /*1a5a0*/  ISETP.LT.AND P1, PT, R4, c[0x0][0x17c], !P0 ;  /* 0x00005f0004007a0c */ /* 0x000fc40004721270 */
[----:B------:R-:W-:Y:S02]  /*1a5b0*/  LEA R4, P6, R5, R0, 0x1 ;  /* 0x0000000005047211 */ /* 0x000fe400078c08ff */
[----:B------:R-:W-:Y:S02]  /*1a5c0*/  IADD3 R3, R23, 0x5c, RZ ;  /* 0x0000005c17037810 */ /* 0x000fe40007ffe0ff */
[C---:B------:R-:W-:Y:S01]  /*1a5d0*/  IADD3 R8, R5.reuse, c[0x0][0x198], RZ ;  /* 0x0000660005087a10 */ /* 0x040fe20007ffe0ff */
[----:B------:R0:W-:Y:S01]  /*1a5e0*/  @P5 STG.E.U16 [R24.64], R9 ;  /* 0x0000000918005986 */ /* 0x0001e2000c101504 */
[----:B------:R-:W-:Y:S02]  /*1a5f0*/  LEA.HI.X.SX32 R5, R5, R2, 0x1, P6 ;  /* 0x0000000205057211 */ /* 0x000fe400030f0eff */
[----:B------:R-:W-:Y:S02]  /*1a600*/  ISETP.LT.AND P5, PT, R3, c[0x0][0x17c], !P0 ;  /* 0x00005f0003007a0c */ /* 0x000fe400047a1270 */
[----:B------:R-:W-:-:S02]  /*1a610*/  ISETP.LT.AND P2, PT, R12, c[0x0][0x17c], !P0 ;  /* 0x00005f000c007a0c */ /* 0x000fc40004741270 */
[C---:B------:R-:W-:Y:S02]  /*1a620*/  IADD3 R3, R8.reuse, c[0x0][0x198], RZ ;  /* 0x0000660008037a10 */ /* 0x040fe40007ffe0ff */
[C---:B0-----:R-:W-:Y:S02]  /*1a630*/  LEA R24, P6, R8.reuse, R0, 0x1 ;  /* 0x0000000008187211 */ /* 0x041fe400078c08ff */
[----:B------:R-:W-:Y:S02]  /*1a640*/  IADD3 R9, R23, 0x5d, RZ ;  /* 0x0000005d17097810 */ /* 0x000fe40007ffe0ff */
[----:B------:R-:W-:Y:S02]  /*1a650*/  LEA.HI.X.SX32 R25, R8, R2, 0x1, P6 ;  /* 0x0000000208197211 */ /* 0x000fe400030f0eff */
[----:B------:R-:W-:Y:S02]  /*1a660*/  LEA R8, P6, R3, R0, 0x1 ;  /* 0x0000000003087211 */ /* 0x000fe400078c08ff */
[----:B------:R-:W-:-:S02]  /*1a670*/  IADD3 R16, R23, 0x5f, RZ ;  /* 0x0000005f17107810 */ /* 0x000fc40007ffe0ff */
[----:B---3--:R-:W-:Y:S01]  /*1a680*/  PRMT R12, R20, 0x7632, R12 ;  /* 0x00007632140c7816 */ /* 0x008fe2000000000c */
[----:B------:R0:W-:Y:S01]  /*1a690*/  @P4 STG.E.U16 [R4.64], R20 ;  /* 0x0000001404004986 */ /* 0x0001e2000c101504 */
[----:B------:R-:W-:Y:S02]  /*1a6a0*/  ISETP.LT.AND P4, PT, R9, c[0x0][0x17c], !P0 ;  /* 0x00005f0009007a0c */ /* 0x000fe40004781270 */
[----:B------:R-:W-:Y:S01]  /*1a6b0*/  LEA.HI.X.SX32 R9, R3, R2, 0x1, P6 ;  /* 0x0000000203097211 */ /* 0x000fe200030f0eff */
[----:B------:R1:W-:Y:S01]  /*1a6c0*/  @P3 STG.E.U16 [R24.64], R12 ;  /* 0x0000000c18003986 */ /* 0x0003e2000c101504 */
[----:B0-----:R-:W-:Y:S02]  /*1a6d0*/  IADD3 R4, R23, 0x5e, RZ ;  /* 0x0000005e17047810 */ /* 0x001fe40007ffe0ff */
[----:B------:R-:W-:Y:S02]  /*1a6e0*/  IADD3 R5, R3, c[0x0][0x198], RZ ;  /* 0x0000660003057a10 */ /* 0x000fe40007ffe0ff */
[----:B------:R-:W-:-:S02]  /*1a6f0*/  ISETP.LT.AND P3, PT, R4, c[0x0][0x17c], !P0 ;  /* 0x00005f0004007a0c */ /* 0x000fc40004761270 */
[C---:B------:R-:W-:Y:S01]  /*1a700*/  LEA R4, P6, R5.reuse, R0, 0x1 ;  /* 0x0000000005047211 */ /* 0x040fe200078c08ff */
[----:B------:R0:W-:Y:S01]  /*1a710*/  @P2 STG.E.U16 [R8.64], R13 ;  /* 0x0000000d08002986 */ /* 0x0001e2000c101504 */
[C---:B------:R-:W-:Y:S02]  /*1a720*/  IADD3 R3, R5.reuse, c[0x0][0x198], RZ ;  /* 0x0000660005037a10 */ /* 0x040fe40007ffe0ff */
[----:B------:R-:W-:Y:S02]  /*1a730*/  LEA.HI.X.SX32 R5, R5, R2, 0x1, P6 ;  /* 0x0000000205057211 */ /* 0x000fe400030f0eff */
[----:B-1----:R-:W-:Y:S02]  /*1a740*/  IADD3 R25, R3, c[0x0][0x198], RZ ;  /* 0x0000660003197a10 */ /* 0x002fe40007ffe0ff */
[----:B0-----:R-:W-:Y:S02]  /*1a750*/  PRMT R9, R13, 0x7632, R9 ;  /* 0x000076320d097816 */ /* 0x001fe40000000009 */
[----:B------:R-:W-:-:S03]  /*1a760*/  LEA R8, P6, R3, R0, 0x1 ;  /* 0x0000000003087211 */ /* 0x000fc600078c08ff */
[----:B------:R0:W-:Y:S01]  /*1a770*/  @P1 STG.E.U16 [R4.64], R9 ;  /* 0x0000000904001986 */ /* 0x0001e2000c101504 */
[----:B------:R-:W-:Y:S02]  /*1a780*/  IADD3 R12, R23, 0x61, RZ ;  /* 0x00000061170c7810 */ /* 0x000fe40007ffe0ff */
[----:B------:R-:W-:Y:S02]  /*1a790*/  PRMT R24, R17, 0x7632, R24 ;  /* 0x0000763211187816 */ /* 0x000fe40000000018 */
[----:B------:R-:W-:Y:S02]  /*1a7a0*/  ISETP.LT.AND P2, PT, R16, c[0x0][0x17c], !P0 ;  /* 0x00005f0010007a0c */ /* 0x000fe40004741270 */
[----:B0-----:R-:W-:Y:S02]  /*1a7b0*/  LEA.HI.X.SX32 R9, R3, R2, 0x1, P6 ;  /* 0x0000000203097211 */ /* 0x001fe400030f0eff */
[C---:B------:R-:W-:Y:S02]  /*1a7c0*/  LEA R4, P6, R25.reuse, R0, 0x1 ;  /* 0x0000000019047211 */ /* 0x040fe400078c08ff */
[C---:B------:R-:W-:Y:S01]  /*1a7d0*/  IADD3 R3, R25.reuse, c[0x0][0x198], RZ ;  /* 0x0000660019037a10 */ /* 0x040fe20007ffe0ff */
[----:B------:R0:W-:Y:S01]  /*1a7e0*/  @P5 STG.E.U16 [R8.64], R17 ;  /* 0x0000001108005986 */ /* 0x0001e2000c101504 */
[----:B------:R-:W-:-:S02]  /*1a7f0*/  LEA.HI.X.SX32 R5, R25, R2, 0x1, P6 ;  /* 0x0000000219057211 */ /* 0x000fc400030f0eff */
[----:B------:R-:W-:Y:S02]  /*1a800*/  ISETP.LT.AND P5, PT, R12, c[0x0][0x17c], !P0 ;  /* 0x00005f000c007a0c */ /* 0x000fe400047a1270 */
[C---:B------:R-:W-:Y:S02]  /*1a810*/  IADD3 R16, R23.reuse, 0x60, RZ ;  /* 0x0000006017107810 */ /* 0x040fe40007ffe0ff */
[----:B------:R-:W-:Y:S02]  /*1a820*/  IADD3 R12, R23, 0x62, RZ ;  /* 0x00000062170c7810 */ /* 0x000fe40007ffe0ff */
[C---:B------:R-:W-:Y:S02]  /*1a830*/  IADD3 R13, R3.reuse, c[0x0][0x198], RZ ;  /* 0x00006600030d7a10 */ /* 0x040fe40007ffe0ff */
[----:B0-----:R-:W-:Y:S01]  /*1a840*/  LEA R8, P6, R3, R0, 0x1 ;  /* 0x0000000003087211 */ /* 0x001fe200078c08ff */
[----:B------:R-:W-:Y:S01]  /*1a850*/  @P4 STG.E.U16 [R4.64], R24 ;  /* 0x0000001804004986 */ /* 0x000fe2000c101504 */
[----:B------:R-:W-:-:S02]  /*1a860*/  ISETP.LT.AND P1, PT, R16, c[0x0][0x17c], !P0 ;  /* 0x00005f0010007a0c */ /* 0x000fc40004721270 */
[----:B------:R-:W-:Y:S02]  /*1a870*/  LEA.HI.X.SX32 R9, R3, R2, 0x1, P6 ;  /* 0x0000000203097211 */ /* 0x000fe400030f0eff */
[----:B------:R-:W-:Y:S02]  /*1a880*/  ISETP.LT.AND P4, PT, R12, c[0x0][0x17c], !P0 ;  /* 0x00005f000c007a0c */ /* 0x000fe40004781270 */
[----:B------:R-:W-:Y:S02]  /*1a890*/  LEA R12, P6, R13, R0, 0x1 ;  /* 0x000000000d0c7211 */ /* 0x000fe400078c08ff */
[----:B------:R-:W-:Y:S02]  /*1a8a0*/  IADD3 R16, R23, 0x63, RZ ;  /* 0x0000006317107810 */ /* 0x000fe40007ffe0ff */
[C---:B------:R-:W-:Y:S01]  /*1a8b0*/  IADD3 R3, R13.reuse, c[0x0][0x198], RZ ;  /* 0x000066000d037a10 */ /* 0x040fe20007ffe0ff */
[----:B------:R0:W-:Y:S01]  /*1a8c0*/  @P3 STG.E.U16 [R8.64], R21 ;  /* 0x0000001508003986 */ /* 0x0001e2000c101504 */
[----:B------:R-:W-:-:S02]  /*1a8d0*/  LEA.HI.X.SX32 R13, R13, R2, 0x1, P6 ;  /* 0x000000020d0d7211 */ /* 0x000fc400030f0eff */
[----:B------:R-:W-:Y:S02]  /*1a8e0*/  ISETP.LT.AND P3, PT, R16, c[0x0][0x17c], !P0 ;  /* 0x00005f0010007a0c */ /* 0x000fe40004761270 */
[----:B------:R-:W-:Y:S02]  /*1a8f0*/  LEA R16, P6, R3, R0, 0x1 ;  /* 0x0000000003107211 */ /* 0x000fe400078c08ff */
[----:B------:R-:W-:Y:S02]  /*1a900*/  IADD3 R20, R23, 0x64, RZ ;  /* 0x0000006417147810 */ /* 0x000fe40007ffe0ff */
[----:B------:R-:W-:Y:S02]  /*1a910*/  LEA.HI.X.SX32 R17, R3, R2, 0x1, P6 ;  /* 0x0000000203117211 */ /* 0x000fe400030f0eff */
[----:B0-----:R-:W-:-:S05]  /*1a920*/  PRMT R9, R21, 0x7632, R9 ;  /* 0x0000763215097816 */ /* 0x001fca0000000009 */
[----:B------:R-:W-:Y:S01]  /*1a930*/  @P2 STG.E.U16 [R12.64], R9 ;  /* 0x000000090c002986 */ /* 0x000fe2000c101504 */
[----:B------:R-:W-:Y:S02]  /*1a940*/  ISETP.LT.AND P2, PT, R20, c[0x0][0x17c], !P0 ;  /* 0x00005f0014007a0c */ /* 0x000fe40004741270 */
[----:B----4-:R-:W-:Y:S01]  /*1a950*/  PRMT R20, R29, 0x7632, R20 ;  /* 0x000076321d147816 */ /* 0x010fe20000000014 */
[----:B------:R0:W-:Y:S04]  /*1a960*/  @P1 STG.E.U16 [R16.64], R29 ;  /* 0x0000001d10001986 */ /* 0x0001e8000c101504 */
[----:B0-----:R-:W3:Y:S01]  /*1a970*/  LDL.LU R29, [R1+0x8] ;  /* 0x00000800011d7983 */ /* 0x001ee20000300800 */
[----:B------:R-:W-:Y:S02]  /*1a980*/  IADD3 R25, R3, c[0x0][0x198], RZ ;  /* 0x0000660003197a10 */ /* 0x000fe40007ffe0ff */
[----:B------:R-:W-:-:S02]  /*1a990*/  IADD3 R5, R23, 0x65, RZ ;  /* 0x0000006517057810 */ /* 0x000fc40007ffe0ff */
[C---:B------:R-:W-:Y:S02]  /*1a9a0*/  LEA R4, P6, R25.reuse, R0, 0x1 ;  /* 0x0000000019047211 */ /* 0x040fe400078c08ff */
[----:B------:R-:W-:Y:S02]  /*1a9b0*/  IADD3 R3, R25, c[0x0][0x198], RZ ;  /* 0x0000660019037a10 */ /* 0x000fe40007ffe0ff */
[----:B------:R-:W-:Y:S02]  /*1a9c0*/  ISETP.LT.AND P1, PT, R5, c[0x0][0x17c], !P0 ;  /* 0x00005f0005007a0c */ /* 0x000fe40004721270 */
[----:B------:R-:W-:Y:S02]  /*1a9d0*/  LEA.HI.X.SX32 R5, R25, R2, 0x1, P6 ;  /* 0x0000000219057211 */ /* 0x000fe400030f0eff */
[----:B------:R-:W-:Y:S02]  /*1a9e0*/  LEA R8, P6, R3, R0, 0x1 ;  /* 0x0000000003087211 */ /* 0x000fe400078c08ff */
[----:B------:R-:W-:-:S02]  /*1a9f0*/  IADD3 R12, R23, 0x66, RZ ;  /* 0x00000066170c7810 */ /* 0x000fc40007ffe0ff */
[C---:B------:R-:W-:Y:S01]  /*1aa00*/  IADD3 R13, R3.reuse, c[0x0][0x198], RZ ;  /* 0x00006600030d7a10 */ /* 0x040fe20007ffe0ff */
[----:B------:R0:W-:Y:S01]  /*1aa10*/  @P5 STG.E.U16 [R4.64], R20 ;  /* 0x0000001404005986 */ /* 0x0001e2000c101504 */
[----:B------:R-:W-:Y:S02]  /*1aa20*/  LEA.HI.X.SX32 R9, R3, R2, 0x1, P6 ;  /* 0x0000000203097211 */ /* 0x000fe400030f0eff */
[----:B------:R-:W-:Y:S02]  /*1aa30*/  ISETP.LT.AND P5, PT, R12, c[0x0][0x17c], !P0 ;  /* 0x00005f000c007a0c */ /* 0x000fe400047a1270 */
[C---:B------:R-:W-:Y:S02]  /*1aa40*/  LEA R12, P6, R13.reuse, R0, 0x1 ;  /* 0x000000000d0c7211 */ /* 0x040fe400078c08ff */
[C---:B------:R-:W-:Y:S02]  /*1aa50*/  IADD3 R17, R13.reuse, c[0x0][0x198], RZ ;  /* 0x000066000d117a10 */ /* 0x040fe40007ffe0ff */
[----:B------:R-:W-:-:S02]  /*1aa60*/  LEA.HI.X.SX32 R13, R13, R2, 0x1, P6 ;  /* 0x000000020d0d7211 */ /* 0x000fc400030f0eff */
[C---:B------:R-:W-:Y:S02]  /*1aa70*/  LEA R16, P6, R17.reuse, R0, 0x1 ;  /* 0x0000000011107211 */ /* 0x040fe400078c08ff */
[C---:B0-----:R-:W-:Y:S02]  /*1aa80*/  IADD3 R5, R17.reuse, c[0x0][0x198], RZ ;  /* 0x0000660011057a10 */ /* 0x041fe40007ffe0ff */
[----:B--2---:R-:W-:Y:S01]  /*1aa90*/  PRMT R21, R26, 0x7632, R21 ;  /* 0x000076321a157816 */ /* 0x004fe20000000015 */
[----:B------:R0:W-:Y:S01]  /*1aaa0*/  @P4 STG.E.U16 [R8.64], R26 ;  /* 0x0000001a08004986 */ /* 0x0001e2000c101504 */
[----:B------:R-:W-:Y:S02]  /*1aab0*/  LEA.HI.X.SX32 R17, R17, R2, 0x1, P6 ;  /* 0x0000000211117211 */ /* 0x000fe400030f0eff */
[----:B------:R-:W-:Y:S01]  /*1aac0*/  LEA R20, P6, R5, R0, 0x1 ;  /* 0x0000000005147211 */ /* 0x000fe200078c08ff */
[----:B------:R1:W-:Y:S01]  /*1aad0*/  @P3 STG.E.U16 [R12.64], R21 ;  /* 0x000000150c003986 */ /* 0x0003e2000c101504 */
[----:B------:R-:W-:-:S02]  /*1aae0*/  IADD3 R3, R23, 0x67, RZ ;  /* 0x0000006717037810 */ /* 0x000fc40007ffe0ff */
[----:B0-----:R-:W-:Y:S02]  /*1aaf0*/  IADD3 R9, R5, c[0x0][0x198], RZ ;  /* 0x0000660005097a10 */ /* 0x001fe40007ffe0ff */
[----:B------:R-:W-:Y:S02]  /*1ab00*/  ISETP.LT.AND P4, PT, R3, c[0x0][0x17c], !P0 ;  /* 0x00005f0003007a0c */ /* 0x000fe40004781270 */
[----:B-1----:R-:W-:Y:S02]  /*1ab10*/  LEA.HI.X.SX32 R21, R5, R2, 0x1, P6 ;  /* 0x0000000205157211 */ /* 0x002fe400030f0eff */
[C---:B------:R-:W-:Y:S02]  /*1ab20*/  LEA R8, P6, R9.reuse, R0, 0x1 ;  /* 0x0000000009087211 */ /* 0x040fe400078c08ff */
[----:B------:R-:W-:Y:S02]  /*1ab30*/  IADD3 R5, R9, c[0x0][0x198], RZ ;  /* 0x0000660009057a10 */ /* 0x000fe40007ffe0ff */
[----:B------:R-:W-:-:S02]  /*1ab40*/  IADD3 R3, R23, 0x68, RZ ;  /* 0x0000006817037810 */ /* 0x000fc40007ffe0ff */
[----:B------:R-:W-:Y:S02]  /*1ab50*/  LEA.HI.X.SX32 R9, R9, R2, 0x1, P6 ;  /* 0x0000000209097211 */ /* 0x000fe400030f0eff */
[----:B------:R-:W-:Y:S02]  /*1ab60*/  LEA R4, P6, R5, R0, 0x1 ;  /* 0x0000000005047211 */ /* 0x000fe400078c08ff */
[----:B------:R-:W-:Y:S02]  /*1ab70*/  ISETP.LT.AND P3, PT, R3, c[0x0][0x17c], !P0 ;  /* 0x00005f0003007a0c */ /* 0x000fe40004761270 */
[C---:B------:R-:W-:Y:S01]  /*1ab80*/  IADD3 R13, R5.reuse, c[0x0][0x198], RZ ;  /* 0x00006600050d7a10 */ /* 0x040fe20007ffe0ff */
[----:B------:R0:W-:Y:S01]  /*1ab90*/  @P2 STG.E.U16 [R16.64], R6 ;  /* 0x0000000610002986 */ /* 0x0001e2000c101504 */
[----:B------:R-:W-:Y:S02]  /*1aba0*/  LEA.HI.X.SX32 R5, R5, R2, 0x1, P6 ;  /* 0x0000000205057211 */ /* 0x000fe400030f0eff */
[----:B------:R-:W-:-:S02]  /*1abb0*/  PRMT R12, R6, 0x7632, R12 ;  /* 0x00007632060c7816 */ /* 0x000fc4000000000c */
[C---:B0-----:R-:W-:Y:S02]  /*1abc0*/  LEA R16, P6, R13.reuse, R0, 0x1 ;  /* 0x000000000d107211 */ /* 0x041fe400078c08ff */
[----:B------:R-:W-:Y:S02]  /*1abd0*/  PRMT R6, R10, 0x7632, R6 ;  /* 0x000076320a067816 */ /* 0x000fe40000000006 */
[----:B------:R-:W-:Y:S01]  /*1abe0*/  LEA.HI.X.SX32 R17, R13, R2, 0x1, P6 ;  /* 0x000000020d117211 */ /* 0x000fe200030f0eff */
[----:B------:R-:W-:Y:S04]  /*1abf0*/  @P1 STG.E.U16 [R20.64], R12 ;  /* 0x0000000c14001986 */ /* 0x000fe8000c101504 */
[----:B------:R-:W-:Y:S04]  /*1ac00*/  @P5 STG.E.U16 [R8.64], R10 ;  /* 0x0000000a08005986 */ /* 0x000fe8000c101504 */
[----:B------:R0:W-:Y:S04]  /*1ac10*/  @P4 STG.E.U16 [R4.64], R6 ;  /* 0x0000000604004986 */ /* 0x0001e8000c101504 */
[----:B---3--:R1:W-:Y:S01]  /*1ac20*/  @P3 STG.E.U16 [R16.64], R29 ;  /* 0x0000001d10003986 */ /* 0x0083e2000c101504 */
[----:B0-----:R-:W-:-:S03]  /*1ac30*/  PRMT R6, R29, 0x7632, R6 ;  /* 0x000076321d067816 */ /* 0x001fc60000000006 */
[----:B-1----:R-:W2:Y:S01]  /*1ac40*/  LDL.LU R29, [R1+0x1c] ;  /* 0x00001c00011d7983 */ /* 0x002ea20000300800 */
[----:B------:R-:W-:Y:S02]  /*1ac50*/  IADD3 R3, R23, 0x69, RZ ;  /* 0x0000006917037810 */ /* 0x000fe40007ffe0ff */
[----:B------:R-:W-:Y:S02]  /*1ac60*/  IADD3 R21, R13, c[0x0][0x198], RZ ;  /* 0x000066000d157a10 */ /* 0x000fe40007ffe0ff */
[----:B------:R-:W-:Y:S02]  /*1ac70*/  ISETP.LT.AND P2, PT, R3, c[0x0][0x17c], !P0 ;  /* 0x00005f0003007a0c */ /* 0x000fe40004741270 */
[----:B------:R-:W-:Y:S02]  /*1ac80*/  IADD3 R3, R23, 0x6a, RZ ;  /* 0x0000006a17037810 */ /* 0x000fe40007ffe0ff */
[----:B------:R-:W-:Y:S02]  /*1ac90*/  LEA R12, P6, R21, R0, 0x1 ;  /* 0x00000000150c7211 */ /* 0x000fe400078c08ff */
[----:B------:R-:W-:-:S02]  /*1aca0*/  ISETP.LT.AND P1, PT, R3, c[0x0][0x17c], !P0 ;  /* 0x00005f0003007a0c */ /* 0x000fc40004721270 */
[----:B------:R-:W-:Y:S02]  /*1acb0*/  IADD3 R9, R21, c[0x0][0x198], RZ ;  /* 0x0000660015097a10 */ /* 0x000fe40007ffe0ff */
[----:B------:R-:W-:Y:S02]  /*1acc0*/  IADD3 R3, R23, 0x6b, RZ ;  /* 0x0000006b17037810 */ /* 0x000fe40007ffe0ff */
[----:B------:R-:W-:Y:S02]  /*1acd0*/  LEA.HI.X.SX32 R13, R21, R2, 0x1, P6 ;  /* 0x00000002150d7211 */ /* 0x000fe400030f0eff */
[----:B------:R-:W-:Y:S02]  /*1ace0*/  LEA R8, P6, R9, R0, 0x1 ;  /* 0x0000000009087211 */ /* 0x000fe400078c08ff */
[----:B------:R-:W-:Y:S02]  /*1acf0*/  ISETP.LT.AND P5, PT, R3, c[0x0][0x17c], !P0 ;  /* 0x00005f0003007a0c */ /* 0x000fe400047a1270 */
[----:B------:R-:W-:-:S02]  /*1ad00*/  IADD3 R5, R9, c[0x0][0x198], RZ ;  /* 0x0000660009057a10 */ /* 0x000fc40007ffe0ff */
[----:B------:R-:W-:Y:S02]  /*1ad10*/  IADD3 R3, R23, 0x6c, RZ ;  /* 0x0000006c17037810 */ /* 0x000fe40007ffe0ff */
[----:B------:R-:W-:Y:S02]  /*1ad20*/  LEA.HI.X.SX32 R9, R9, R2, 0x1, P6 ;  /* 0x0000000209097211 */ /* 0x000fe400030f0eff */
[----:B------:R-:W-:Y:S02]  /*1ad30*/  LEA R4, P6, R5, R0, 0x1 ;  /* 0x0000000005047211 */ /* 0x000fe400078c08ff */
[----:B------:R-:W-:Y:S02]  /*1ad40*/  ISETP.LT.AND P4, PT, R3, c[0x0][0x17c], !P0 ;  /* 0x00005f0003007a0c */ /* 0x000fe40004781270 */
[----:B------:R-:W-:Y:S02]  /*1ad50*/  IADD3 R17, R5, c[0x0][0x198], RZ ;  /* 0x0000660005117a10 */ /* 0x000fe40007ffe0ff */
[----:B------:R-:W-:Y:S01]  /*1ad60*/  IADD3 R3, R23, 0x6d, RZ ;  /* 0x0000006d17037810 */ /* 0x000fe20007ffe0ff */
[----:B------:R0:W-:Y:S01]  /*1ad70*/  @P2 STG.E.U16 [R12.64], R6 ;  /* 0x000000060c002986 */ /* 0x0001e2000c101504 */
[----:B------:R-:W-:-:S02]  /*1ad80*/  LEA.HI.X.SX32 R5, R5, R2, 0x1, P6 ;  /* 0x0000000205057211 */ /* 0x000fc400030f0eff */
[----:B------:R-:W-:Y:S02]  /*1ad90*/  LEA R16, P6, R17, R0, 0x1 ;  /* 0x0000000011107211 */ /* 0x000fe400078c08ff */
[----:B------:R-:W-:Y:S02]  /*1ada0*/  ISETP.LT.AND P3, PT, R3, c[0x0][0x17c], !P0 ;  /* 0x00005f0003007a0c */ /* 0x000fe40004761270 */
[----:B------:R-:W-:Y:S01]  /*1adb0*/  IADD3 R3, R23, 0x6e, RZ ;  /* 0x0000006e17037810 */ /* 0x000fe20007ffe0ff */
[----:B------:R1:W-:Y:S01]  /*1adc0*/  @P1 STG.E.U16 [R8.64], R14 ;  /* 0x0000000e08001986 */ /* 0x0003e2000c101504 */
[C---:B0-----:R-:W-:Y:S02]  /*1add0*/  IADD3 R13, R17.reuse, c[0x0][0x198], RZ ;  /* 0x00006600110d7a10 */ /* 0x041fe40007ffe0ff */
[----:B------:R-:W-:Y:S02]  /*1ade0*/  LEA.HI.X.SX32 R17, R17, R2, 0x1, P6 ;  /* 0x0000000211117211 */ /* 0x000fe400030f0eff */
[----:B------:R-:W-:-:S02]  /*1adf0*/  PRMT R10, R14, 0x7632, R10 ;  /* 0x000076320e0a7816 */ /* 0x000fc4000000000a */
[----:B------:R-:W-:Y:S02]  /*1ae00*/  LEA R12, P6, R13, R0, 0x1 ;  /* 0x000000000d0c7211 */ /* 0x000fe400078c08ff */
[----:B------:R-:W-:Y:S02]  /*1ae10*/  ISETP.LT.AND P2, PT, R3, c[0x0][0x17c], !P0 ;  /* 0x00005f0003007a0c */ /* 0x000fe40004741270 */
[----:B-1----:R-:W-:Y:S02]  /*1ae20*/  IADD3 R9, R13, c[0x0][0x198], RZ ;  /* 0x000066000d097a10 */ /* 0x002fe40007ffe0ff */
[----:B------:R-:W-:Y:S01]  /*1ae30*/  IADD3 R3, R23, 0x6f, RZ ;  /* 0x0000006f17037810 */ /* 0x000fe20007ffe0ff */
[----:B------:R0:W-:Y:S01]  /*1ae40*/  @P5 STG.E.U16 [R4.64], R10 ;  /* 0x0000000a04005986 */ /* 0x0001e2000c101504 */
[----:B------:R-:W-:Y:S02]  /*1ae50*/  LEA.HI.X.SX32 R13, R13, R2, 0x1, P6 ;  /* 0x000000020d0d7211 */ /* 0x000fe400030f0eff */
[----:B------:R-:W-:-:S02]  /*1ae60*/  LEA R8, P6, R9, R0, 0x1 ;  /* 0x0000000009087211 */ /* 0x000fc400078c08ff */
[----:B------:R-:W-:Y:S02]  /*1ae70*/  ISETP.LT.AND P1, PT, R3, c[0x0][0x17c], !P0 ;  /* 0x00005f0003007a0c */ /* 0x000fe40004721270 */
[----:B------:R-:W-:Y:S01]  /*1ae80*/  IADD3 R3, R23, 0x70, RZ ;  /* 0x0000007017037810 */ /* 0x000fe20007ffe0ff */
[----:B------:R1:W-:Y:S01]  /*1ae90*/  @P4 STG.E.U16 [R16.64], R18 ;  /* 0x0000001210004986 */ /* 0x0003e2000c101504 */
[C---:B0-----:R-:W-:Y:S02]  /*1aea0*/  IADD3 R5, R9.reuse, c[0x0][0x198], RZ ;  /* 0x0000660009057a10 */ /* 0x041fe40007ffe0ff */
[----:B------:R-:W-:Y:S02]  /*1aeb0*/  LEA.HI.X.SX32 R9, R9, R2, 0x1, P6 ;  /* 0x0000000209097211 */ /* 0x000fe400030f0eff */
[----:B------:R-:W-:Y:S02]  /*1aec0*/  LEA R4, P6, R5, R0, 0x1 ;  /* 0x0000000005047211 */ /* 0x000fe400078c08ff */
[----:B------:R-:W-:-:S02]  /*1aed0*/  ISETP.LT.AND P5, PT, R3, c[0x0][0x17c], !P0 ;  /* 0x00005f0003007a0c */ /* 0x000fc400047a1270 */
[----:B------:R-:W-:Y:S02]  /*1aee0*/  PRMT R6, R18, 0x7632, R6 ;  /* 0x0000763212067816 */ /* 0x000fe40000000006 */
[C---:B-1----:R-:W-:Y:S02]  /*1aef0*/  IADD3 R17, R5.reuse, c[0x0][0x198], RZ ;  /* 0x0000660005117a10 */ /* 0x042fe40007ffe0ff */
[----:B------:R-:W-:Y:S01]  /*1af00*/  LEA.HI.X.SX32 R5, R5, R2, 0x1, P6 ;  /* 0x0000000205057211 */ /* 0x000fe200030f0eff */
[----:B------:R0:W-:Y:S01]  /*1af10*/  @P3 STG.E.U16 [R12.64], R6 ;  /* 0x000000060c003986 */ /* 0x0001e2000c101504 */
[----:B------:R-:W-:-:S03]  /*1af20*/  LEA R16, P6, R17, R0, 0x1 ;  /* 0x0000000011107211 */ /* 0x000fc600078c08ff */
[----:B------:R1:W-:Y:S01]  /*1af30*/  @P2 STG.E.U16 [R8.64], R22 ;  /* 0x0000001608002986 */ /* 0x0003e2000c101504 */
[C---:B0-----:R-:W-:Y:S02]  /*1af40*/  IADD3 R13, R17.reuse, c[0x0][0x198], RZ ;  /* 0x00006600110d7a10 */ /* 0x041fe40007ffe0ff */
[----:B------:R-:W-:Y:S02]  /*1af50*/  LEA.HI.X.SX32 R17, R17, R2, 0x1, P6 ;  /* 0x0000000211117211 */ /* 0x000fe400030f0eff */
[----:B-1----:R-:W-:-:S05]  /*1af60*/  PRMT R9, R22, 0x7632, R9 ;  /* 0x0000763216097816 */ /* 0x002fca0000000009 */
[----:B------:R-:W-:Y:S01]  /*1af70*/  @P1 STG.E.U16 [R4.64], R9 ;  /* 0x0000000904001986 */ /* 0x000fe2000c101504 */
[----:B--2---:R-:W-:-:S03]  /*1af80*/  PRMT R6, R29, 0x7632, R6 ;  /* 0x000076321d067816 */ /* 0x004fc60000000006 */
[----:B------:R0:W-:Y:S04]  /*1af90*/  @P5 STG.E.U16 [R16.64], R29 ;  /* 0x0000001d10005986 */ /* 0x0001e8000c101504 */
[----:B0-----:R-:W2:Y:S01]  /*1afa0*/  LDL.LU R29, [R1+0xc] ;  /* 0x00000c00011d7983 */ /* 0x001ea20000300800 */
[----:B------:R-:W-:-:S04]  /*1afb0*/  IADD3 R3, R23, 0x71, RZ ;  /* 0x0000007117037810 */ /* 0x000fc80007ffe0ff */
[----:B------:R-:W-:Y:S02]  /*1afc0*/  ISETP.LT.AND P4, PT, R3, c[0x0][0x17c], !P0 ;  /* 0x00005f0003007a0c */ /* 0x000fe40004781270 */
[----:B------:R-:W-:-:S04]  /*1afd0*/  IADD3 R3, R23, 0x72, RZ ;  /* 0x0000007217037810 */ /* 0x000fc80007ffe0ff */
[----:B------:R-:W-:Y:S02]  /*1afe0*/  ISETP.LT.AND P3, PT, R3, c[0x0][0x17c], !P0 ;  /* 0x00005f0003007a0c */ /* 0x000fe40004761270 */
[----:B------:R-:W-:Y:S02]  /*1aff0*/  IADD3 R3, R23, 0x73, RZ ;  /* 0x0000007317037810 */ /* 0x000fe40007ffe0ff */
[----:B------:R-:W-:Y:S02]  /*1b000*/  LEA R8, P6, R13, R0, 0x1 ;  /* 0x000000000d087211 */ /* 0x000fe400078c08ff */
[----:B------:R-:W-:Y:S02]  /*1b010*/  ISETP.LT.AND P2, PT, R3, c[0x0][0x17c], !P0 ;  /* 0x00005f0003007a0c */ /* 0x000fe40004741270 */
[----:B------:R-:W-:Y:S02]  /*1b020*/  IADD3 R3, R23, 0x74, RZ ;  /* 0x0000007417037810 */ /* 0x000fe40007ffe0ff */
[----:B------:R-:W-:-:S02]  /*1b030*/  IADD3 R21, R13, c[0x0][0x198], RZ ;  /* 0x000066000d157a10 */ /* 0x000fc40007ffe0ff */
[----:B------:R-:W-:Y:S02]  /*1b040*/  LEA.HI.X.SX32 R9, R13, R2, 0x1, P6 ;  /* 0x000000020d097211 */ /* 0x000fe400030f0eff */
[----:B------:R-:W-:Y:S02]  /*1b050*/  ISETP.LT.AND P1, PT, R3, c[0x0][0x17c], !P0 ;  /* 0x00005f0003007a0c */ /* 0x000fe40004721270 */
[----:B------:R-:W-:Y:S02]  /*1b060*/  LEA R12, P6, R21, R0, 0x1 ;  /* 0x00000000150c7211 */ /* 0x000fe400078c08ff */
[----:B------:R-:W-:Y:S02]  /*1b070*/  IADD3 R3, R23, 0x75, RZ ;  /* 0x0000007517037810 */ /* 0x000fe40007ffe0ff */
[C---:B------:R-:W-:Y:S02]  /*1b080*/  IADD3 R5, R21.reuse, c[0x0][0x198], RZ ;  /* 0x0000660015057a10 */ /* 0x040fe40007ffe0ff */
[----:B------:R-:W-:-:S02]  /*1b090*/  LEA.HI.X.SX32 R13, R21, R2, 0x1, P6 ;  /* 0x00000002150d7211 */ /* 0x000fc400030f0eff */
[----:B------:R-:W-:Y:S02]  /*1b0a0*/  ISETP.LT.AND P5, PT, R3, c[0x0][0x17c], !P0 ;  /* 0x00005f0003007a0c */ /* 0x000fe400047a1270 */
[----:B------:R-:W-:Y:S02]  /*1b0b0*/  LEA R4, P6, R5, R0, 0x1 ;  /* 0x0000000005047211 */ /* 0x000fe400078c08ff */
[----:B------:R-:W-:Y:S01]  /*1b0c0*/  IADD3 R3, R23, 0x76, RZ ;  /* 0x0000007617037810 */ /* 0x000fe20007ffe0ff */
[----:B------:R0:W-:Y:S01]  /*1b0d0*/  @P4 STG.E.U16 [R8.64], R6 ;  /* 0x0000000608004986 */ /* 0x0001e2000c101504 */
[C---:B------:R-:W-:Y:S02]  /*1b0e0*/  IADD3 R17, R5.reuse, c[0x0][0x198], RZ ;  /* 0x0000660005117a10 */ /* 0x040fe40007ffe0ff */
[----:B------:R-:W-:Y:S02]  /*1b0f0*/  LEA.HI.X.SX32 R5, R5, R2, 0x1, P6 ;  /* 0x0000000205057211 */ /* 0x000fe400030f0eff */
[----:B------:R-:W-:-:S02]  /*1b100*/  ISETP.LT.AND P4, PT, R3, c[0x0][0x17c], !P0 ;  /* 0x00005f0003007a0c */ /* 0x000fc40004781270 */
[----:B------:R-:W-:Y:S01]  /*1b110*/  IADD3 R3, R23, 0x77, RZ ;  /* 0x0000007717037810 */ /* 0x000fe20007ffe0ff */
[----:B------:R1:W-:Y:S01]  /*1b120*/  @P3 STG.E.U16 [R12.64], R27 ;  /* 0x0000001b0c003986 */ /* 0x0003e2000c101504 */
[----:B------:R-:W-:Y:S02]  /*1b130*/  IADD3 R21, R17, c[0x0][0x198], RZ ;  /* 0x0000660011157a10 */ /* 0x000fe40007ffe0ff */
[----:B0-----:R-:W-:Y:S02]  /*1b140*/  PRMT R9, R27, 0x7632, R9 ;  /* 0x000076321b097816 */ /* 0x001fe40000000009 */
[----:B------:R-:W-:Y:S02]  /*1b150*/  LEA R8, P6, R17, R0, 0x1 ;  /* 0x0000000011087211 */ /* 0x000fe400078c08ff */
[----:B------:R-:W-:Y:S01]  /*1b160*/  ISETP.LT.AND P3, PT, R3, c[0x0][0x17c], !P0 ;  /* 0x00005f0003007a0c */ /* 0x000fe20004761270 */
[----:B------:R0:W-:Y:S01]  /*1b170*/  @P2 STG.E.U16 [R4.64], R9 ;  /* 0x0000000904002986 */ /* 0x0001e2000c101504 */
[----:B------:R-:W-:-:S02]  /*1b180*/  IADD3 R3, R23, 0x78, RZ ;  /* 0x0000007817037810 */ /* 0x000fc40007ffe0ff */
[----:B-1----:R-:W-:Y:S02]  /*1b190*/  IADD3 R13, R21, c[0x0][0x198], RZ ;  /* 0x00006600150d7a10 */ /* 0x002fe40007ffe0ff */
[----:B------:R-:W-:Y:S02]  /*1b1a0*/  ISETP.LT.AND P2, PT, R3, c[0x0][0x17c], !P0 ;  /* 0x00005f0003007a0c */ /* 0x000fe40004741270 */
[----:B0-----:R-:W-:Y:S02]  /*1b1b0*/  LEA.HI.X.SX32 R9, R17, R2, 0x1, P6 ;  /* 0x0000000211097211 */ /* 0x001fe400030f0eff */
[----:B------:R-:W-:Y:S02]  /*1b1c0*/  LEA R16, P6, R21, R0, 0x1 ;  /* 0x0000000015107211 */ /* 0x000fe400078c08ff */
[----:B------:R-:W-:Y:S02]  /*1b1d0*/  PRMT R5, R7, 0x7632, R5 ;  /* 0x0000763207057816 */ /* 0x000fe40000000005 */
[----:B------:R-:W-:-:S02]  /*1b1e0*/  LEA.HI.X.SX32 R17, R21, R2, 0x1, P6 ;  /* 0x0000000215117211 */ /* 0x000fc400030f0eff */
[----:B------:R-:W-:Y:S02]  /*1b1f0*/  IADD3 R3, R23, 0x79, RZ ;  /* 0x0000007917037810 */ /* 0x000fe40007ffe0ff */
[C---:B------:R-:W-:Y:S01]  /*1b200*/  LEA R4, P6, R13.reuse, R0, 0x1 ;  /* 0x000000000d047211 */ /* 0x040fe200078c08ff */
[----:B------:R0:W-:Y:S01]  /*1b210*/  @P1 STG.E.U16 [R8.64], R7 ;  /* 0x0000000708001986 */ /* 0x0001e2000c101504 */
[----:B------:R-:W-:Y:S02]  /*1b220*/  IADD3 R21, R13, c[0x0][0x198], RZ ;  /* 0x000066000d157a10 */ /* 0x000fe40007ffe0ff */
[----:B------:R-:W-:Y:S01]  /*1b230*/  ISETP.LT.AND P1, PT, R3, c[0x0][0x17c], !P0 ;  /* 0x00005f0003007a0c */ /* 0x000fe20004721270 */
[----:B------:R1:W-:Y:S01]  /*1b240*/  @P5 STG.E.U16 [R16.64], R5 ;  /* 0x0000000510005986 */ /* 0x0003e2000c101504 */
[----:B------:R-:W-:-:S04]  /*1b250*/  IADD3 R3, R23, 0x7a, RZ ;  /* 0x0000007a17037810 */ /* 0x000fc80007ffe0ff */
[----:B------:R-:W-:Y:S02]  /*1b260*/  ISETP.LT.AND P5, PT, R3, c[0x0][0x17c], !P0 ;  /* 0x00005f0003007a0c */ /* 0x000fe400047a1270 */
[----:B0-----:R-:W-:Y:S02]  /*1b270*/  IADD3 R7, R21, c[0x0][0x198], RZ ;  /* 0x0000660015077a10 */ /* 0x001fe40007ffe0ff */
[----:B-1----:R-:W-:Y:S02]  /*1b280*/  LEA.HI.X.SX32 R5, R13, R2, 0x1, P6 ;  /* 0x000000020d057211 */ /* 0x002fe400030f0eff */
[----:B------:R-:W-:Y:S02]  /*1b290*/  LEA R12, P6, R21, R0, 0x1 ;  /* 0x00000000150c7211 */ /* 0x000fe400078c08ff */
[----:B------:R-:W-:Y:S02]  /*1b2a0*/  IADD3 R3, R23, 0x7b, RZ ;  /* 0x0000007b17037810 */ /* 0x000fe40007ffe0ff */
[----:B------:R-:W-:-:S02]  /*1b2b0*/  LEA.HI.X.SX32 R13, R21, R2, 0x1, P6 ;  /* 0x00000002150d7211 */ /* 0x000fc400030f0eff */
[C---:B------:R-:W-:Y:S01]  /*1b2c0*/  LEA R6, P6, R7.reuse, R0, 0x1 ;  /* 0x0000000007067211 */ /* 0x040fe200078c08ff */
[----:B------:R0:W-:Y:S01]  /*1b2d0*/  @P4 STG.E.U16 [R4.64], R11 ;  /* 0x0000000b04004986 */ /* 0x0001e2000c101504 */
[----:B------:R-:W-:Y:S02]  /*1b2e0*/  IADD3 R9, R7, c[0x0][0x198], RZ ;  /* 0x0000660007097a10 */ /* 0x000fe40007ffe0ff */
[----:B------:R-:W-:Y:S02]  /*1b2f0*/  PRMT R10, R11, 0x7632, R10 ;  /* 0x000076320b0a7816 */ /* 0x000fe4000000000a */
[----:B------:R-:W-:Y:S02]  /*1b300*/  ISETP.LT.AND P4, PT, R3, c[0x0][0x17c], !P0 ;  /* 0x00005f0003007a0c */ /* 0x000fe40004781270 */
[----:B------:R-:W-:Y:S02]  /*1b310*/  IADD3 R3, R23, 0x7c, RZ ;  /* 0x0000007c17037810 */ /* 0x000fe40007ffe0ff */
[----:B------:R-:W-:-:S02]  /*1b320*/  LEA.HI.X.SX32 R7, R7, R2, 0x1, P6 ;  /* 0x0000000207077211 */ /* 0x000fc400030f0eff */
[C---:B------:R-:W-:Y:S01]  /*1b330*/  LEA R16, P6, R9.reuse, R0, 0x1 ;  /* 0x0000000009107211 */ /* 0x040fe200078c08ff */
[----:B------:R1:W-:Y:S01]  /*1b340*/  @P3 STG.E.U16 [R12.64], R10 ;  /* 0x0000000a0c003986 */ /* 0x0003e2000c101504 */
[----:B------:R-:W-:Y:S02]  /*1b350*/  IADD3 R21, R9, c[0x0][0x198], RZ ;  /* 0x0000660009157a10 */ /* 0x000fe40007ffe0ff */
[----:B------:R-:W-:Y:S02]  /*1b360*/  ISETP.LT.AND P3, PT, R3, c[0x0][0x17c], !P0 ;  /* 0x00005f0003007a0c */ /* 0x000fe40004761270 */
[----:B------:R-:W-:Y:S02]  /*1b370*/  IADD3 R3, R23, 0x7d, RZ ;  /* 0x0000007d17037810 */ /* 0x000fe40007ffe0ff */
[----:B------:R-:W-:Y:S02]  /*1b380*/  LEA.HI.X.SX32 R17, R9, R2, 0x1, P6 ;  /* 0x0000000209117211 */ /* 0x000fe400030f0eff */
[----:B------:R-:W-:-:S02]  /*1b390*/  IADD3 R9, R21, c[0x0][0x198], RZ ;  /* 0x0000660015097a10 */ /* 0x000fc40007ffe0ff */
[----:B0-----:R-:W-:Y:S02]  /*1b3a0*/  LEA R4, P6, R21, R0, 0x1 ;  /* 0x0000000015047211 */ /* 0x001fe400078c08ff */
[----:B------:R-:W-:Y:S02]  /*1b3b0*/  IADD3 R14, R23, 0x7e, RZ ;  /* 0x0000007e170e7810 */ /* 0x000fe40007ffe0ff */
[----:B--2---:R-:W-:Y:S01]  /*1b3c0*/  PRMT R5, R29, 0x7632, R5 ;  /* 0x000076321d057816 */ /* 0x004fe20000000005 */
[----:B------:R-:W-:Y:S01]  /*1b3d0*/  @P2 STG.E.U16 [R6.64], R29 ;  /* 0x0000001d06002986 */ /* 0x000fe2000c101504 */
[----:B------:R-:W-:Y:S02]  /*1b3e0*/  ISETP.LT.AND P2, PT, R3, c[0x0][0x17c], !P0 ;  /* 0x00005f0003007a0c */ /* 0x000fe40004741270 */
[----:B------:R-:W-:Y:S01]  /*1b3f0*/  IADD3 R3, R9, c[0x0][0x198], RZ ;  /* 0x0000660009037a10 */ /* 0x000fe20007ffe0ff */
[----:B------:R0:W-:Y:S03]  /*1b400*/  @P1 STG.E.U16 [R16.64], R5 ;  /* 0x0000000510001986 */ /* 0x0001e6000c101504 */
[----:B-1----:R-:W-:-:S02]  /*1b410*/  IADD3 R13, R3, c[0x0][0x198], RZ ;  /* 0x00006600030d7a10 */ /* 0x002fc40007ffe0ff */
[----:B0-----:R-:W-:Y:S02]  /*1b420*/  LEA.HI.X.SX32 R5, R21, R2, 0x1, P6 ;  /* 0x0000000215057211 */ /* 0x001fe400030f0eff */
[----:B------:R-:W-:-:S04]  /*1b430*/  LEA R10, P6, R3, R0, 0x1 ;  /* 0x00000000030a7211 */ /* 0x000fc800078c08ff */
[----:B------:R-:W-:Y:S02]  /*1b440*/  LEA.HI.X.SX32 R11, R3, R2, 0x1, P6 ;  /* 0x00000002030b7211 */ /* 0x000fe400030f0eff */
[----:B------:R-:W-:Y:S02]  /*1b450*/  IADD3 R3, R23, 0x7f, RZ ;  /* 0x0000007f17037810 */ /* 0x000fe40007ffe0ff */
[----:B------:R-:W2:Y:S01]  /*1b460*/  LDL.LU R23, [R1+0x5e4] ;  /* 0x0005e40001177983 */ /* 0x000ea20000300800 */
[----:B------:R-:W-:Y:S02]  /*1b470*/  LEA R8, P1, R9, R0, 0x1 ;  /* 0x0000000009087211 */ /* 0x000fe400078208ff */
[----:B------:R-:W-:Y:S02]  /*1b480*/  IADD3 R21, R13, c[0x0][0x198], RZ ;  /* 0x000066000d157a10 */ /* 0x000fe40007ffe0ff */
[----:B------:R-:W-:Y:S02]  /*1b490*/  LEA.HI.X.SX32 R9, R9, R2, 0x1, P1 ;  /* 0x0000000209097211 */ /* 0x000fe400008f0eff */
[----:B------:R-:W-:-:S02]  /*1b4a0*/  LEA R6, P6, R13, R0, 0x1 ;  /* 0x000000000d067211 */ /* 0x000fc400078c08ff */
[----:B------:R-:W-:Y:S02]  /*1b4b0*/  LEA R12, P1, R21, R0, 0x1 ;  /* 0x00000000150c7211 */ /* 0x000fe400078208ff */
[-C--:B------:R-:W-:Y:S02]  /*1b4c0*/  LEA.HI.X.SX32 R7, R13, R2.reuse, 0x1, P6 ;  /* 0x000000020d077211 */ /* 0x080fe400030f0eff */
[C---:B------:R-:W-:Y:S02]  /*1b4d0*/  LEA.HI.X.SX32 R13, R21.reuse, R2, 0x1, P1 ;  /* 0x00000002150d7211 */ /* 0x040fe400008f0eff */
[----:B------:R-:W-:Y:S02]  /*1b4e0*/  IADD3 R25, R21, c[0x0][0x198], RZ ;  /* 0x0000660015197a10 */ /* 0x000fe40007ffe0ff */
[----:B------:R-:W-:Y:S02]  /*1b4f0*/  ISETP.LT.AND P1, PT, R14, c[0x0][0x17c], !P0 ;  /* 0x00005f000e007a0c */ /* 0x000fe40004721270 */
[----:B------:R-:W-:-:S02]  /*1b500*/  ISETP.LT.AND P0, PT, R3, c[0x0][0x17c], !P0 ;  /* 0x00005f0003007a0c */ /* 0x000fc40004701270 */
[----:B------:R-:W-:Y:S02]  /*1b510*/  LEA R16, P6, R25, R0, 0x1 ;  /* 0x0000000019107211 */ /* 0x000fe400078c08ff */
[----:B------:R-:W-:Y:S02]  /*1b520*/  PRMT R0, R15, 0x7632, R0 ;  /* 0x000076320f007816 */ /* 0x000fe40000000000 */
[----:B------:R-:W-:Y:S01]  /*1b530*/  PRMT R3, R19, 0x7632, R3 ;  /* 0x0000763213037816 */ /* 0x000fe20000000003 */
[----:B------:R0:W-:Y:S04]  /*1b540*/  @P5 STG.E.U16 [R4.64], R15 ;  /* 0x0000000f04005986 */ /* 0x0001e8000c101504 */
[----:B------:R0:W-:Y:S04]  /*1b550*/  @P4 STG.E.U16 [R8.64], R0 ;  /* 0x0000000008004986 */ /* 0x0001e8000c101504 */
[----:B------:R0:W-:Y:S04]  /*1b560*/  @P3 STG.E.U16 [R10.64], R19 ;  /* 0x000000130a003986 */ /* 0x0001e8000c101504 */
[----:B------:R0:W-:Y:S01]  /*1b570*/  @P2 STG.E.U16 [R6.64], R3 ;  /* 0x0000000306002986 */ /* 0x0001e2000c101504 */
[----:B------:R-:W-:-:S03]  /*1b580*/  LEA.HI.X.SX32 R17, R25, R2, 0x1, P6 ;  /* 0x0000000219117211 */ /* 0x000fc600030f0eff */
[----:B--2---:R0:W-:Y:S01]  /*1b590*/  @P1 STG.E.U16 [R12.64], R23 ;  /* 0x000000170c001986 */ /* 0x0041e2000c101504 */
[----:B------:R-:W-:Y:S05]  /*1b5a0*/  @!P0 EXIT ;  /* 0x000000000000894d */ /* 0x000fea0003800000 */
[----:B0-----:R-:W-:-:S05]  /*1b5b0*/  PRMT R8, R23, 0x7632, R8 ;  /* 0x0000763217087816 */ /* 0x001fca0000000008 */
[----:B------:R-:W-:Y:S01]  /*1b5c0*/  STG.E.U16 [R16.64], R8 ;  /* 0x0000000810007986 */ /* 0x000fe2000c101504 */
[----:B------:R-:W-:Y:S05]  /*1b5d0*/  EXIT ;  /* 0x000000000000794d */ /* 0x000fea0003800000 */
.L_x_4:
[----:B------:R-:W-:-:S00]  /*1b5e0*/  BRA `(.L_x_4) ;  /* 0xfffffff000007947 */ /* 0x000fc0000383ffff */
[----:B------:R-:W-:-:S00]  /*1b5f0*/  NOP ;  /* 0x0000000000007918 */ /* 0x000fc00000000000 */
        /* <DEDUP_REMOVED lines=8> */
.L_x_5:


//--------------------- .nv.shared.matmul_kernel  --------------------------
	.section	.nv.shared.matmul_kernel,"aw",@nobits
	.sectionflags	@""
	.align	16
